def matmul_kernel(
    a_ptr,
    b_ptr,
    c_ptr,
    M,
    N,
    K,
    stride_am,
    stride_ak,
    stride_bk,
    stride_bn,
    stride_cm,
    stride_cn,
    BLOCK_M: tl.constexpr,
    BLOCK_N: tl.constexpr,
    BLOCK_K: tl.constexpr,
    GROUP_M: tl.constexpr,
):
    pid = tl.program_id(axis=0)
    num_pid_m = tl.cdiv(M, BLOCK_M)
    num_pid_n = tl.cdiv(N, BLOCK_N)
    num_pid_in_group = GROUP_M * num_pid_n
    group_id = pid // num_pid_in_group
    first_pid_m = group_id * GROUP_M
    group_size_m = min(num_pid_m - first_pid_m, GROUP_M)
    pid_m = first_pid_m + ((pid % num_pid_in_group) % group_size_m)
    pid_n = (pid % num_pid_in_group) // group_size_m

    offs_am = (pid_m * BLOCK_M + tl.arange(0, BLOCK_M)) % M
    offs_bn = (pid_n * BLOCK_N + tl.arange(0, BLOCK_N)) % N
    offs_k = tl.arange(0, BLOCK_K)
    a_ptrs = a_ptr + offs_am[:, None] * stride_am + offs_k[None, :] * stride_ak
    b_ptrs = b_ptr + offs_k[:, None] * stride_bk + offs_bn[None, :] * stride_bn

    acc = tl.zeros((BLOCK_M, BLOCK_N), dtype=tl.float32)
    for kk in range(0, tl.cdiv(K, BLOCK_K)):
        a = tl.load(a_ptrs, mask=offs_k[None, :] < K - kk * BLOCK_K, other=0.0)
        b = tl.load(b_ptrs, mask=offs_k[:, None] < K - kk * BLOCK_K, other=0.0)
        acc = tl.dot(a, b, acc)
        a_ptrs += BLOCK_K * stride_ak
        b_ptrs += BLOCK_K * stride_bk

    c = acc.to(c_ptr.dtype.element_ty)
    offs_cm = pid_m * BLOCK_M + tl.arange(0, BLOCK_M)
    offs_cn = pid_n * BLOCK_N + tl.arange(0, BLOCK_N)
    c_ptrs = c_ptr + offs_cm[:, None] * stride_cm + offs_cn[None, :] * stride_cn
    mask = (offs_cm[:, None] < M) & (offs_cn[None, :] < N)
    tl.store(c_ptrs, c, mask=mask)

# config = {"BLOCK_K": 64, "BLOCK_M": 256, "BLOCK_N": 128, "GROUP_M": 4, "arch": "sm_90", "dtype": "bf16", "num_ctas": 1, "num_stages": 3, "num_warps": 4}
# arch = sm_90


// ===== COMPILED SASS (sm_90a) =====

	.target	sm_90a

	.elftype	@"ET_EXEC"


//--------------------- .note.nv.tkinfo           --------------------------
	.section	.note.nv.tkinfo,"",@"SHT_NOTE"
	.sectionflags	@"SHF_NOTE_NV_TKINFO"
	.tkinfo
        /*0018*/ 	.word	0x00000002
        /*0030*/ 	.string	""
        /*0030*/ 	.string	"ptxas"
        /*0030*/ 	.string	"Cuda compilation tools, release 13.0, V13.0.88"
        /*0030*/ 	.string	"Build cuda_13.0.r13.0/compiler.36424714_0"
        /*0030*/ 	.string	"-v  -suppress-debug-info  -lineinfo  -arch sm_90a "



//--------------------- .note.nv.cuinfo           --------------------------
	.section	.note.nv.cuinfo,"",@"SHT_NOTE"
	.sectionflags	@"SHF_NOTE_NV_CUINFO"
        /*0018*/ 	.short	0x0002
        /*001a*/ 	.short	0x005a
        /*001c*/ 	.short	0x0082
	.zero		2


//--------------------- .nv.info                  --------------------------
	.section	.nv.info,"",@"SHT_CUDA_INFO"
	.align	4


	//----- nvinfo : EIATTR_REGCOUNT
	.align		4
        /*0000*/ 	.byte	0x04, 0x2f
        /*0002*/ 	.short	(.L_1 - .L_0)
	.align		4
.L_0:
        /*0004*/ 	.word	index@(matmul_kernel)
        /*0008*/ 	.word	0x000000ff


	//----- nvinfo : EIATTR_FRAME_SIZE
	.align		4
.L_1:
        /*000c*/ 	.byte	0x04, 0x11
        /*000e*/ 	.short	(.L_3 - .L_2)
	.align		4
.L_2:
        /*0010*/ 	.word	index@(matmul_kernel)
        /*0014*/ 	.word	0x000009f0


	//----- nvinfo : EIATTR_MIN_STACK_SIZE
	.align		4
.L_3:
        /*0018*/ 	.byte	0x04, 0x12
        /*001a*/ 	.short	(.L_5 - .L_4)
	.align		4
.L_4:
        /*001c*/ 	.word	index@(matmul_kernel)
        /*0020*/ 	.word	0x000009f0
.L_5:


//--------------------- .nv.compat                --------------------------
	.section	.nv.compat,"",@"SHT_CUDA_COMPAT_INFO"
	.align	4
        /*0000*/ 	.byte	0x02, 0x09, 0x01, 0x00, 0x02, 0x02, 0x04, 0x00, 0x02, 0x05, 0x05, 0x00, 0x03, 0x07, 0x01, 0x01
        /*0010*/ 	.byte	0x02, 0x03, 0x00, 0x00, 0x02, 0x06, 0x01, 0x00, 0x04, 0x0b, 0x08, 0x00, 0x00, 0x00, 0x00, 0x00
        /*0020*/ 	.byte	0x00, 0x00, 0x00, 0x00


//--------------------- .nv.info.matmul_kernel    --------------------------
	.section	.nv.info.matmul_kernel,"",@"SHT_CUDA_INFO"
	.sectionflags	@""
	.align	4


	//----- nvinfo : EIATTR_CUDA_API_VERSION
	.align		4
        /*0000*/ 	.byte	0x04, 0x37
        /*0002*/ 	.short	(.L_7 - .L_6)
.L_6:
        /*0004*/ 	.word	0x00000082


	//----- nvinfo : EIATTR_KPARAM_INFO
	.align		4
.L_7:
        /*0008*/ 	.byte	0x04, 0x17
        /*000a*/ 	.short	(.L_9 - .L_8)
.L_8:
        /*000c*/ 	.word	0x00000000
        /*0010*/ 	.short	0x000d
        /*0012*/ 	.short	0x0048
        /*0014*/ 	.byte	0x00, 0xf4, 0x21, 0x00


	//----- nvinfo : EIATTR_KPARAM_INFO
	.align		4
.L_9:
        /*0018*/ 	.byte	0x04, 0x17
        /*001a*/ 	.short	(.L_11 - .L_10)
.L_10:
        /*001c*/ 	.word	0x00000000
        /*0020*/ 	.short	0x000c
        /*0022*/ 	.short	0x0040
        /*0024*/ 	.byte	0x00, 0xf4, 0x21, 0x00


	//----- nvinfo : EIATTR_KPARAM_INFO
	.align		4
.L_11:
        /*0028*/ 	.byte	0x04, 0x17
        /*002a*/ 	.short	(.L_13 - .L_12)
.L_12:
        /*002c*/ 	.word	0x00000000
        /*0030*/ 	.short	0x000b
        /*0032*/ 	.short	0x0038
        /*0034*/ 	.byte	0x00, 0xf0, 0x11, 0x00


	//----- nvinfo : EIATTR_KPARAM_INFO
	.align		4
.L_13:
        /*0038*/ 	.byte	0x04, 0x17
        /*003a*/ 	.short	(.L_15 - .L_14)
.L_14:
        /*003c*/ 	.word	0x00000000
        /*0040*/ 	.short	0x000a
        /*0042*/ 	.short	0x0034
        /*0044*/ 	.byte	0x00, 0xf0, 0x11, 0x00


	//----- nvinfo : EIATTR_KPARAM_INFO
	.align		4
.L_15:
        /*0048*/ 	.byte	0x04, 0x17
        /*004a*/ 	.short	(.L_17 - .L_16)
.L_16:
        /*004c*/ 	.word	0x00000000
        /*0050*/ 	.short	0x0009
        /*0052*/ 	.short	0x0030
        /*0054*/ 	.byte	0x00, 0xf0, 0x11, 0x00


	//----- nvinfo : EIATTR_KPARAM_INFO
	.align		4
.L_17:
        /*0058*/ 	.byte	0x04, 0x17
        /*005a*/ 	.short	(.L_19 - .L_18)
.L_18:
        /*005c*/ 	.word	0x00000000
        /*0060*/ 	.short	0x0008
        /*0062*/ 	.short	0x002c
        /*0064*/ 	.byte	0x00, 0xf0, 0x11, 0x00


	//----- nvinfo : EIATTR_KPARAM_INFO
	.align		4
.L_19:
        /*0068*/ 	.byte	0x04, 0x17
        /*006a*/ 	.short	(.L_21 - .L_20)
.L_20:
        /*006c*/ 	.word	0x00000000
        /*0070*/ 	.short	0x0007
        /*0072*/ 	.short	0x0028
        /*0074*/ 	.byte	0x00, 0xf0, 0x11, 0x00


	//----- nvinfo : EIATTR_KPARAM_INFO
	.align		4
.L_21:
        /*0078*/ 	.byte	0x04, 0x17
        /*007a*/ 	.short	(.L_23 - .L_22)
.L_22:
        /*007c*/ 	.word	0x00000000
        /*0080*/ 	.short	0x0006
        /*0082*/ 	.short	0x0024
        /*0084*/ 	.byte	0x00, 0xf0, 0x11, 0x00


	//----- nvinfo : EIATTR_KPARAM_INFO
	.align		4
.L_23:
        /*0088*/ 	.byte	0x04, 0x17
        /*008a*/ 	.short	(.L_25 - .L_24)
.L_24:
        /*008c*/ 	.word	0x00000000
        /*0090*/ 	.short	0x0005
        /*0092*/ 	.short	0x0020
        /*0094*/ 	.byte	0x00, 0xf0, 0x11, 0x00


	//----- nvinfo : EIATTR_KPARAM_INFO
	.align		4
.L_25:
        /*0098*/ 	.byte	0x04, 0x17
        /*009a*/ 	.short	(.L_27 - .L_26)
.L_26:
        /*009c*/ 	.word	0x00000000
        /*00a0*/ 	.short	0x0004
        /*00a2*/ 	.short	0x001c
        /*00a4*/ 	.byte	0x00, 0xf0, 0x11, 0x00


	//----- nvinfo : EIATTR_KPARAM_INFO
	.align		4
.L_27:
        /*00a8*/ 	.byte	0x04, 0x17
        /*00aa*/ 	.short	(.L_29 - .L_28)
.L_28:
        /*00ac*/ 	.word	0x00000000
        /*00b0*/ 	.short	0x0003
        /*00b2*/ 	.short	0x0018
        /*00b4*/ 	.byte	0x00, 0xf0, 0x11, 0x00


	//----- nvinfo : EIATTR_KPARAM_INFO
	.align		4
.L_29:
        /*00b8*/ 	.byte	0x04, 0x17
        /*00ba*/ 	.short	(.L_31 - .L_30)
.L_30:
        /*00bc*/ 	.word	0x00000000
        /*00c0*/ 	.short	0x0002
        /*00c2*/ 	.short	0x0010
        /*00c4*/ 	.byte	0x00, 0xf4, 0x21, 0x00


	//----- nvinfo : EIATTR_KPARAM_INFO
	.align		4
.L_31:
        /*00c8*/ 	.byte	0x04, 0x17
        /*00ca*/ 	.short	(.L_33 - .L_32)
.L_32:
        /*00cc*/ 	.word	0x00000000
        /*00d0*/ 	.short	0x0001
        /*00d2*/ 	.short	0x0008
        /*00d4*/ 	.byte	0x00, 0xf4, 0x21, 0x00


	//----- nvinfo : EIATTR_KPARAM_INFO
	.align		4
.L_33:
        /*00d8*/ 	.byte	0x04, 0x17
        /*00da*/ 	.short	(.L_35 - .L_34)
.L_34:
        /*00dc*/ 	.word	0x00000000
        /*00e0*/ 	.short	0x0000
        /*00e2*/ 	.short	0x0000
        /*00e4*/ 	.byte	0x00, 0xf4, 0x21, 0x00


	//----- nvinfo : EIATTR_SPARSE_MMA_MASK
	.align		4
.L_35:
        /*00e8*/ 	.byte	0x03, 0x50
        /*00ea*/ 	.short	0x0000


	//----- nvinfo : EIATTR_MAXREG_COUNT
	.align		4
        /*00ec*/ 	.byte	0x03, 0x1b
        /*00ee*/ 	.short	0x00ff


	//----- nvinfo : EIATTR_NUM_BARRIERS
	.align		4
        /*00f0*/ 	.byte	0x02, 0x4c
        /*00f2*/ 	.byte	0x01
	.zero		1


	//----- nvinfo : EIATTR_ANNOTATIONS
	.align		4
        /*00f4*/ 	.byte	0x04, 0x55
        /*00f6*/ 	.short	(.L_37 - .L_36)


	//   ....[0]....
.L_36:
        /*00f8*/ 	.word	0x00000001
        /*00fc*/ 	.byte	0xa0, 0x3e, 0x00, 0x00, 0x01, 0x00, 0x00, 0x00, 0xe0, 0x3e, 0x00, 0x00, 0x01, 0x00, 0x00, 0x00
        /* <DEDUP_REMOVED lines=960> */
        /*3d0c*/ 	.byte	0xb0, 0x3f, 0x01, 0x00, 0x01, 0x00, 0x00, 0x00, 0xc0, 0x3f, 0x01, 0x00


	//----- nvinfo : EIATTR_MERCURY_ISA_VERSION
	.align		4
.L_37:
        /*3d18*/ 	.byte	0x03, 0x5f
        /*3d1a*/ 	.short	0x0101


	//----- nvinfo : EIATTR_EXIT_INSTR_OFFSETS
	.align		4
        /*3d1c*/ 	.byte	0x04, 0x1c
        /*3d1e*/ 	.short	(.L_39 - .L_38)


	//   ....[0]....
.L_38:
        /*3d20*/ 	.word	0x0001be80


	//   ....[1]....
        /*3d24*/ 	.word	0x0001beb0


	//----- nvinfo : EIATTR_REQNTID
	.align		4
.L_39:
        /*3d28*/ 	.byte	0x04, 0x10
        /*3d2a*/ 	.short	(.L_41 - .L_40)
.L_40:
        /*3d2c*/ 	.word	0x00000080
        /*3d30*/ 	.word	0x00000001
        /*3d34*/ 	.word	0x00000001


	//----- nvinfo : EIATTR_CBANK_PARAM_SIZE
	.align		4
.L_41:
        /*3d38*/ 	.byte	0x03, 0x19
        /*3d3a*/ 	.short	0x0050


	//----- nvinfo : EIATTR_PARAM_CBANK
	.align		4
        /*3d3c*/ 	.byte	0x04, 0x0a
        /*3d3e*/ 	.short	(.L_43 - .L_42)
	.align		4
.L_42:
        /*3d40*/ 	.word	index@(.nv.constant0.matmul_kernel)
        /*3d44*/ 	.short	0x0210
        /*3d46*/ 	.short	0x0050


	//----- nvinfo : EIATTR_SW_WAR
	.align		4
.L_43:
        /*3d48*/ 	.byte	0x04, 0x36
        /*3d4a*/ 	.short	(.L_45 - .L_44)
.L_44:
        /*3d4c*/ 	.word	0x00000008
.L_45:


//--------------------- .nv.callgraph             --------------------------
	.section	.nv.callgraph,"",@"SHT_CUDA_CALLGRAPH"
	.align	4
	.sectionentsize	8
	.align		4
        /*0000*/ 	.word	0x00000000
	.align		4
        /*0004*/ 	.word	0xffffffff
	.align		4
        /*0008*/ 	.word	0x00000000
	.align		4
        /*000c*/ 	.word	0xfffffffe
	.align		4
        /*0010*/ 	.word	0x00000000
	.align		4
        /*0014*/ 	.word	0xfffffffd
	.align		4
        /*0018*/ 	.word	0x00000000
	.align		4
        /*001c*/ 	.word	0xfffffffc


//--------------------- .text.matmul_kernel       --------------------------
	.section	.text.matmul_kernel,"ax",@progbits
	.align	128
        .global         matmul_kernel
        .type           matmul_kernel,@function
        .size           matmul_kernel,(.L_x_3 - matmul_kernel)
        .other          matmul_kernel,@"STO_CUDA_ENTRY STV_DEFAULT"
matmul_kernel:
.text.matmul_kernel:
[----:B------:R-:W0:Y:S08]  /*0000*/  LDC R1, c[0x0][0x28] ;  /* 0x00000a00ff017b82 */ /* 0x000e300000000800 */
[----:B------:R-:W1:Y:S01]  /*0010*/  LDC.64 R24, c[0x0][0x228] ;  /* 0x00008a00ff187b82 */ /* 0x000e620000000a00 */
[----:B------:R-:W2:Y:S01]  /*0020*/  S2R R5, SR_CTAID.X ;  /* 0x0000000000057919 */ /* 0x000ea20000002500 */
[----:B------:R-:W-:Y:S01]  /*0030*/  UMOV UR4, 0x400 ;  /* 0x0000040000047882 */ /* 0x000fe20000000000 */
[----:B------:R-:W-:Y:S01]  /*0040*/  ULDC.64 UR6, c[0x0][0x208] ;  /* 0x0000820000067ab9 */ /* 0x000fe20000000a00 */
[----:B0-----:R-:W-:Y:S01]  /*0050*/  VIADD R1, R1, 0xfffff610 ;  /* 0xfffff61001017836 */ /* 0x001fe20000000000 */
[----:B------:R-:W-:-:S02]  /*0060*/  CS2R R36, SRZ ;  /* 0x0000000000247805 */ /* 0x000fc4000001ff00 */
[----:B------:R-:W-:Y:S02]  /*0070*/  CS2R R38, SRZ ;  /* 0x0000000000267805 */ /* 0x000fe4000001ff00 */
[----:B------:R-:W-:Y:S01]  /*0080*/  CS2R R40, SRZ ;  /* 0x0000000000287805 */ /* 0x000fe2000001ff00 */
[----:B------:R-:W0:Y:S01]  /*0090*/  LDC R15, c[0x0][0x230] ;  /* 0x00008c00ff0f7b82 */ /* 0x000e220000000800 */
[----:B------:R-:W-:Y:S02]  /*00a0*/  CS2R R42, SRZ ;  /* 0x00000000002a7805 */ /* 0x000fe4000001ff00 */
[----:B------:R-:W-:Y:S02]  /*00b0*/  CS2R R148, SRZ ;  /* 0x0000000000947805 */ /* 0x000fe4000001ff00 */
[----:B------:R-:W-:Y:S02]  /*00c0*/  CS2R R150, SRZ ;  /* 0x0000000000967805 */ /* 0x000fe4000001ff00 */
[----:B------:R-:W-:-:S02]  /*00d0*/  CS2R R96, SRZ ;  /* 0x0000000000607805 */ /* 0x000fc4000001ff00 */
[----:B------:R-:W-:Y:S02]  /*00e0*/  CS2R R98, SRZ ;  /* 0x0000000000627805 */ /* 0x000fe4000001ff00 */
[----:B------:R-:W-:Y:S02]  /*00f0*/  CS2R R144, SRZ ;  /* 0x0000000000907805 */ /* 0x000fe4000001ff00 */
[----:B------:R-:W-:Y:S01]  /*0100*/  CS2R R146, SRZ ;  /* 0x0000000000927805 */ /* 0x000fe2000001ff00 */
[----:B------:R-:W3:Y:S01]  /*0110*/  S2UR UR5, SR_CgaCtaId ;  /* 0x00000000000579c3 */ /* 0x000ee20000008800 */
[----:B------:R-:W-:Y:S02]  /*0120*/  CS2R R100, SRZ ;  /* 0x0000000000647805 */ /* 0x000fe4000001ff00 */
[----:B------:R-:W-:Y:S02]  /*0130*/  CS2R R102, SRZ ;  /* 0x0000000000667805 */ /* 0x000fe4000001ff00 */
[----:B------:R-:W-:-:S02]  /*0140*/  CS2R R104, SRZ ;  /* 0x0000000000687805 */ /* 0x000fc4000001ff00 */
[----:B------:R-:W-:Y:S02]  /*0150*/  CS2R R106, SRZ ;  /* 0x00000000006a7805 */ /* 0x000fe4000001ff00 */
[----:B------:R-:W-:Y:S02]  /*0160*/  CS2R R140, SRZ ;  /* 0x00000000008c7805 */ /* 0x000fe4000001ff00 */
[----:B------:R-:W-:Y:S02]  /*0170*/  CS2R R142, SRZ ;  /* 0x00000000008e7805 */ /* 0x000fe4000001ff00 */
[----:B------:R-:W-:Y:S01]  /*0180*/  CS2R R136, SRZ ;  /* 0x0000000000887805 */ /* 0x000fe2000001ff00 */
[----:B-1----:R-:W-:Y:S01]  /*0190*/  VIADD R0, R25, 0x7f ;  /* 0x0000007f19007836 */ /* 0x002fe20000000000 */
[----:B------:R-:W-:Y:S02]  /*01a0*/  CS2R R138, SRZ ;  /* 0x00000000008a7805 */ /* 0x000fe4000001ff00 */
[----:B------:R-:W-:-:S02]  /*01b0*/  CS2R R108, SRZ ;  /* 0x00000000006c7805 */ /* 0x000fc4000001ff00 */
[----:B------:R-:W-:Y:S02]  /*01c0*/  CS2R R110, SRZ ;  /* 0x00000000006e7805 */ /* 0x000fe4000001ff00 */
[----:B------:R-:W-:Y:S02]  /*01d0*/  CS2R R44, SRZ ;  /* 0x00000000002c7805 */ /* 0x000fe4000001ff00 */
[----:B------:R-:W-:Y:S02]  /*01e0*/  SHF.R.S32.HI R3, RZ, 0x1f, R0 ;  /* 0x0000001fff037819 */ /* 0x000fe40000011400 */
[----:B------:R-:W-:Y:S02]  /*01f0*/  CS2R R46, SRZ ;  /* 0x00000000002e7805 */ /* 0x000fe4000001ff00 */
[----:B------:R-:W-:Y:S01]  /*0200*/  CS2R R112, SRZ ;  /* 0x0000000000707805 */ /* 0x000fe2000001ff00 */
[----:B0-----:R-:W-:Y:S01]  /*0210*/  VIADD R15, R15, 0x3f ;  /* 0x0000003f0f0f7836 */ /* 0x001fe20000000000 */
[----:B------:R-:W-:-:S02]  /*0220*/  LEA.HI R3, R3, R0, RZ, 0x7 ;  /* 0x0000000003037211 */ /* 0x000fc400078f38ff */
[----:B------:R-:W-:Y:S02]  /*0230*/  CS2R R114, SRZ ;  /* 0x0000000000727805 */ /* 0x000fe4000001ff00 */
[----:B--2---:R-:W-:Y:S02]  /*0240*/  IABS R8, R5 ;  /* 0x0000000500087213 */ /* 0x004fe40000000000 */
[----:B------:R-:W-:Y:S02]  /*0250*/  CS2R R48, SRZ ;  /* 0x0000000000307805 */ /* 0x000fe4000001ff00 */
[----:B------:R-:W-:Y:S02]  /*0260*/  SHF.R.S32.HI R3, RZ, 0x7, R3 ;  /* 0x00000007ff037819 */ /* 0x000fe40000011403 */
[----:B------:R-:W-:Y:S02]  /*0270*/  CS2R R50, SRZ ;  /* 0x0000000000327805 */ /* 0x000fe4000001ff00 */
[----:B------:R-:W-:Y:S01]  /*0280*/  CS2R R116, SRZ ;  /* 0x0000000000747805 */ /* 0x000fe2000001ff00 */
[----:B---3--:R-:W-:Y:S01]  /*0290*/  ULEA UR4, UR5, UR4, 0x18 ;  /* 0x0000000405047291 */ /* 0x008fe2000f8ec03f */
[----:B------:R-:W-:Y:S01]  /*02a0*/  CS2R R118, SRZ ;  /* 0x0000000000767805 */ /* 0x000fe2000001ff00 */
[----:B------:R-:W-:Y:S01]  /*02b0*/  IMAD.SHL.U32 R4, R3, 0x4, RZ ;  /* 0x0000000403047824 */ /* 0x000fe200078e00ff */
[----:B------:R-:W-:-:S02]  /*02c0*/  CS2R R52, SRZ ;  /* 0x0000000000347805 */ /* 0x000fc4000001ff00 */
[----:B------:R-:W-:Y:S02]  /*02d0*/  CS2R R54, SRZ ;  /* 0x0000000000367805 */ /* 0x000fe4000001ff00 */
[----:B------:R-:W-:Y:S02]  /*02e0*/  CS2R R120, SRZ ;  /* 0x0000000000787805 */ /* 0x000fe4000001ff00 */
[----:B------:R-:W-:Y:S02]  /*02f0*/  CS2R R122, SRZ ;  /* 0x00000000007a7805 */ /* 0x000fe4000001ff00 */
[-C--:B------:R-:W-:Y:S02]  /*0300*/  IABS R7, R4.reuse ;  /* 0x0000000400077213 */ /* 0x080fe40000000000 */
[----:B------:R-:W-:Y:S02]  /*0310*/  CS2R R56, SRZ ;  /* 0x0000000000387805 */ /* 0x000fe4000001ff00 */
[----:B------:R-:W-:-:S02]  /*0320*/  IABS R10, R4 ;  /* 0x00000004000a7213 */ /* 0x000fc40000000000 */
[----:B------:R-:W-:Y:S01]  /*0330*/  CS2R R58, SRZ ;  /* 0x00000000003a7805 */ /* 0x000fe2000001ff00 */
[----:B------:R-:W0:Y:S01]  /*0340*/  I2F.RP R0, R7 ;  /* 0x0000000700007306 */ /* 0x000e220000209400 */
[----:B------:R-:W-:Y:S02]  /*0350*/  CS2R R124, SRZ ;  /* 0x00000000007c7805 */ /* 0x000fe4000001ff00 */
[----:B------:R-:W-:Y:S02]  /*0360*/  CS2R R126, SRZ ;  /* 0x00000000007e7805 */ /* 0x000fe4000001ff00 */
[----:B------:R-:W-:Y:S02]  /*0370*/  CS2R R60, SRZ ;  /* 0x00000000003c7805 */ /* 0x000fe4000001ff00 */
[----:B------:R-:W-:Y:S02]  /*0380*/  CS2R R62, SRZ ;  /* 0x00000000003e7805 */ /* 0x000fe4000001ff00 */
[----:B------:R-:W-:-:S02]  /*0390*/  CS2R R128, SRZ ;  /* 0x0000000000807805 */ /* 0x000fc4000001ff00 */
[----:B------:R-:W-:Y:S02]  /*03a0*/  CS2R R130, SRZ ;  /* 0x0000000000827805 */ /* 0x000fe4000001ff00 */
[----:B------:R-:W-:Y:S02]  /*03b0*/  CS2R R64, SRZ ;  /* 0x0000000000407805 */ /* 0x000fe4000001ff00 */
[----:B------:R-:W-:Y:S02]  /*03c0*/  CS2R R66, SRZ ;  /* 0x0000000000427805 */ /* 0x000fe4000001ff00 */
[----:B------:R-:W-:Y:S02]  /*03d0*/  CS2R R132, SRZ ;  /* 0x0000000000847805 */ /* 0x000fe4000001ff00 */
[----:B------:R-:W-:Y:S02]  /*03e0*/  CS2R R134, SRZ ;  /* 0x0000000000867805 */ /* 0x000fe4000001ff00 */
[----:B------:R-:W-:-:S02]  /*03f0*/  CS2R R68, SRZ ;  /* 0x0000000000447805 */ /* 0x000fc4000001ff00 */
[----:B------:R-:W-:Y:S02]  /*0400*/  CS2R R70, SRZ ;  /* 0x0000000000467805 */ /* 0x000fe4000001ff00 */
[----:B------:R-:W-:Y:S02]  /*0410*/  CS2R R84, SRZ ;  /* 0x0000000000547805 */ /* 0x000fe4000001ff00 */
[----:B------:R-:W-:Y:S01]  /*0420*/  CS2R R86, SRZ ;  /* 0x0000000000567805 */ /* 0x000fe2000001ff00 */
[----:B0-----:R-:W0:Y:S01]  /*0430*/  MUFU.RCP R0, R0 ;  /* 0x0000000000007308 */ /* 0x001e220000001000 */
        /* <DEDUP_REMOVED lines=12> */
[----:B0-----:R-:W-:Y:S02]  /*0500*/  VIADD R2, R0, 0xffffffe ;  /* 0x0ffffffe00027836 */ /* 0x001fe40000000000 */
[----:B------:R-:W-:Y:S02]  /*0510*/  IMAD.MOV R0, RZ, RZ, -R10 ;  /* 0x000000ffff007224 */ /* 0x000fe400078e0a0a */
[----:B------:R0:W1:Y:S02]  /*0520*/  F2I.FTZ.U32.TRUNC.NTZ R3, R2 ;  /* 0x0000000200037305 */ /* 0x000064000021f000 */
[----:B0-----:R-:W-:-:S02]  /*0530*/  IMAD.MOV.U32 R2, RZ, RZ, RZ ;  /* 0x000000ffff027224 */ /* 0x001fc400078e00ff */
[----:B-1----:R-:W-:-:S04]  /*0540*/  IMAD.MOV R6, RZ, RZ, -R3 ;  /* 0x000000ffff067224 */ /* 0x002fc800078e0a03 */
[----:B------:R-:W-:Y:S02]  /*0550*/  IMAD R9, R6, R7, RZ ;  /* 0x0000000706097224 */ /* 0x000fe400078e02ff */
[----:B------:R-:W-:Y:S02]  /*0560*/  IMAD.MOV.U32 R6, RZ, RZ, R8 ;  /* 0x000000ffff067224 */ /* 0x000fe400078e0008 */
[----:B------:R-:W-:-:S06]  /*0570*/  IMAD.HI.U32 R3, R3, R9, R2 ;  /* 0x0000000903037227 */ /* 0x000fcc00078e0002 */
[----:B------:R-:W-:-:S04]  /*0580*/  IMAD.HI.U32 R3, R3, R6, RZ ;  /* 0x0000000603037227 */ /* 0x000fc800078e00ff */
[----:B------:R-:W-:-:S05]  /*0590*/  IMAD R0, R3, R0, R6 ;  /* 0x0000000003007224 */ /* 0x000fca00078e0206 */
[----:B------:R-:W-:-:S13]  /*05a0*/  ISETP.GT.U32.AND P1, PT, R7, R0, PT ;  /* 0x000000000700720c */ /* 0x000fda0003f24070 */
[----:B------:R-:W-:Y:S02]  /*05b0*/  @!P1 IMAD.IADD R0, R0, 0x1, -R7 ;  /* 0x0000000100009824 */ /* 0x000fe400078e0a07 */
[----:B------:R-:W-:Y:S01]  /*05c0*/  @!P1 VIADD R3, R3, 0x1 ;  /* 0x0000000103039836 */ /* 0x000fe20000000000 */
[----:B------:R-:W-:Y:S02]  /*05d0*/  ISETP.NE.AND P1, PT, R4, RZ, PT ;  /* 0x000000ff0400720c */ /* 0x000fe40003f25270 */
[----:B------:R-:W-:Y:S02]  /*05e0*/  ISETP.GE.U32.AND P0, PT, R0, R7, PT ;  /* 0x000000070000720c */ /* 0x000fe40003f06070 */
[----:B------:R-:W-:-:S04]  /*05f0*/  LOP3.LUT R0, R5, R4, RZ, 0x3c, !PT ;  /* 0x0000000405007212 */ /* 0x000fc800078e3cff */
[----:B------:R-:W-:Y:S01]  /*0600*/  ISETP.GE.AND P2, PT, R0, RZ, PT ;  /* 0x000000ff0000720c */ /* 0x000fe20003f46270 */
[----:B------:R-:W-:-:S06]  /*0610*/  VIADD R0, R24, 0xff ;  /* 0x000000ff18007836 */ /* 0x000fcc0000000000 */
[----:B------:R-:W-:-:S04]  /*0620*/  @P0 VIADD R3, R3, 0x1 ;  /* 0x0000000103030836 */ /* 0x000fc80000000000 */
[----:B------:R-:W-:Y:S01]  /*0630*/  IMAD.MOV.U32 R2, RZ, RZ, R3 ;  /* 0x000000ffff027224 */ /* 0x000fe200078e0003 */
[----:B------:R-:W-:-:S03]  /*0640*/  SHF.R.S32.HI R3, RZ, 0x1f, R0 ;  /* 0x0000001fff037819 */ /* 0x000fc60000011400 */
[----:B------:R-:W-:Y:S01]  /*0650*/  @!P2 IMAD.MOV R2, RZ, RZ, -R2 ;  /* 0x000000ffff02a224 */ /* 0x000fe200078e0a02 */
[----:B------:R-:W-:Y:S02]  /*0660*/  @!P1 LOP3.LUT R2, RZ, R4, RZ, 0x33, !PT ;  /* 0x00000004ff029212 */ /* 0x000fe400078e33ff */
[----:B------:R-:W-:-:S03]  /*0670*/  LEA.HI R3, R3, R0, RZ, 0x8 ;  /* 0x0000000003037211 */ /* 0x000fc600078f40ff */
[----:B------:R-:W-:Y:S02]  /*0680*/  IMAD.SHL.U32 R6, R2, 0x4, RZ ;  /* 0x0000000402067824 */ /* 0x000fe400078e00ff */
[----:B------:R-:W-:-:S03]  /*0690*/  IMAD.MOV R2, RZ, RZ, -R2 ;  /* 0x000000ffff027224 */ /* 0x000fc600078e0a02 */
[----:B------:R-:W-:Y:S01]  /*06a0*/  LEA.HI.SX32 R3, R3, -R6, 0x18 ;  /* 0x8000000603037211 */ /* 0x000fe200078fc2ff */
[----:B------:R-:W-:-:S03]  /*06b0*/  IMAD R11, R4, R2, R5 ;  /* 0x00000002040b7224 */ /* 0x000fc600078e0205 */
[----:B------:R-:W-:-:S04]  /*06c0*/  VIMNMX R8, R3, 0x4, PT ;  /* 0x0000000403087848 */ /* 0x000fc80003fe0100 */
[-C--:B------:R-:W-:Y:S02]  /*06d0*/  IABS R7, R8.reuse ;  /* 0x0000000800077213 */ /* 0x080fe40000000000 */
[----:B------:R-:W-:Y:S02]  /*06e0*/  IABS R4, R8 ;  /* 0x0000000800047213 */ /* 0x000fe40000000000 */
[----:B------:R-:W0:Y:S08]  /*06f0*/  I2F.RP R0, R7 ;  /* 0x0000000700007306 */ /* 0x000e300000209400 */
[----:B0-----:R-:W0:Y:S02]  /*0700*/  MUFU.RCP R0, R0 ;  /* 0x0000000000007308 */ /* 0x001e240000001000 */
[----:B0-----:R-:W-:-:S02]  /*0710*/  VIADD R3, R0, 0xffffffe ;  /* 0x0ffffffe00037836 */ /* 0x001fc40000000000 */
[----:B------:R-:W-:-:S04]  /*0720*/  IMAD.MOV R0, RZ, RZ, -R4 ;  /* 0x000000ffff007224 */ /* 0x000fc800078e0a04 */
[----:B------:R-:W0:Y:S02]  /*0730*/  F2I.FTZ.U32.TRUNC.NTZ R3, R3 ;  /* 0x0000000300037305 */ /* 0x000e24000021f000 */
[----:B0-----:R-:W-:-:S04]  /*0740*/  IMAD.MOV R9, RZ, RZ, -R3 ;  /* 0x000000ffff097224 */ /* 0x001fc800078e0a03 */
[----:B------:R-:W-:Y:S01]  /*0750*/  IMAD.MOV.U32 R2, RZ, RZ, R9 ;  /* 0x000000ffff027224 */ /* 0x000fe200078e0009 */
[----:B------:R-:W-:-:S03]  /*0760*/  IABS R9, R11 ;  /* 0x0000000b00097213 */ /* 0x000fc60000000000 */
[----:B------:R-:W-:Y:S02]  /*0770*/  IMAD R5, R2, R7, RZ ;  /* 0x0000000702057224 */ /* 0x000fe400078e02ff */
[----:B------:R-:W-:-:S04]  /*0780*/  IMAD.MOV.U32 R2, RZ, RZ, RZ ;  /* 0x000000ffff027224 */ /* 0x000fc800078e00ff */
[----:B------:R-:W-:Y:S01]  /*0790*/  IMAD.HI.U32 R2, R3, R5, R2 ;  /* 0x0000000503027227 */ /* 0x000fe200078e0002 */
[----:B------:R-:W-:-:S04]  /*07a0*/  LOP3.LUT R3, R11, R8, RZ, 0x3c, !PT ;  /* 0x000000080b037212 */ /* 0x000fc800078e3cff */
[----:B------:R-:W-:Y:S01]  /*07b0*/  ISETP.GE.AND P2, PT, R3, RZ, PT ;  /* 0x000000ff0300720c */ /* 0x000fe20003f46270 */
[----:B------:R-:W-:-:S04]  /*07c0*/  IMAD.HI.U32 R2, R2, R9, RZ ;  /* 0x0000000902027227 */ /* 0x000fc800078e00ff */
[----:B------:R-:W-:-:S05]  /*07d0*/  IMAD R0, R2, R0, R9 ;  /* 0x0000000002007224 */ /* 0x000fca00078e0209 */
[----:B------:R-:W-:-:S13]  /*07e0*/  ISETP.GT.U32.AND P1, PT, R7, R0, PT ;  /* 0x000000000700720c */ /* 0x000fda0003f24070 */
[----:B------:R-:W-:Y:S02]  /*07f0*/  @!P1 IMAD.IADD R0, R0, 0x1, -R7 ;  /* 0x0000000100009824 */ /* 0x000fe400078e0a07 */
[----:B------:R-:W-:Y:S01]  /*0800*/  @!P1 VIADD R2, R2, 0x1 ;  /* 0x0000000102029836 */ /* 0x000fe20000000000 */
[----:B------:R-:W-:Y:S02]  /*0810*/  ISETP.NE.AND P1, PT, R8, RZ, PT ;  /* 0x000000ff0800720c */ /* 0x000fe40003f25270 */
[----:B------:R-:W-:Y:S02]  /*0820*/  ISETP.GE.U32.AND P0, PT, R0, R7, PT ;  /* 0x000000070000720c */ /* 0x000fe40003f06070 */
[----:B------:R-:W0:Y:S11]  /*0830*/  S2R R0, SR_TID.X ;  /* 0x0000000000007919 */ /* 0x000e360000002100 */
[----:B------:R-:W-:Y:S01]  /*0840*/  @P0 VIADD R2, R2, 0x1 ;  /* 0x0000000102020836 */ /* 0x000fe20000000000 */
[----:B------:R-:W-:-:S03]  /*0850*/  ISETP.GE.AND P0, PT, R15, 0x40, PT ;  /* 0x000000400f00780c */ /* 0x000fc60003f06270 */
[----:B------:R-:W-:Y:S01]  /*0860*/  @!P2 IMAD.MOV R2, RZ, RZ, -R2 ;  /* 0x000000ffff02a224 */ /* 0x000fe200078e0a02 */
[----:B------:R-:W-:-:S05]  /*0870*/  @!P1 LOP3.LUT R2, RZ, R8, RZ, 0x33, !PT ;  /* 0x00000008ff029212 */ /* 0x000fca00078e33ff */
[----:B------:R-:W-:Y:S02]  /*0880*/  IMAD.MOV R3, RZ, RZ, -R2 ;  /* 0x000000ffff037224 */ /* 0x000fe400078e0a02 */
[----:B------:R-:W-:Y:S02]  /*0890*/  IMAD.SHL.U32 R12, R2, 0x80, RZ ;  /* 0x00000080020c7824 */ /* 0x000fe400078e00ff */
[----:B------:R-:W-:Y:S01]  /*08a0*/  IMAD R3, R8, R3, R11 ;  /* 0x0000000308037224 */ /* 0x000fe200078e020b */
[----:B------:R-:W-:Y:S02]  /*08b0*/  CS2R R8, SRZ ;  /* 0x0000000000087805 */ /* 0x000fe4000001ff00 */
[----:B------:R-:W-:Y:S01]  /*08c0*/  CS2R R10, SRZ ;  /* 0x00000000000a7805 */ /* 0x000fe2000001ff00 */
[----:B------:R-:W-:Y:S01]  /*08d0*/  IMAD.IADD R3, R6, 0x1, R3 ;  /* 0x0000000106037824 */ /* 0x000fe200078e0203 */
[----:B------:R-:W-:Y:S02]  /*08e0*/  CS2R R6, SRZ ;  /* 0x0000000000067805 */ /* 0x000fe4000001ff00 */
[----:B0-----:R-:W-:-:S05]  /*08f0*/  LOP3.LUT R4, R0, 0x7f, RZ, 0xc0, !PT ;  /* 0x0000007f00047812 */ /* 0x001fca00078ec0ff */
[----:B------:R-:W-:Y:S01]  /*0900*/  IMAD R13, R3, 0x100, R4 ;  /* 0x00000100030d7824 */ /* 0x000fe200078e0204 */
[----:B------:R-:W-:-:S03]  /*0910*/  CS2R R4, SRZ ;  /* 0x0000000000047805 */ /* 0x000fc6000001ff00 */
[----:B------:R-:W-:Y:S01]  /*0920*/  VIADD R14, R13, 0x80 ;  /* 0x000000800d0e7836 */ /* 0x000fe20000000000 */
[----:B------:R-:W-:Y:S06]  /*0930*/  @!P0 BRA `(.L_x_0) ;  /* 0x0000013c00808947 */ /* 0x000fec0003800000 */
[----:B------:R-:W-:Y:S01]  /*0940*/  IABS R16, R24 ;  /* 0x0000001800107213 */ /* 0x000fe20000000000 */
[----:B------:R-:W-:Y:S01]  /*0950*/  ULDC UR60, c[0x0][0x23c] ;  /* 0x00008f00003c7ab9 */ /* 0x000fe20000000800 */
[----:B------:R-:W-:Y:S01]  /*0960*/  IABS R6, R25 ;  /* 0x0000001900067213 */ /* 0x000fe20000000000 */
[----:B------:R-:W-:Y:S01]  /*0970*/  ULDC UR5, c[0x0][0x234] ;  /* 0x00008d0000057ab9 */ /* 0x000fe20000000800 */
[----:B------:R-:W0:Y:S01]  /*0980*/  I2F.RP R7, R16 ;  /* 0x0000001000077306 */ /* 0x000e220000209400 */
[----:B------:R-:W-:Y:S01]  /*0990*/  IABS R10, R14 ;  /* 0x0000000e000a7213 */ /* 0x000fe20000000000 */
[----:B------:R-:W-:Y:S01]  /*09a0*/  ULDC.64 UR10, c[0x0][0x218] ;  /* 0x00008600000a7ab9 */ /* 0x000fe20000000a00 */
[----:B------:R-:W-:Y:S01]  /*09b0*/  ISETP.GE.AND P4, PT, R13, RZ, PT ;  /* 0x000000ff0d00720c */ /* 0x000fe20003f86270 */
[----:B------:R-:W-:Y:S01]  /*09c0*/  ULDC.64 UR8, c[0x0][0x210] ;  /* 0x0000840000087ab9 */ /* 0x000fe20000000a00 */
[----:B------:R-:W-:Y:S01]  /*09d0*/  LOP3.LUT R78, R0, 0x3f, RZ, 0xc0, !PT ;  /* 0x0000003f004e7812 */ /* 0x000fe200078ec0ff */
[----:B------:R-:W-:Y:S01]  /*09e0*/  USHF.R.U32.HI UR20, URZ, 0x4, UR4 ;  /* 0x000000043f147899 */ /* 0x000fe20008011604 */
[----:B------:R-:W-:Y:S01]  /*09f0*/  CS2R R152, SRZ ;  /* 0x0000000000987805 */ /* 0x000fe2000001ff00 */
[----:B------:R-:W1:Y:S01]  /*0a00*/  I2F.RP R8, R6 ;  /* 0x0000000600087306 */ /* 0x000e620000209400 */
[----:B------:R-:W-:Y:S01]  /*0a10*/  CS2R R154, SRZ ;  /* 0x00000000009a7805 */ /* 0x000fe2000001ff00 */
[----:B------:R-:W-:Y:S01]  /*0a20*/  USGXT.U32 UR20, UR20, 0xe ;  /* 0x0000000e1414789a */ /* 0x000fe20008000000 */
[----:B------:R-:W-:-:S02]  /*0a30*/  CS2R R156, SRZ ;  /* 0x00000000009c7805 */ /* 0x000fc4000001ff00 */
[----:B------:R-:W-:Y:S02]  /*0a40*/  CS2R R158, SRZ ;  /* 0x00000000009e7805 */ /* 0x000fe4000001ff00 */
[----:B------:R-:W-:Y:S02]  /*0a50*/  CS2R R160, SRZ ;  /* 0x0000000000a07805 */ /* 0x000fe4000001ff00 */
[----:B------:R-:W-:Y:S02]  /*0a60*/  CS2R R162, SRZ ;  /* 0x0000000000a27805 */ /* 0x000fe4000001ff00 */
[----:B------:R-:W-:Y:S01]  /*0a70*/  CS2R R164, SRZ ;  /* 0x0000000000a47805 */ /* 0x000fe2000001ff00 */
[----:B0-----:R-:W0:Y:S01]  /*0a80*/  MUFU.RCP R7, R7 ;  /* 0x0000000700077308 */ /* 0x001e220000001000 */
[----:B------:R-:W-:Y:S02]  /*0a90*/  CS2R R166, SRZ ;  /* 0x0000000000a67805 */ /* 0x000fe4000001ff00 */
[----:B------:R-:W-:-:S02]  /*0aa0*/  CS2R R168, SRZ ;  /* 0x0000000000a87805 */ /* 0x000fc4000001ff00 */
[----:B------:R-:W-:Y:S02]  /*0ab0*/  CS2R R170, SRZ ;  /* 0x0000000000aa7805 */ /* 0x000fe4000001ff00 */
[----:B------:R-:W-:Y:S02]  /*0ac0*/  CS2R R172, SRZ ;  /* 0x0000000000ac7805 */ /* 0x000fe4000001ff00 */
[----:B------:R-:W-:Y:S02]  /*0ad0*/  CS2R R174, SRZ ;  /* 0x0000000000ae7805 */ /* 0x000fe4000001ff00 */
[----:B------:R-:W-:Y:S02]  /*0ae0*/  CS2R R176, SRZ ;  /* 0x0000000000b07805 */ /* 0x000fe4000001ff00 */
[----:B------:R-:W-:Y:S01]  /*0af0*/  CS2R R178, SRZ ;  /* 0x0000000000b27805 */ /* 0x000fe2000001ff00 */
[----:B-1----:R-:W1:Y:S01]  /*0b00*/  MUFU.RCP R8, R8 ;  /* 0x0000000800087308 */ /* 0x002e620000001000 */
[----:B------:R-:W-:-:S02]  /*0b10*/  CS2R R180, SRZ ;  /* 0x0000000000b47805 */ /* 0x000fc4000001ff00 */
[----:B------:R-:W-:Y:S02]  /*0b20*/  CS2R R182, SRZ ;  /* 0x0000000000b67805 */ /* 0x000fe4000001ff00 */
[----:B------:R-:W-:Y:S02]  /*0b30*/  CS2R R184, SRZ ;  /* 0x0000000000b87805 */ /* 0x000fe4000001ff00 */
[----:B------:R-:W-:Y:S02]  /*0b40*/  CS2R R186, SRZ ;  /* 0x0000000000ba7805 */ /* 0x000fe4000001ff00 */
[----:B------:R-:W-:Y:S02]  /*0b50*/  CS2R R188, SRZ ;  /* 0x0000000000bc7805 */ /* 0x000fe4000001ff00 */
[----:B------:R-:W-:Y:S02]  /*0b60*/  CS2R R190, SRZ ;  /* 0x0000000000be7805 */ /* 0x000fe4000001ff00 */
[----:B------:R-:W-:-:S02]  /*0b70*/  CS2R R192, SRZ ;  /* 0x0000000000c07805 */ /* 0x000fc4000001ff00 */
[----:B------:R-:W-:Y:S01]  /*0b80*/  CS2R R194, SRZ ;  /* 0x0000000000c27805 */ /* 0x000fe2000001ff00 */
[----:B0-----:R-:W-:Y:S01]  /*0b90*/  VIADD R2, R7, 0xffffffe ;  /* 0x0ffffffe07027836 */ /* 0x001fe20000000000 */
[----:B------:R-:W-:Y:S02]  /*0ba0*/  SHF.R.U32.HI R7, RZ, 0x6, R0 ;  /* 0x00000006ff077819 */ /* 0x000fe40000011600 */
[----:B------:R-:W-:Y:S02]  /*0bb0*/  CS2R R196, SRZ ;  /* 0x0000000000c47805 */ /* 0x000fe4000001ff00 */
[----:B------:R-:W-:Y:S01]  /*0bc0*/  CS2R R198, SRZ ;  /* 0x0000000000c67805 */ /* 0x000fe2000001ff00 */
[----:B------:R0:W2:Y:S01]  /*0bd0*/  F2I.FTZ.U32.TRUNC.NTZ R3, R2 ;  /* 0x0000000200037305 */ /* 0x0000a2000021f000 */
[----:B------:R-:W-:Y:S02]  /*0be0*/  SGXT.U32 R7, R7, 0x1 ;  /* 0x000000010707781a */ /* 0x000fe40000000000 */
[----:B------:R-:W-:-:S02]  /*0bf0*/  CS2R R200, SRZ ;  /* 0x0000000000c87805 */ /* 0x000fc4000001ff00 */
[----:B------:R-:W-:Y:S01]  /*0c00*/  CS2R R202, SRZ ;  /* 0x0000000000ca7805 */ /* 0x000fe2000001ff00 */
[----:B-1----:R-:W-:Y:S01]  /*0c10*/  VIADD R4, R8, 0xffffffe ;  /* 0x0ffffffe08047836 */ /* 0x002fe20000000000 */
[----:B------:R-:W-:Y:S02]  /*0c20*/  IABS R8, R13 ;  /* 0x0000000d00087213 */ /* 0x000fe40000000000 */
[----:B------:R-:W-:Y:S02]  /*0c30*/  CS2R R204, SRZ ;  /* 0x0000000000cc7805 */ /* 0x000fe4000001ff00 */
[----:B------:R-:W-:Y:S01]  /*0c40*/  LOP3.LUT R7, R12, R7, RZ, 0xfc, !PT ;  /* 0x000000070c077212 */ /* 0x000fe200078efcff */
[----:B------:R1:W3:Y:S01]  /*0c50*/  F2I.FTZ.U32.TRUNC.NTZ R5, R4 ;  /* 0x0000000400057305 */ /* 0x0002e2000021f000 */
[----:B0-----:R-:W-:Y:S01]  /*0c60*/  IMAD.MOV.U32 R2, RZ, RZ, RZ ;  /* 0x000000ffff027224 */ /* 0x001fe200078e00ff */
[----:B------:R-:W-:Y:S02]  /*0c70*/  CS2R R206, SRZ ;  /* 0x0000000000ce7805 */ /* 0x000fe4000001ff00 */
[----:B------:R-:W-:-:S02]  /*0c80*/  LOP3.LUT R18, R7, 0x7c, RZ, 0xfc, !PT ;  /* 0x0000007c07127812 */ /* 0x000fc400078efcff */
[----:B------:R-:W-:Y:S02]  /*0c90*/  CS2R R208, SRZ ;  /* 0x0000000000d07805 */ /* 0x000fe4000001ff00 */
[C---:B------:R-:W-:Y:S02]  /*0ca0*/  LOP3.LUT R20, R7.reuse, 0x7a, RZ, 0xfc, !PT ;  /* 0x0000007a07147812 */ /* 0x040fe400078efcff */
[----:B------:R-:W-:Y:S01]  /*0cb0*/  CS2R R210, SRZ ;  /* 0x0000000000d27805 */ /* 0x000fe2000001ff00 */
[----:B--2---:R-:W-:Y:S01]  /*0cc0*/  IMAD.MOV R9, RZ, RZ, -R3 ;  /* 0x000000ffff097224 */ /* 0x004fe200078e0a03 */
[----:B------:R-:W-:Y:S01]  /*0cd0*/  LOP3.LUT R22, R7, 0x70, RZ, 0xfc, !PT ;  /* 0x0000007007167812 */ /* 0x000fe200078efcff */
[----:B-1----:R-:W-:Y:S01]  /*0ce0*/  IMAD.MOV.U32 R4, RZ, RZ, RZ ;  /* 0x000000ffff047224 */ /* 0x002fe200078e00ff */
[----:B------:R-:W-:Y:S01]  /*0cf0*/  IABS R19, R20 ;  /* 0x0000001400137213 */ /* 0x000fe20000000000 */
[----:B------:R-:W-:Y:S01]  /*0d00*/  IMAD R9, R9, R16, RZ ;  /* 0x0000001009097224 */ /* 0x000fe200078e02ff */
[----:B------:R-:W-:-:S02]  /*0d10*/  LOP3.LUT R26, R7, 0x6c, RZ, 0xfc, !PT ;  /* 0x0000006c071a7812 */ /* 0x000fc400078efcff */
[----:B------:R-:W-:Y:S02]  /*0d20*/  CS2R R212, SRZ ;  /* 0x0000000000d47805 */ /* 0x000fe4000001ff00 */
[----:B------:R-:W-:Y:S01]  /*0d30*/  LOP3.LUT R28, R7, 0x68, RZ, 0xfc, !PT ;  /* 0x00000068071c7812 */ /* 0x000fe200078efcff */
[----:B------:R-:W-:Y:S01]  /*0d40*/  IMAD.HI.U32 R3, R3, R9, R2 ;  /* 0x0000000903037227 */ /* 0x000fe200078e0002 */
[----:B------:R-:W-:Y:S02]  /*0d50*/  IABS R27, R26 ;  /* 0x0000001a001b7213 */ /* 0x000fe40000000000 */
[----:B------:R-:W-:Y:S02]  /*0d60*/  CS2R R214, SRZ ;  /* 0x0000000000d67805 */ /* 0x000fe4000001ff00 */
[C---:B------:R-:W-:Y:S01]  /*0d70*/  LOP3.LUT R30, R7.reuse, 0x66, RZ, 0xfc, !PT ;  /* 0x00000066071e7812 */ /* 0x040fe200078efcff */
[----:B---3--:R-:W-:Y:S01]  /*0d80*/  IMAD.MOV R17, RZ, RZ, -R5 ;  /* 0x000000ffff117224 */ /* 0x008fe200078e0a05 */
[----:B------:R-:W-:Y:S01]  /*0d90*/  LOP3.LUT R36, R7, 0x5c, RZ, 0xfc, !PT ;  /* 0x0000005c07247812 */ /* 0x000fe200078efcff */
[----:B------:R-:W-:Y:S01]  /*0da0*/  IMAD.HI.U32 R2, R3, R8, RZ ;  /* 0x0000000803027227 */ /* 0x000fe200078e00ff */
[----:B------:R-:W-:-:S02]  /*0db0*/  IABS R29, R30 ;  /* 0x0000001e001d7213 */ /* 0x000fc40000000000 */
[----:B------:R-:W-:Y:S02]  /*0dc0*/  CS2R R144, SRZ ;  /* 0x0000000000907805 */ /* 0x000fe4000001ff00 */
[----:B------:R-:W-:Y:S01]  /*0dd0*/  LOP3.LUT R32, R7, 0x5e, RZ, 0xfc, !PT ;  /* 0x0000005e07207812 */ /* 0x000fe200078efcff */
[----:B------:R-:W-:Y:S01]  /*0de0*/  IMAD.HI.U32 R3, R3, R10, RZ ;  /* 0x0000000a03037227 */ /* 0x000fe200078e00ff */
[C---:B------:R-:W-:Y:S02]  /*0df0*/  LOP3.LUT R38, R7.reuse, 0x5a, RZ, 0xfc, !PT ;  /* 0x0000005a07267812 */ /* 0x040fe400078efcff */
[----:B------:R-:W-:Y:S02]  /*0e00*/  CS2R R146, SRZ ;  /* 0x0000000000927805 */ /* 0x000fe4000001ff00 */
[----:B------:R-:W-:Y:S01]  /*0e10*/  IABS R33, R32 ;  /* 0x0000002000217213 */ /* 0x000fe20000000000 */
[----:B------:R-:W-:Y:S01]  /*0e20*/  IMAD.MOV R9, RZ, RZ, -R2 ;  /* 0x000000ffff097224 */ /* 0x000fe200078e0a02 */
[----:B------:R-:W-:Y:S01]  /*0e30*/  LOP3.LUT R40, R7, 0x58, RZ, 0xfc, !PT ;  /* 0x0000005807287812 */ /* 0x000fe200078efcff */
[----:B------:R-:W-:Y:S01]  /*0e40*/  IMAD.MOV R11, RZ, RZ, -R3 ;  /* 0x000000ffff0b7224 */ /* 0x000fe200078e0a03 */
[----:B------:R-:W-:Y:S01]  /*0e50*/  IABS R35, R38 ;  /* 0x0000002600237213 */ /* 0x000fe20000000000 */
[----:B------:R-:W-:Y:S01]  /*0e60*/  IMAD R3, R16, R9, R8 ;  /* 0x0000000910037224 */ /* 0x000fe200078e0208 */
[----:B------:R-:W-:Y:S01]  /*0e70*/  SHF.R.S32.HI R8, RZ, 0x1f, R15 ;  /* 0x0000001fff087819 */ /* 0x000fe2000001140f */
[----:B------:R-:W-:Y:S01]  /*0e80*/  IMAD R17, R17, R6, RZ ;  /* 0x0000000611117224 */ /* 0x000fe200078e02ff */
[----:B------:R-:W-:-:S02]  /*0e90*/  LOP3.LUT R42, R7, 0x56, RZ, 0xfc, !PT ;  /* 0x00000056072a7812 */ /* 0x000fc400078efcff */
[----:B------:R-:W-:Y:S02]  /*0ea0*/  CS2R R148, SRZ ;  /* 0x0000000000947805 */ /* 0x000fe4000001ff00 */
[----:B------:R-:W-:Y:S01]  /*0eb0*/  ISETP.GT.U32.AND P0, PT, R16, R3, PT ;  /* 0x000000031000720c */ /* 0x000fe20003f04070 */
[----:B------:R-:W-:Y:S01]  /*0ec0*/  IMAD.HI.U32 R2, R5, R17, R4 ;  /* 0x0000001105027227 */ /* 0x000fe200078e0004 */
[----:B------:R-:W-:Y:S02]  /*0ed0*/  IABS R17, R18 ;  /* 0x0000001200117213 */ /* 0x000fe40000000000 */
[----:B------:R-:W-:Y:S02]  /*0ee0*/  CS2R R150, SRZ ;  /* 0x0000000000967805 */ /* 0x000fe4000001ff00 */
[----:B------:R-:W-:Y:S01]  /*0ef0*/  LEA.HI R15, R8, R15, RZ, 0x6 ;  /* 0x0000000f080f7211 */ /* 0x000fe200078f30ff */
[----:B------:R-:W-:Y:S01]  /*0f00*/  IMAD R4, R16, R11, R10 ;  /* 0x0000000b10047224 */ /* 0x000fe200078e020a */
[C---:B------:R-:W-:Y:S01]  /*0f10*/  LOP3.LUT R10, R7.reuse, 0x7e, RZ, 0xfc, !PT ;  /* 0x0000007e070a7812 */ /* 0x040fe200078efcff */
[----:B------:R-:W-:Y:S01]  /*0f20*/  IMAD.HI.U32 R8, R2, R17, RZ ;  /* 0x0000001102087227 */ /* 0x000fe200078e00ff */
[----:B------:R-:W-:Y:S01]  /*0f30*/  LOP3.LUT R43, R7, 0x54, RZ, 0xfc, !PT ;  /* 0x00000054072b7812 */ /* 0x000fe200078efcff */
[----:B------:R-:W-:Y:S01]  /*0f40*/  UMOV UR23, 0x40000040 ;  /* 0x4000004000177882 */ /* 0x000fe20000000000 */
[----:B------:R-:W-:Y:S01]  /*0f50*/  ISETP.GT.U32.AND P1, PT, R16, R4, PT ;  /* 0x000000041000720c */ /* 0x000fe20003f24070 */
[----:B------:R-:W-:Y:S01]  /*0f60*/  IMAD.MOV R8, RZ, RZ, -R8 ;  /* 0x000000ffff087224 */ /* 0x000fe200078e0a08 */
[----:B------:R-:W-:Y:S01]  /*0f70*/  IABS R11, R10 ;  /* 0x0000000a000b7213 */ /* 0x000fe20000000000 */
[----:B------:R-:W-:Y:S01]  /*0f80*/  @!P0 IMAD.IADD R3, R3, 0x1, -R16 ;  /* 0x0000000103038824 */ /* 0x000fe200078e0a10 */
[----:B------:R-:W-:Y:S01]  /*0f90*/  ISETP.GE.AND P2, PT, R10, RZ, PT ;  /* 0x000000ff0a00720c */ /* 0x000fe20003f46270 */
[----:B------:R-:W-:Y:S01]  /*0fa0*/  IMAD.HI.U32 R9, R2, R19, RZ ;  /* 0x0000001302097227 */ /* 0x000fe200078e00ff */
[----:B------:R-:W-:-:S02]  /*0fb0*/  ISETP.GE.AND P0, PT, R20, RZ, PT ;  /* 0x000000ff1400720c */ /* 0x000fc40003f06270 */
[----:B------:R-:W-:Y:S01]  /*0fc0*/  ISETP.GT.U32.AND P6, PT, R16, R3, PT ;  /* 0x000000031000720c */ /* 0x000fe20003fc4070 */
[----:B------:R-:W-:Y:S01]  /*0fd0*/  IMAD.HI.U32 R5, R2, R11, RZ ;  /* 0x0000000b02057227 */ /* 0x000fe200078e00ff */
[C---:B------:R-:W-:Y:S02]  /*0fe0*/  LOP3.LUT R20, R7.reuse, 0x74, RZ, 0xfc, !PT ;  /* 0x0000007407147812 */ /* 0x040fe400078efcff */
[----:B------:R-:W-:Y:S01]  /*0ff0*/  IABS R37, R40 ;  /* 0x0000002800257213 */ /* 0x000fe20000000000 */
[--C-:B------:R-:W-:Y:S01]  /*1000*/  @!P1 IMAD.IADD R4, R4, 0x1, -R16.reuse ;  /* 0x0000000104049824 */ /* 0x100fe200078e0a10 */
[----:B------:R-:W-:Y:S01]  /*1010*/  ISETP.GE.AND P1, PT, R18, RZ, PT ;  /* 0x000000ff1200720c */ /* 0x000fe20003f26270 */
[----:B------:R-:W-:Y:S01]  /*1020*/  IMAD.MOV R5, RZ, RZ, -R5 ;  /* 0x000000ffff057224 */ /* 0x000fe200078e0a05 */
[----:B------:R-:W-:Y:S01]  /*1030*/  IABS R21, R20 ;  /* 0x0000001400157213 */ /* 0x000fe20000000000 */
[----:B------:R-:W-:Y:S01]  /*1040*/  IMAD R10, R6, R8, R17 ;  /* 0x00000008060a7224 */ /* 0x000fe200078e0211 */
[----:B------:R-:W-:Y:S01]  /*1050*/  ISETP.GT.U32.AND P3, PT, R16, R4, PT ;  /* 0x000000041000720c */ /* 0x000fe20003f64070 */
[----:B------:R-:W-:Y:S01]  /*1060*/  IMAD.MOV R18, RZ, RZ, -R9 ;  /* 0x000000ffff127224 */ /* 0x000fe200078e0a09 */
[----:B------:R-:W-:Y:S01]  /*1070*/  LOP3.LUT R8, R7, 0x78, RZ, 0xfc, !PT ;  /* 0x0000007807087812 */ /* 0x000fe200078efcff */
[----:B------:R-:W-:Y:S01]  /*1080*/  @!P6 IMAD.IADD R3, R3, 0x1, -R16 ;  /* 0x000000010303e824 */ /* 0x000fe200078e0a10 */
[----:B------:R-:W-:Y:S01]  /*1090*/  ISETP.GE.AND P6, PT, R14, RZ, PT ;  /* 0x000000ff0e00720c */ /* 0x000fe20003fc6270 */
[C---:B------:R-:W-:Y:S01]  /*10a0*/  IMAD R9, R6.reuse, R5, R11 ;  /* 0x0000000506097224 */ /* 0x040fe200078e020b */
[----:B------:R-:W-:Y:S01]  /*10b0*/  IABS R17, R8 ;  /* 0x0000000800117213 */ /* 0x000fe20000000000 */
[----:B------:R-:W-:Y:S01]  /*10c0*/  @!P4 IMAD.MOV R3, RZ, RZ, -R3 ;  /* 0x000000ffff03c224 */ /* 0x000fe200078e0a03 */
[C---:B------:R-:W-:Y:S01]  /*10d0*/  ISETP.GT.U32.AND P4, PT, R6.reuse, R10, PT ;  /* 0x0000000a0600720c */ /* 0x040fe20003f84070 */
[C---:B------:R-:W-:Y:S01]  /*10e0*/  IMAD R11, R6.reuse, R18, R19 ;  /* 0x00000012060b7224 */ /* 0x040fe200078e0213 */
[----:B------:R-:W-:-:S02]  /*10f0*/  ISETP.GT.U32.AND P5, PT, R6, R9, PT ;  /* 0x000000090600720c */ /* 0x000fc40003fa4070 */
[----:B------:R-:W-:Y:S01]  /*1100*/  LOP3.LUT R18, R7, 0x76, RZ, 0xfc, !PT ;  /* 0x0000007607127812 */ /* 0x000fe200078efcff */
[----:B------:R-:W-:Y:S01]  /*1110*/  @!P3 IMAD.IADD R4, R4, 0x1, -R16 ;  /* 0x000000010404b824 */ /* 0x000fe200078e0a10 */
[----:B------:R-:W-:Y:S02]  /*1120*/  ISETP.NE.AND P3, PT, R24, RZ, PT ;  /* 0x000000ff1800720c */ /* 0x000fe40003f65270 */
[----:B------:R-:W-:Y:S01]  /*1130*/  LOP3.LUT R24, RZ, R24, RZ, 0x33, !PT ;  /* 0x00000018ff187212 */ /* 0x000fe200078e33ff */
[----:B------:R-:W-:Y:S01]  /*1140*/  IMAD.MOV.U32 R5, RZ, RZ, R4 ;  /* 0x000000ffff057224 */ /* 0x000fe200078e0004 */
[----:B------:R-:W-:Y:S02]  /*1150*/  IABS R19, R18 ;  /* 0x0000001200137213 */ /* 0x000fe40000000000 */
[----:B------:R-:W-:Y:S01]  /*1160*/  SEL R4, R24, R3, !P3 ;  /* 0x0000000318047207 */ /* 0x000fe20005800000 */
[----:B------:R-:W-:Y:S01]  /*1170*/  @!P6 IMAD.MOV R5, RZ, RZ, -R5 ;  /* 0x000000ffff05e224 */ /* 0x000fe200078e0a05 */
[----:B------:R-:W-:Y:S01]  /*1180*/  ISETP.GT.U32.AND P6, PT, R6, R11, PT ;  /* 0x0000000b0600720c */ /* 0x000fe20003fc4070 */
[--C-:B------:R-:W-:Y:S01]  /*1190*/  @!P4 IMAD.IADD R10, R10, 0x1, -R6.reuse ;  /* 0x000000010a0ac824 */ /* 0x100fe200078e0a06 */
[----:B------:R-:W-:Y:S01]  /*11a0*/  IABS R39, R42 ;  /* 0x0000002a00277213 */ /* 0x000fe20000000000 */
[----:B------:R-:W-:Y:S01]  /*11b0*/  @!P5 IMAD.IADD R9, R9, 0x1, -R6 ;  /* 0x000000010909d824 */ /* 0x000fe200078e0a06 */
[----:B------:R-:W-:Y:S01]  /*11c0*/  SEL R5, R24, R5, !P3 ;  /* 0x0000000518057207 */ /* 0x000fe20005800000 */
[----:B------:R-:W-:Y:S01]  /*11d0*/  IMAD.HI.U32 R3, R2, R17, RZ ;  /* 0x0000001102037227 */ /* 0x000fe200078e00ff */
[----:B------:R-:W-:-:S02]  /*11e0*/  ISETP.GT.U32.AND P4, PT, R6, R10, PT ;  /* 0x0000000a0600720c */ /* 0x000fc40003f84070 */
[----:B------:R-:W-:Y:S01]  /*11f0*/  ISETP.GT.U32.AND P5, PT, R6, R9, PT ;  /* 0x000000090600720c */ /* 0x000fe20003fa4070 */
[----:B------:R-:W-:Y:S01]  /*1200*/  IMAD.MOV R16, RZ, RZ, -R3 ;  /* 0x000000ffff107224 */ /* 0x000fe200078e0a03 */
[----:B------:R-:W-:Y:S01]  /*1210*/  ISETP.GE.AND P3, PT, R8, RZ, PT ;  /* 0x000000ff0800720c */ /* 0x000fe20003f66270 */
[C---:B------:R-:W-:Y:S01]  /*1220*/  IMAD.HI.U32 R3, R2.reuse, R19, RZ ;  /* 0x0000001302037227 */ /* 0x040fe200078e00ff */
[----:B------:R-:W-:Y:S02]  /*1230*/  LOP3.LUT R24, R7, 0x6e, RZ, 0xfc, !PT ;  /* 0x0000006e07187812 */ /* 0x000fe400078efcff */
[----:B------:R-:W-:Y:S01]  /*1240*/  IABS R41, R43 ;  /* 0x0000002b00297213 */ /* 0x000fe20000000000 */
[----:B------:R-:W-:Y:S01]  /*1250*/  @!P6 IMAD.IADD R11, R11, 0x1, -R6 ;  /* 0x000000010b0be824 */ /* 0x000fe200078e0a06 */
[----:B------:R-:W-:Y:S01]  /*1260*/  IABS R23, R24 ;  /* 0x0000001800177213 */ /* 0x000fe20000000000 */
[----:B------:R-:W-:Y:S01]  /*1270*/  IMAD.MOV R3, RZ, RZ, -R3 ;  /* 0x000000ffff037224 */ /* 0x000fe200078e0a03 */
[----:B------:R-:W-:Y:S01]  /*1280*/  LOP3.LUT R44, R7, 0x52, RZ, 0xfc, !PT ;  /* 0x00000052072c7812 */ /* 0x000fe200078efcff */
[----:B------:R-:W-:Y:S01]  /*1290*/  IMAD.HI.U32 R8, R2, R21, RZ ;  /* 0x0000001502087227 */ /* 0x000fe200078e00ff */
[----:B------:R-:W-:-:S02]  /*12a0*/  ISETP.GT.U32.AND P6, PT, R6, R11, PT ;  /* 0x0000000b0600720c */ /* 0x000fc40003fc4070 */
[C---:B------:R-:W-:Y:S01]  /*12b0*/  LOP3.LUT R45, R7.reuse, 0x50, RZ, 0xfc, !PT ;  /* 0x00000050072d7812 */ /* 0x040fe200078efcff */
[----:B------:R-:W-:Y:S01]  /*12c0*/  IMAD R16, R6, R16, R17 ;  /* 0x0000001006107224 */ /* 0x000fe200078e0211 */
[C---:B------:R-:W-:Y:S01]  /*12d0*/  LOP3.LUT R48, R7.reuse, 0x40, RZ, 0xfc, !PT ;  /* 0x0000004007307812 */ /* 0x040fe200078efcff */
[----:B------:R-:W-:Y:S01]  /*12e0*/  @!P4 IMAD.IADD R10, R10, 0x1, -R6 ;  /* 0x000000010a0ac824 */ /* 0x000fe200078e0a06 */
[C---:B------:R-:W-:Y:S01]  /*12f0*/  LOP3.LUT R50, R7.reuse, 0x3e, RZ, 0xfc, !PT ;  /* 0x0000003e07327812 */ /* 0x040fe200078efcff */
[C---:B------:R-:W-:Y:S01]  /*1300*/  IMAD R17, R6.reuse, R3, R19 ;  /* 0x0000000306117224 */ /* 0x040fe200078e0213 */
[----:B------:R-:W-:Y:S01]  /*1310*/  ISETP.GT.U32.AND P4, PT, R6, R16, PT ;  /* 0x000000100600720c */ /* 0x000fe20003f84070 */
[----:B------:R-:W-:Y:S01]  /*1320*/  IMAD.MOV R8, RZ, RZ, -R8 ;  /* 0x000000ffff087224 */ /* 0x000fe200078e0a08 */
[----:B------:R-:W-:Y:S01]  /*1330*/  LOP3.LUT R3, R7, 0x72, RZ, 0xfc, !PT ;  /* 0x0000007207037812 */ /* 0x000fe200078efcff */
[----:B------:R-:W-:Y:S01]  /*1340*/  @!P5 IMAD.IADD R9, R9, 0x1, -R6 ;  /* 0x000000010909d824 */ /* 0x000fe200078e0a06 */
[----:B------:R-:W-:Y:S01]  /*1350*/  ISETP.GE.AND P5, PT, R18, RZ, PT ;  /* 0x000000ff1200720c */ /* 0x000fe20003fa6270 */
[----:B------:R-:W-:Y:S01]  /*1360*/  @!P1 IMAD.MOV R10, RZ, RZ, -R10 ;  /* 0x000000ffff0a9224 */ /* 0x000fe200078e0a0a */
[C---:B------:R-:W-:Y:S01]  /*1370*/  ISETP.GT.U32.AND P1, PT, R6.reuse, R17, PT ;  /* 0x000000110600720c */ /* 0x040fe20003f24070 */
[C---:B------:R-:W-:Y:S01]  /*1380*/  IMAD R18, R6.reuse, R8, R21 ;  /* 0x0000000806127224 */ /* 0x040fe200078e0215 */
[----:B------:R-:W-:Y:S01]  /*1390*/  IABS R19, R3 ;  /* 0x0000000300137213 */ /* 0x000fe20000000000 */
[--C-:B------:R-:W-:Y:S01]  /*13a0*/  @!P6 IMAD.IADD R11, R11, 0x1, -R6.reuse ;  /* 0x000000010b0be824 */ /* 0x100fe200078e0a06 */
[----:B------:R-:W-:Y:S01]  /*13b0*/  IABS R21, R22 ;  /* 0x0000001600157213 */ /* 0x000fe20000000000 */
[----:B------:R-:W-:Y:S01]  /*13c0*/  @!P2 IMAD.MOV R9, RZ, RZ, -R9 ;  /* 0x000000ffff09a224 */ /* 0x000fe200078e0a09 */
[----:B------:R-:W-:Y:S01]  /*13d0*/  ISETP.GE.AND P6, PT, R3, RZ, PT ;  /* 0x000000ff0300720c */ /* 0x000fe20003fc6270 */
[----:B------:R-:W-:Y:S01]  /*13e0*/  @!P0 IMAD.MOV R11, RZ, RZ, -R11 ;  /* 0x000000ffff0b8224 */ /* 0x000fe200078e0a0b */
[----:B------:R-:W-:Y:S01]  /*13f0*/  ISETP.GT.U32.AND P0, PT, R6, R18, PT ;  /* 0x000000120600720c */ /* 0x000fe20003f04070 */
[----:B------:R-:W-:Y:S01]  /*1400*/  @!P4 IMAD.IADD R16, R16, 0x1, -R6 ;  /* 0x000000011010c824 */ /* 0x000fe200078e0a06 */
[----:B------:R-:W-:Y:S01]  /*1410*/  ISETP.GE.AND P2, PT, R20, RZ, PT ;  /* 0x000000ff1400720c */ /* 0x000fe20003f46270 */
[----:B------:R-:W-:Y:S01]  /*1420*/  IMAD.HI.U32 R3, R2, R19, RZ ;  /* 0x0000001302037227 */ /* 0x000fe200078e00ff */
[----:B------:R-:W-:-:S02]  /*1430*/  IABS R49, R48 ;  /* 0x0000003000317213 */ /* 0x000fc40000000000 */
[----:B------:R-:W-:Y:S01]  /*1440*/  ISETP.GT.U32.AND P4, PT, R6, R16, PT ;  /* 0x000000100600720c */ /* 0x000fe20003f84070 */
[--C-:B------:R-:W-:Y:S01]  /*1450*/  @!P1 IMAD.IADD R17, R17, 0x1, -R6.reuse ;  /* 0x0000000111119824 */ /* 0x100fe200078e0a06 */
[----:B------:R-:W-:Y:S01]  /*1460*/  IABS R51, R50 ;  /* 0x0000003200337213 */ /* 0x000fe20000000000 */
[----:B------:R-:W-:Y:S01]  /*1470*/  IMAD.HI.U32 R8, R2, R21, RZ ;  /* 0x0000001502087227 */ /* 0x000fe200078e00ff */
[C---:B------:R-:W-:Y:S02]  /*1480*/  LOP3.LUT R52, R7.reuse, 0x3a, RZ, 0xfc, !PT ;  /* 0x0000003a07347812 */ /* 0x040fe400078efcff */
[----:B------:R-:W-:Y:S01]  /*1490*/  ISETP.GT.U32.AND P1, PT, R6, R17, PT ;  /* 0x000000110600720c */ /* 0x000fe20003f24070 */
[----:B------:R-:W-:Y:S01]  /*14a0*/  @!P0 IMAD.IADD R18, R18, 0x1, -R6 ;  /* 0x0000000112128824 */ /* 0x000fe200078e0a06 */
[C---:B------:R-:W-:Y:S01]  /*14b0*/  LOP3.LUT R54, R7.reuse, 0x36, RZ, 0xfc, !PT ;  /* 0x0000003607367812 */ /* 0x040fe200078efcff */
[----:B------:R-:W-:Y:S01]  /*14c0*/  IMAD.MOV R20, RZ, RZ, -R3 ;  /* 0x000000ffff147224 */ /* 0x000fe200078e0a03 */
[C---:B------:R-:W-:Y:S01]  /*14d0*/  LOP3.LUT R56, R7.reuse, 0x34, RZ, 0xfc, !PT ;  /* 0x0000003407387812 */ /* 0x040fe200078efcff */
[----:B------:R-:W-:Y:S01]  /*14e0*/  IMAD.MOV R8, RZ, RZ, -R8 ;  /* 0x000000ffff087224 */ /* 0x000fe200078e0a08 */
[C---:B------:R-:W-:Y:S01]  /*14f0*/  ISETP.GT.U32.AND P0, PT, R6.reuse, R18, PT ;  /* 0x000000120600720c */ /* 0x040fe20003f04070 */
[C---:B------:R-:W-:Y:S01]  /*1500*/  IMAD R19, R6.reuse, R20, R19 ;  /* 0x0000001406137224 */ /* 0x040fe200078e0213 */
[----:B------:R-:W-:Y:S01]  /*1510*/  IABS R53, R56 ;  /* 0x0000003800357213 */ /* 0x000fe20000000000 */
[----:B------:R-:W-:Y:S01]  /*1520*/  IMAD R20, R6, R8, R21 ;  /* 0x0000000806147224 */ /* 0x000fe200078e0215 */
[C---:B------:R-:W-:Y:S01]  /*1530*/  LOP3.LUT R57, R7.reuse, 0x32, RZ, 0xfc, !PT ;  /* 0x0000003207397812 */ /* 0x040fe200078efcff */
[----:B------:R-:W-:Y:S01]  /*1540*/  IMAD.HI.U32 R8, R2, R27, RZ ;  /* 0x0000001b02087227 */ /* 0x000fe200078e00ff */
[----:B------:R-:W-:-:S02]  /*1550*/  LOP3.LUT R58, R7, 0x30, RZ, 0xfc, !PT ;  /* 0x00000030073a7812 */ /* 0x000fc400078efcff */
[----:B------:R-:W-:Y:S01]  /*1560*/  LOP3.LUT R59, R7, 0x2c, RZ, 0xfc, !PT ;  /* 0x0000002c073b7812 */ /* 0x000fe200078efcff */
[----:B------:R-:W-:Y:S01]  /*1570*/  @!P1 IMAD.IADD R17, R17, 0x1, -R6 ;  /* 0x0000000111119824 */ /* 0x000fe200078e0a06 */
[----:B------:R-:W-:Y:S01]  /*1580*/  ISETP.GT.U32.AND P1, PT, R6, R19, PT ;  /* 0x000000130600720c */ /* 0x000fe20003f24070 */
[----:B------:R-:W-:Y:S01]  /*1590*/  IMAD.MOV R8, RZ, RZ, -R8 ;  /* 0x000000ffff087224 */ /* 0x000fe200078e0a08 */
[----:B------:R-:W-:Y:S01]  /*15a0*/  IABS R55, R58 ;  /* 0x0000003a00377213 */ /* 0x000fe20000000000 */
[--C-:B------:R-:W-:Y:S01]  /*15b0*/  @!P4 IMAD.IADD R16, R16, 0x1, -R6.reuse ;  /* 0x000000011010c824 */ /* 0x100fe200078e0a06 */
[----:B------:R-:W-:Y:S01]  /*15c0*/  ISETP.GE.AND P4, PT, R22, RZ, PT ;  /* 0x000000ff1600720c */ /* 0x000fe20003f86270 */
[----:B------:R-:W-:Y:S01]  /*15d0*/  IMAD R22, R6, R8, R27 ;  /* 0x0000000806167224 */ /* 0x000fe200078e021b */
[----:B------:R-:W-:Y:S01]  /*15e0*/  IABS R27, R28 ;  /* 0x0000001c001b7213 */ /* 0x000fe20000000000 */
[----:B------:R-:W-:Y:S01]  /*15f0*/  @!P0 IMAD.IADD R18, R18, 0x1, -R6 ;  /* 0x0000000112128824 */ /* 0x000fe200078e0a06 */
[C---:B------:R-:W-:Y:S01]  /*1600*/  LOP3.LUT R60, R7.reuse, 0x2a, RZ, 0xfc, !PT ;  /* 0x0000002a073c7812 */ /* 0x040fe200078efcff */
[----:B------:R-:W-:Y:S01]  /*1610*/  IMAD.HI.U32 R3, R2, R23, RZ ;  /* 0x0000001702037227 */ /* 0x000fe200078e00ff */
[----:B------:R-:W-:-:S02]  /*1620*/  LOP3.LUT R62, R7, 0x10, RZ, 0xfc, !PT ;  /* 0x00000010073e7812 */ /* 0x000fc400078efcff */
[C---:B------:R-:W-:Y:S01]  /*1630*/  LOP3.LUT R64, R7.reuse, 0xe, RZ, 0xfc, !PT ;  /* 0x0000000e07407812 */ /* 0x040fe200078efcff */
[----:B------:R-:W-:Y:S01]  /*1640*/  @!P5 IMAD.MOV R17, RZ, RZ, -R17 ;  /* 0x000000ffff11d224 */ /* 0x000fe200078e0a11 */
[----:B------:R-:W-:Y:S01]  /*1650*/  ISETP.GE.AND P5, PT, R24, RZ, PT ;  /* 0x000000ff1800720c */ /* 0x000fe20003fa6270 */
[----:B------:R-:W-:Y:S01]  /*1660*/  @!P2 IMAD.MOV R18, RZ, RZ, -R18 ;  /* 0x000000ffff12a224 */ /* 0x000fe200078e0a12 */
[C---:B------:R-:W-:Y:S01]  /*1670*/  ISETP.GT.U32.AND P2, PT, R6.reuse, R22, PT ;  /* 0x000000160600720c */ /* 0x040fe20003f44070 */
[----:B------:R-:W-:Y:S01]  /*1680*/  IMAD.MOV R3, RZ, RZ, -R3 ;  /* 0x000000ffff037224 */ /* 0x000fe200078e0a03 */
[----:B------:R-:W-:Y:S01]  /*1690*/  LOP3.LUT R24, R7, 0x6a, RZ, 0xfc, !PT ;  /* 0x0000006a07187812 */ /* 0x000fe200078efcff */
[----:B------:R-:W-:Y:S01]  /*16a0*/  @!P3 IMAD.MOV R16, RZ, RZ, -R16 ;  /* 0x000000ffff10b224 */ /* 0x000fe200078e0a10 */
[C---:B------:R-:W-:Y:S01]  /*16b0*/  ISETP.GT.U32.AND P3, PT, R6.reuse, R20, PT ;  /* 0x000000140600720c */ /* 0x040fe20003f64070 */
[----:B------:R-:W-:Y:S01]  /*16c0*/  @!P1 IMAD.IADD R19, R19, 0x1, -R6 ;  /* 0x0000000113139824 */ /* 0x000fe200078e0a06 */
[----:B------:R-:W-:Y:S01]  /*16d0*/  IABS R67, R62 ;  /* 0x0000003e00437213 */ /* 0x000fe20000000000 */
[----:B------:R-:W-:Y:S01]  /*16e0*/  IMAD R21, R6, R3, R23 ;  /* 0x0000000306157224 */ /* 0x000fe200078e0217 */
[----:B------:R-:W-:Y:S01]  /*16f0*/  IABS R23, R24 ;  /* 0x0000001800177213 */ /* 0x000fe20000000000 */
[----:B------:R-:W-:Y:S01]  /*1700*/  IMAD.HI.U32 R8, R2, R29, RZ ;  /* 0x0000001d02087227 */ /* 0x000fe200078e00ff */
[----:B------:R-:W-:-:S02]  /*1710*/  ISETP.GT.U32.AND P1, PT, R6, R19, PT ;  /* 0x000000130600720c */ /* 0x000fc40003f24070 */
[----:B------:R-:W-:Y:S01]  /*1720*/  ISETP.GT.U32.AND P0, PT, R6, R21, PT ;  /* 0x000000150600720c */ /* 0x000fe20003f04070 */
[----:B------:R-:W-:Y:S01]  /*1730*/  IMAD.HI.U32 R3, R2, R23, RZ ;  /* 0x0000001702037227 */ /* 0x000fe200078e00ff */
[----:B------:R-:W-:Y:S02]  /*1740*/  IABS R69, R64 ;  /* 0x0000004000457213 */ /* 0x000fe40000000000 */
[C---:B------:R-:W-:Y:S01]  /*1750*/  LOP3.LUT R66, R7.reuse, 0xc, RZ, 0xfc, !PT ;  /* 0x0000000c07427812 */ /* 0x040fe200078efcff */
[--C-:B------:R-:W-:Y:S01]  /*1760*/  @!P2 IMAD.IADD R22, R22, 0x1, -R6.reuse ;  /* 0x000000011616a824 */ /* 0x100fe200078e0a06 */
[----:B------:R-:W-:Y:S01]  /*1770*/  LOP3.LUT R68, R7, 0xa, RZ, 0xfc, !PT ;  /* 0x0000000a07447812 */ /* 0x000fe200078efcff */
[----:B------:R-:W-:Y:S01]  /*1780*/  IMAD.MOV R3, RZ, RZ, -R3 ;  /* 0x000000ffff037224 */ /* 0x000fe200078e0a03 */
[----:B------:R-:W-:Y:S01]  /*1790*/  IABS R71, R66 ;  /* 0x0000004200477213 */ /* 0x000fe20000000000 */
[----:B------:R-:W-:Y:S01]  /*17a0*/  @!P3 IMAD.IADD R20, R20, 0x1, -R6 ;  /* 0x000000011414b824 */ /* 0x000fe200078e0a06 */
[C---:B------:R-:W-:Y:S01]  /*17b0*/  ISETP.GT.U32.AND P2, PT, R6.reuse, R22, PT ;  /* 0x000000160600720c */ /* 0x040fe20003f44070 */
[----:B------:R-:W-:Y:S01]  /*17c0*/  IMAD R23, R6, R3, R23 ;  /* 0x0000000306177224 */ /* 0x000fe200078e0217 */
[----:B------:R-:W-:Y:S01]  /*17d0*/  IABS R73, R68 ;  /* 0x0000004400497213 */ /* 0x000fe20000000000 */
[----:B------:R-:W-:Y:S01]  /*17e0*/  IMAD.HI.U32 R3, R2, R27, RZ ;  /* 0x0000001b02037227 */ /* 0x000fe200078e00ff */
[----:B------:R-:W-:-:S02]  /*17f0*/  ISETP.GT.U32.AND P3, PT, R6, R20, PT ;  /* 0x000000140600720c */ /* 0x000fc40003f64070 */
[----:B------:R-:W-:Y:S01]  /*1800*/  LOP3.LUT R70, R7, 0x8, RZ, 0xfc, !PT ;  /* 0x0000000807467812 */ /* 0x000fe200078efcff */
[--C-:B------:R-:W-:Y:S01]  /*1810*/  @!P1 IMAD.IADD R19, R19, 0x1, -R6.reuse ;  /* 0x0000000113139824 */ /* 0x100fe200078e0a06 */
[----:B------:R-:W-:Y:S01]  /*1820*/  ISETP.GE.AND P1, PT, R26, RZ, PT ;  /* 0x000000ff1a00720c */ /* 0x000fe20003f26270 */
[----:B------:R-:W-:Y:S01]  /*1830*/  IMAD.MOV R3, RZ, RZ, -R3 ;  /* 0x000000ffff037224 */ /* 0x000fe200078e0a03 */
[----:B------:R-:W-:Y:S01]  /*1840*/  LOP3.LUT R72, R7, 0x6, RZ, 0xfc, !PT ;  /* 0x0000000607487812 */ /* 0x000fe200078efcff */
[----:B------:R-:W-:Y:S01]  /*1850*/  @!P6 IMAD.MOV R19, RZ, RZ, -R19 ;  /* 0x000000ffff13e224 */ /* 0x000fe200078e0a13 */
[----:B------:R-:W-:Y:S01]  /*1860*/  ISETP.GE.AND P6, PT, R24, RZ, PT ;  /* 0x000000ff1800720c */ /* 0x000fe20003fc6270 */
[--C-:B------:R-:W-:Y:S01]  /*1870*/  @!P0 IMAD.IADD R21, R21, 0x1, -R6.reuse ;  /* 0x0000000115158824 */ /* 0x100fe200078e0a06 */
[----:B------:R-:W-:Y:S01]  /*1880*/  IABS R75, R70 ;  /* 0x00000046004b7213 */ /* 0x000fe20000000000 */
[----:B------:R-:W-:Y:S01]  /*1890*/  IMAD R24, R6, R3, R27 ;  /* 0x0000000306187224 */ /* 0x000fe200078e021b */
[C---:B------:R-:W-:Y:S01]  /*18a0*/  LOP3.LUT R3, R7.reuse, 0x64, RZ, 0xfc, !PT ;  /* 0x0000006407037812 */ /* 0x040fe200078efcff */
[--C-:B------:R-:W-:Y:S01]  /*18b0*/  @!P2 IMAD.IADD R22, R22, 0x1, -R6.reuse ;  /* 0x000000011616a824 */ /* 0x100fe200078e0a06 */
[----:B------:R-:W-:Y:S01]  /*18c0*/  ISETP.GT.U32.AND P0, PT, R6, R21, PT ;  /* 0x000000150600720c */ /* 0x000fe20003f04070 */
[----:B------:R-:W-:Y:S01]  /*18d0*/  @!P3 IMAD.IADD R20, R20, 0x1, -R6 ;  /* 0x000000011414b824 */ /* 0x000fe200078e0a06 */
[C---:B------:R-:W-:Y:S01]  /*18e0*/  ISETP.GT.U32.AND P2, PT, R6.reuse, R24, PT ;  /* 0x000000180600720c */ /* 0x040fe20003f44070 */
[----:B------:R-:W-:Y:S01]  /*18f0*/  IMAD.MOV R8, RZ, RZ, -R8 ;  /* 0x000000ffff087224 */ /* 0x000fe200078e0a08 */
[C---:B------:R-:W-:Y:S01]  /*1900*/  ISETP.GT.U32.AND P3, PT, R6.reuse, R23, PT ;  /* 0x000000170600720c */ /* 0x040fe20003f64070 */
[----:B------:R-:W-:Y:S01]  /*1910*/  @!P1 IMAD.MOV R22, RZ, RZ, -R22 ;  /* 0x000000ffff169224 */ /* 0x000fe200078e0a16 */
[----:B------:R-:W-:Y:S01]  /*1920*/  IABS R27, R3 ;  /* 0x00000003001b7213 */ /* 0x000fe20000000000 */
[----:B------:R-:W-:Y:S01]  /*1930*/  IMAD R26, R6, R8, R29 ;  /* 0x00000008061a7224 */ /* 0x000fe200078e021d */
[----:B------:R-:W-:Y:S01]  /*1940*/  LOP3.LUT R8, R7, 0x62, RZ, 0xfc, !PT ;  /* 0x0000006207087812 */ /* 0x000fe200078efcff */
[----:B------:R-:W-:Y:S01]  /*1950*/  @!P4 IMAD.MOV R20, RZ, RZ, -R20 ;  /* 0x000000ffff14c224 */ /* 0x000fe200078e0a14 */
[----:B------:R-:W-:Y:S01]  /*1960*/  ISETP.GE.AND P4, PT, R28, RZ, PT ;  /* 0x000000ff1c00720c */ /* 0x000fe20003f86270 */
[----:B------:R-:W-:Y:S01]  /*1970*/  IMAD R5, R5, UR5, RZ ;  /* 0x0000000505057c24 */ /* 0x000fe2000f8e02ff */
[----:B------:R-:W-:Y:S01]  /*1980*/  IABS R29, R8 ;  /* 0x00000008001d7213 */ /* 0x000fe20000000000 */
[--C-:B------:R-:W-:Y:S01]  /*1990*/  @!P0 IMAD.IADD R21, R21, 0x1, -R6.reuse ;  /* 0x0000000115158824 */ /* 0x100fe200078e0a06 */
[----:B------:R-:W-:Y:S01]  /*19a0*/  ISETP.GE.AND P0, PT, R30, RZ, PT ;  /* 0x000000ff1e00720c */ /* 0x000fe20003f06270 */
[--C-:B------:R-:W-:Y:S01]  /*19b0*/  @!P2 IMAD.IADD R24, R24, 0x1, -R6.reuse ;  /* 0x000000011818a824 */ /* 0x100fe200078e0a06 */
[----:B------:R-:W-:Y:S01]  /*19c0*/  ISETP.GE.AND P1, PT, R8, RZ, PT ;  /* 0x000000ff0800720c */ /* 0x000fe20003f26270 */
[----:B------:R-:W-:Y:S01]  /*19d0*/  @!P3 IMAD.IADD R23, R23, 0x1, -R6 ;  /* 0x000000011717b824 */ /* 0x000fe200078e0a06 */
[----:B------:R-:W-:Y:S01]  /*19e0*/  LOP3.LUT R30, R7, 0x60, RZ, 0xfc, !PT ;  /* 0x00000060071e7812 */ /* 0x000fe200078efcff */
[----:B------:R-:W-:Y:S01]  /*19f0*/  @!P5 IMAD.MOV R21, RZ, RZ, -R21 ;  /* 0x000000ffff15d224 */ /* 0x000fe200078e0a15 */
[----:B------:R-:W-:Y:S01]  /*1a00*/  ISETP.GE.AND P5, PT, R3, RZ, PT ;  /* 0x000000ff0300720c */ /* 0x000fe20003fa6270 */
[----:B------:R-:W-:Y:S01]  /*1a10*/  IMAD.HI.U32 R3, R2, R27, RZ ;  /* 0x0000001b02037227 */ /* 0x000fe200078e00ff */
[----:B------:R-:W-:-:S02]  /*1a20*/  ISETP.GT.U32.AND P2, PT, R6, R24, PT ;  /* 0x000000180600720c */ /* 0x000fc40003f44070 */
[----:B------:R-:W-:Y:S01]  /*1a30*/  ISETP.GT.U32.AND P3, PT, R6, R23, PT ;  /* 0x000000170600720c */ /* 0x000fe20003f64070 */
[----:B------:R-:W-:Y:S01]  /*1a40*/  IMAD.MOV R3, RZ, RZ, -R3 ;  /* 0x000000ffff037224 */ /* 0x000fe200078e0a03 */
[----:B------:R-:W-:Y:S01]  /*1a50*/  IABS R31, R30 ;  /* 0x0000001e001f7213 */ /* 0x000fe20000000000 */
[----:B------:R-:W-:Y:S01]  /*1a60*/  IMAD.HI.U32 R8, R2, R29, RZ ;  /* 0x0000001d02087227 */ /* 0x000fe200078e00ff */
[----:B------:R-:W-:Y:S02]  /*1a70*/  LOP3.LUT R74, R7, 0x4, RZ, 0xfc, !PT ;  /* 0x00000004074a7812 */ /* 0x000fe400078efcff */
[----:B------:R-:W-:Y:S01]  /*1a80*/  IABS R77, R72 ;  /* 0x00000048004d7213 */ /* 0x000fe20000000000 */
[----:B------:R-:W-:Y:S01]  /*1a90*/  IMAD R27, R6, R3, R27 ;  /* 0x00000003061b7224 */ /* 0x000fe200078e021b */
[----:B------:R-:W-:Y:S01]  /*1aa0*/  IABS R79, R74 ;  /* 0x0000004a004f7213 */ /* 0x000fe20000000000 */
[----:B------:R-:W-:Y:S01]  /*1ab0*/  IMAD.MOV R8, RZ, RZ, -R8 ;  /* 0x000000ffff087224 */ /* 0x000fe200078e0a08 */
[----:B------:R-:W-:Y:S01]  /*1ac0*/  IABS R81, R7 ;  /* 0x0000000700517213 */ /* 0x000fe20000000000 */
[--C-:B------:R-:W-:Y:S01]  /*1ad0*/  @!P2 IMAD.IADD R24, R24, 0x1, -R6.reuse ;  /* 0x000000011818a824 */ /* 0x100fe200078e0a06 */
[C---:B------:R-:W-:Y:S01]  /*1ae0*/  ISETP.GT.U32.AND P2, PT, R6.reuse, R27, PT ;  /* 0x0000001b0600720c */ /* 0x040fe20003f44070 */
[----:B------:R-:W-:Y:S01]  /*1af0*/  @!P3 IMAD.IADD R23, R23, 0x1, -R6 ;  /* 0x000000011717b824 */ /* 0x000fe200078e0a06 */
[C---:B------:R-:W-:Y:S01]  /*1b00*/  ISETP.GT.U32.AND P3, PT, R6.reuse, R26, PT ;  /* 0x0000001a0600720c */ /* 0x040fe20003f64070 */
[----:B------:R-:W-:Y:S01]  /*1b10*/  IMAD R28, R6, R8, R29 ;  /* 0x00000008061c7224 */ /* 0x000fe200078e021d */
[----:B------:R-:W-:Y:S01]  /*1b20*/  LOP3.LUT R76, R7, 0x2, RZ, 0xfc, !PT ;  /* 0x00000002074c7812 */ /* 0x000fe200078efcff */
[----:B------:R-:W-:-:S04]  /*1b30*/  IMAD.HI.U32 R3, R2, R31, RZ ;  /* 0x0000001f02037227 */ /* 0x000fc800078e00ff */
[----:B------:R-:W-:Y:S02]  /*1b40*/  IMAD.MOV R3, RZ, RZ, -R3 ;  /* 0x000000ffff037224 */ /* 0x000fe400078e0a03 */
[----:B------:R-:W-:Y:S01]  /*1b50*/  @!P6 IMAD.MOV R23, RZ, RZ, -R23 ;  /* 0x000000ffff17e224 */ /* 0x000fe200078e0a17 */
[----:B------:R-:W-:Y:S01]  /*1b60*/  ISETP.GT.U32.AND P6, PT, R6, R28, PT ;  /* 0x0000001c0600720c */ /* 0x000fe20003fc4070 */
[--C-:B------:R-:W-:Y:S02]  /*1b70*/  @!P2 IMAD.IADD R27, R27, 0x1, -R6.reuse ;  /* 0x000000011b1ba824 */ /* 0x100fe400078e0a06 */
[----:B------:R-:W-:Y:S02]  /*1b80*/  @!P3 IMAD.IADD R26, R26, 0x1, -R6 ;  /* 0x000000011a1ab824 */ /* 0x000fe400078e0a06 */
[C---:B------:R-:W-:Y:S01]  /*1b90*/  IMAD R29, R6.reuse, R3, R31 ;  /* 0x00000003061d7224 */ /* 0x040fe200078e021f */
[----:B------:R-:W-:Y:S01]  /*1ba0*/  ISETP.GT.U32.AND P2, PT, R6, R27, PT ;  /* 0x0000001b0600720c */ /* 0x000fe20003f44070 */
[----:B------:R-:W-:Y:S01]  /*1bb0*/  IMAD.HI.U32 R8, R2, R33, RZ ;  /* 0x0000002102087227 */ /* 0x000fe200078e00ff */
[----:B------:R-:W-:-:S02]  /*1bc0*/  ISETP.GT.U32.AND P3, PT, R6, R26, PT ;  /* 0x0000001a0600720c */ /* 0x000fc40003f64070 */
[----:B------:R-:W-:Y:S01]  /*1bd0*/  IABS R31, R36 ;  /* 0x00000024001f7213 */ /* 0x000fe20000000000 */
[----:B------:R-:W-:Y:S02]  /*1be0*/  IMAD.MOV R8, RZ, RZ, -R8 ;  /* 0x000000ffff087224 */ /* 0x000fe400078e0a08 */
[----:B------:R-:W-:Y:S02]  /*1bf0*/  @!P6 IMAD.IADD R28, R28, 0x1, -R6 ;  /* 0x000000011c1ce824 */ /* 0x000fe400078e0a06 */
[----:B------:R-:W-:-:S03]  /*1c00*/  IMAD.HI.U32 R3, R2, R31, RZ ;  /* 0x0000001f02037227 */ /* 0x000fc600078e00ff */
[C---:B------:R-:W-:Y:S01]  /*1c10*/  ISETP.GT.U32.AND P6, PT, R6.reuse, R28, PT ;  /* 0x0000001c0600720c */ /* 0x040fe20003fc4070 */
[--C-:B------:R-:W-:Y:S01]  /*1c20*/  @!P2 IMAD.IADD R27, R27, 0x1, -R6.reuse ;  /* 0x000000011b1ba824 */ /* 0x100fe200078e0a06 */
[----:B------:R-:W-:Y:S01]  /*1c30*/  ISETP.GT.U32.AND P2, PT, R6, R29, PT ;  /* 0x0000001d0600720c */ /* 0x000fe20003f44070 */
[----:B------:R-:W-:Y:S01]  /*1c40*/  @!P3 IMAD.IADD R26, R26, 0x1, -R6 ;  /* 0x000000011a1ab824 */ /* 0x000fe200078e0a06 */
[----:B------:R-:W-:Y:S01]  /*1c50*/  ISETP.GE.AND P3, PT, R32, RZ, PT ;  /* 0x000000ff2000720c */ /* 0x000fe20003f66270 */
[----:B------:R-:W-:Y:S02]  /*1c60*/  IMAD.MOV R32, RZ, RZ, -R3 ;  /* 0x000000ffff207224 */ /* 0x000fe400078e0a03 */
[----:B------:R-:W-:Y:S01]  /*1c70*/  @!P4 IMAD.MOV R24, RZ, RZ, -R24 ;  /* 0x000000ffff18c224 */ /* 0x000fe200078e0a18 */
[----:B------:R-:W-:Y:S01]  /*1c80*/  ISETP.GE.AND P4, PT, R30, RZ, PT ;  /* 0x000000ff1e00720c */ /* 0x000fe20003f86270 */
[C---:B------:R-:W-:Y:S02]  /*1c90*/  IMAD R31, R6.reuse, R32, R31 ;  /* 0x00000020061f7224 */ /* 0x040fe400078e021f */
[----:B------:R-:W-:-:S02]  /*1ca0*/  IMAD R30, R6, R8, R33 ;  /* 0x00000008061e7224 */ /* 0x000fc400078e0221 */
[--C-:B------:R-:W-:Y:S02]  /*1cb0*/  @!P6 IMAD.IADD R28, R28, 0x1, -R6.reuse ;  /* 0x000000011c1ce824 */ /* 0x100fe400078e0a06 */
[----:B------:R-:W-:Y:S01]  /*1cc0*/  @!P2 IMAD.IADD R29, R29, 0x1, -R6 ;  /* 0x000000011d1da824 */ /* 0x000fe200078e0a06 */
[----:B------:R-:W-:Y:S01]  /*1cd0*/  ISETP.GT.U32.AND P2, PT, R6, R31, PT ;  /* 0x0000001f0600720c */ /* 0x000fe20003f44070 */
[----:B------:R-:W-:Y:S01]  /*1ce0*/  IMAD.HI.U32 R3, R2, R35, RZ ;  /* 0x0000002302037227 */ /* 0x000fe200078e00ff */
[----:B------:R-:W-:-:S03]  /*1cf0*/  ISETP.GT.U32.AND P6, PT, R6, R30, PT ;  /* 0x0000001e0600720c */ /* 0x000fc60003fc4070 */
[----:B------:R-:W-:-:S04]  /*1d00*/  IMAD.HI.U32 R8, R2, R37, RZ ;  /* 0x0000002502087227 */ /* 0x000fc800078e00ff */
[----:B------:R-:W-:Y:S02]  /*1d10*/  IMAD.MOV R32, RZ, RZ, -R3 ;  /* 0x000000ffff207224 */ /* 0x000fe400078e0a03 */
[----:B------:R-:W-:Y:S02]  /*1d20*/  @!P5 IMAD.MOV R27, RZ, RZ, -R27 ;  /* 0x000000ffff1bd224 */ /* 0x000fe400078e0a1b */
[----:B------:R-:W-:Y:S02]  /*1d30*/  @!P2 IMAD.IADD R31, R31, 0x1, -R6 ;  /* 0x000000011f1fa824 */ /* 0x000fe400078e0a06 */
[----:B------:R-:W-:-:S03]  /*1d40*/  IMAD.HI.U32 R33, R2, R39, RZ ;  /* 0x0000002702217227 */ /* 0x000fc600078e00ff */
[----:B------:R-:W-:Y:S01]  /*1d50*/  ISETP.GT.U32.AND P5, PT, R6, R31, PT ;  /* 0x0000001f0600720c */ /* 0x000fe20003fa4070 */
[----:B------:R-:W-:-:S04]  /*1d60*/  IMAD.HI.U32 R3, R2, R41, RZ ;  /* 0x0000002902037227 */ /* 0x000fc800078e00ff */
[----:B------:R-:W-:Y:S02]  /*1d70*/  IMAD.MOV R8, RZ, RZ, -R8 ;  /* 0x000000ffff087224 */ /* 0x000fe400078e0a08 */
[C---:B------:R-:W-:Y:S02]  /*1d80*/  IMAD R32, R6.reuse, R32, R35 ;  /* 0x0000002006207224 */ /* 0x040fe400078e0223 */
[----:B------:R-:W-:Y:S02]  /*1d90*/  IMAD.MOV R34, RZ, RZ, -R33 ;  /* 0x000000ffff227224 */ /* 0x000fe400078e0a21 */
[----:B------:R-:W-:Y:S01]  /*1da0*/  IMAD R33, R6, R8, R37 ;  /* 0x0000000806217224 */ /* 0x000fe200078e0225 */
[----:B------:R-:W-:Y:S01]  /*1db0*/  IABS R37, R44 ;  /* 0x0000002c00257213 */ /* 0x000fe20000000000 */
[----:B------:R-:W-:Y:S02]  /*1dc0*/  IMAD.MOV R3, RZ, RZ, -R3 ;  /* 0x000000ffff037224 */ /* 0x000fe400078e0a03 */
[----:B------:R-:W-:Y:S01]  /*1dd0*/  @!P6 IMAD.IADD R30, R30, 0x1, -R6 ;  /* 0x000000011e1ee824 */ /* 0x000fe200078e0a06 */
[C---:B------:R-:W-:Y:S01]  /*1de0*/  ISETP.GT.U32.AND P6, PT, R6.reuse, R32, PT ;  /* 0x000000200600720c */ /* 0x040fe20003fc4070 */
[----:B------:R-:W-:-:S02]  /*1df0*/  IMAD R35, R6, R3, R41 ;  /* 0x0000000306237224 */ /* 0x000fc400078e0229 */
[----:B------:R-:W-:Y:S01]  /*1e00*/  @!P0 IMAD.MOV R26, RZ, RZ, -R26 ;  /* 0x000000ffff1a8224 */ /* 0x000fe200078e0a1a */
[C---:B------:R-:W-:Y:S01]  /*1e10*/  ISETP.GT.U32.AND P0, PT, R6.reuse, R29, PT ;  /* 0x0000001d0600720c */ /* 0x040fe20003f04070 */
[----:B------:R-:W-:Y:S01]  /*1e20*/  @!P1 IMAD.MOV R28, RZ, RZ, -R28 ;  /* 0x000000ffff1c9224 */ /* 0x000fe200078e0a1c */
[C---:B------:R-:W-:Y:S01]  /*1e30*/  ISETP.GT.U32.AND P1, PT, R6.reuse, R33, PT ;  /* 0x000000210600720c */ /* 0x040fe20003f24070 */
[----:B------:R-:W-:Y:S01]  /*1e40*/  @!P5 IMAD.IADD R31, R31, 0x1, -R6 ;  /* 0x000000011f1fd824 */ /* 0x000fe200078e0a06 */
[C---:B------:R-:W-:Y:S01]  /*1e50*/  ISETP.GT.U32.AND P5, PT, R6.reuse, R35, PT ;  /* 0x000000230600720c */ /* 0x040fe20003fa4070 */
[C---:B------:R-:W-:Y:S01]  /*1e60*/  IMAD R34, R6.reuse, R34, R39 ;  /* 0x0000002206227224 */ /* 0x040fe200078e0227 */
[----:B------:R-:W-:Y:S01]  /*1e70*/  ISETP.GT.U32.AND P2, PT, R6, R30, PT ;  /* 0x0000001e0600720c */ /* 0x000fe20003f44070 */
[----:B------:R-:W-:Y:S01]  /*1e80*/  IMAD.HI.U32 R3, R2, R37, RZ ;  /* 0x0000002502037227 */ /* 0x000fe200078e00ff */
[----:B------:R-:W-:-:S03]  /*1e90*/  IABS R39, R45 ;  /* 0x0000002d00277213 */ /* 0x000fc60000000000 */
[--C-:B------:R-:W-:Y:S02]  /*1ea0*/  @!P6 IMAD.IADD R32, R32, 0x1, -R6.reuse ;  /* 0x000000012020e824 */ /* 0x100fe400078e0a06 */
[--C-:B------:R-:W-:Y:S01]  /*1eb0*/  @!P0 IMAD.IADD R29, R29, 0x1, -R6.reuse ;  /* 0x000000011d1d8824 */ /* 0x100fe200078e0a06 */
[C---:B------:R-:W-:Y:S01]  /*1ec0*/  ISETP.GT.U32.AND P0, PT, R6.reuse, R34, PT ;  /* 0x000000220600720c */ /* 0x040fe20003f04070 */
[--C-:B------:R-:W-:Y:S01]  /*1ed0*/  @!P1 IMAD.IADD R33, R33, 0x1, -R6.reuse ;  /* 0x0000000121219824 */ /* 0x100fe200078e0a06 */
[----:B------:R-:W-:Y:S01]  /*1ee0*/  ISETP.GT.U32.AND P6, PT, R6, R32, PT ;  /* 0x000000200600720c */ /* 0x000fe20003fc4070 */
[--C-:B------:R-:W-:Y:S01]  /*1ef0*/  @!P5 IMAD.IADD R35, R35, 0x1, -R6.reuse ;  /* 0x000000012323d824 */ /* 0x100fe200078e0a06 */
[----:B------:R-:W-:Y:S01]  /*1f00*/  ISETP.GE.AND P1, PT, R40, RZ, PT ;  /* 0x000000ff2800720c */ /* 0x000fe20003f26270 */
[----:B------:R-:W-:Y:S01]  /*1f10*/  IMAD.HI.U32 R8, R2, R39, RZ ;  /* 0x0000002702087227 */ /* 0x000fe200078e00ff */
[----:B------:R-:W-:Y:S02]  /*1f20*/  ISETP.GT.U32.AND P5, PT, R6, R33, PT ;  /* 0x000000210600720c */ /* 0x000fe40003fa4070 */
[----:B------:R-:W-:Y:S01]  /*1f30*/  LOP3.LUT R40, R7, 0x46, RZ, 0xfc, !PT ;  /* 0x0000004607287812 */ /* 0x000fe200078efcff */
[----:B------:R-:W-:Y:S01]  /*1f40*/  @!P2 IMAD.IADD R30, R30, 0x1, -R6 ;  /* 0x000000011e1ea824 */ /* 0x000fe200078e0a06 */
[----:B------:R-:W-:Y:S01]  /*1f50*/  ISETP.GE.AND P2, PT, R36, RZ, PT ;  /* 0x000000ff2400720c */ /* 0x000fe20003f46270 */
[----:B------:R-:W-:Y:S01]  /*1f60*/  IMAD.MOV R3, RZ, RZ, -R3 ;  /* 0x000000ffff037224 */ /* 0x000fe200078e0a03 */
[----:B------:R-:W-:Y:S01]  /*1f70*/  IABS R47, R40 ;  /* 0x00000028002f7213 */ /* 0x000fe20000000000 */
[----:B------:R-:W-:-:S02]  /*1f80*/  IMAD.MOV R8, RZ, RZ, -R8 ;  /* 0x000000ffff087224 */ /* 0x000fc400078e0a08 */
[----:B------:R-:W-:Y:S02]  /*1f90*/  IMAD R36, R6, R3, R37 ;  /* 0x0000000306247224 */ /* 0x000fe400078e0225 */
[--C-:B------:R-:W-:Y:S01]  /*1fa0*/  @!P6 IMAD.IADD R32, R32, 0x1, -R6.reuse ;  /* 0x000000012020e824 */ /* 0x100fe200078e0a06 */
[----:B------:R-:W-:Y:S01]  /*1fb0*/  ISETP.GE.AND P6, PT, R38, RZ, PT ;  /* 0x000000ff2600720c */ /* 0x000fe20003fc6270 */
[----:B------:R-:W-:Y:S01]  /*1fc0*/  @!P0 IMAD.IADD R34, R34, 0x1, -R6 ;  /* 0x0000000122228824 */ /* 0x000fe200078e0a06 */
[----:B------:R-:W-:Y:S01]  /*1fd0*/  ISETP.GE.AND P0, PT, R42, RZ, PT ;  /* 0x000000ff2a00720c */ /* 0x000fe20003f06270 */
[C---:B------:R-:W-:Y:S01]  /*1fe0*/  IMAD R37, R6.reuse, R8, R39 ;  /* 0x0000000806257224 */ /* 0x040fe200078e0227 */
[----:B------:R-:W-:Y:S01]  /*1ff0*/  LOP3.LUT R8, R7, 0x4e, RZ, 0xfc, !PT ;  /* 0x0000004e07087812 */ /* 0x000fe200078efcff */
[----:B------:R-:W-:Y:S01]  /*2000*/  @!P3 IMAD.MOV R30, RZ, RZ, -R30 ;  /* 0x000000ffff1eb224 */ /* 0x000fe200078e0a1e */
[C---:B------:R-:W-:Y:S01]  /*2010*/  ISETP.GT.U32.AND P3, PT, R6.reuse, R34, PT ;  /* 0x000000220600720c */ /* 0x040fe20003f64070 */
[----:B------:R-:W-:Y:S01]  /*2020*/  @!P5 IMAD.IADD R33, R33, 0x1, -R6 ;  /* 0x000000012121d824 */ /* 0x000fe200078e0a06 */
[C---:B------:R-:W-:Y:S01]  /*2030*/  ISETP.GT.U32.AND P5, PT, R6.reuse, R37, PT ;  /* 0x000000250600720c */ /* 0x040fe20003fa4070 */
[----:B------:R-:W-:Y:S01]  /*2040*/  @!P2 IMAD.MOV R31, RZ, RZ, -R31 ;  /* 0x000000ffff1fa224 */ /* 0x000fe200078e0a1f */
[C---:B------:R-:W-:Y:S01]  /*2050*/  ISETP.GT.U32.AND P2, PT, R6.reuse, R36, PT ;  /* 0x000000240600720c */ /* 0x040fe20003f44070 */
[----:B------:R-:W-:Y:S01]  /*2060*/  @!P4 IMAD.MOV R29, RZ, RZ, -R29 ;  /* 0x000000ffff1dc224 */ /* 0x000fe200078e0a1d */
[----:B------:R-:W-:Y:S01]  /*2070*/  ISETP.GT.U32.AND P4, PT, R6, R35, PT ;  /* 0x000000230600720c */ /* 0x000fe20003f84070 */
[----:B------:R-:W-:Y:S01]  /*2080*/  @!P6 IMAD.MOV R32, RZ, RZ, -R32 ;  /* 0x000000ffff20e224 */ /* 0x000fe200078e0a20 */
[----:B------:R-:W-:Y:S01]  /*2090*/  IABS R39, R8 ;  /* 0x0000000800277213 */ /* 0x000fe20000000000 */
[----:B------:R-:W-:Y:S01]  /*20a0*/  @!P1 IMAD.MOV R33, RZ, RZ, -R33 ;  /* 0x000000ffff219224 */ /* 0x000fe200078e0a21 */
[----:B------:R-:W-:-:S02]  /*20b0*/  LOP3.LUT R38, R7, 0x4c, RZ, 0xfc, !PT ;  /* 0x0000004c07267812 */ /* 0x000fc400078efcff */
[----:B------:R-:W-:Y:S01]  /*20c0*/  ISETP.GE.AND P6, PT, R43, RZ, PT ;  /* 0x000000ff2b00720c */ /* 0x000fe20003fc6270 */
[----:B------:R-:W-:Y:S01]  /*20d0*/  IMAD.HI.U32 R3, R2, R39, RZ ;  /* 0x0000002702037227 */ /* 0x000fe200078e00ff */
[----:B------:R-:W-:Y:S02]  /*20e0*/  IABS R41, R38 ;  /* 0x0000002600297213 */ /* 0x000fe40000000000 */
[----:B------:R-:W-:Y:S01]  /*20f0*/  ISETP.GE.AND P1, PT, R38, RZ, PT ;  /* 0x000000ff2600720c */ /* 0x000fe20003f26270 */
[--C-:B------:R-:W-:Y:S01]  /*2100*/  @!P3 IMAD.IADD R34, R34, 0x1, -R6.reuse ;  /* 0x000000012222b824 */ /* 0x100fe200078e0a06 */
[----:B------:R-:W-:Y:S01]  /*2110*/  ISETP.GE.AND P3, PT, R44, RZ, PT ;  /* 0x000000ff2c00720c */ /* 0x000fe20003f66270 */
[--C-:B------:R-:W-:Y:S01]  /*2120*/  @!P5 IMAD.IADD R37, R37, 0x1, -R6.reuse ;  /* 0x000000012525d824 */ /* 0x100fe200078e0a06 */
[----:B------:R-:W-:Y:S01]  /*2130*/  LOP3.LUT R44, R7, 0x42, RZ, 0xfc, !PT ;  /* 0x00000042072c7812 */ /* 0x000fe200078efcff */
[----:B------:R-:W-:Y:S02]  /*2140*/  IMAD.MOV R3, RZ, RZ, -R3 ;  /* 0x000000ffff037224 */ /* 0x000fe400078e0a03 */
[----:B------:R-:W-:Y:S01]  /*2150*/  @!P2 IMAD.IADD R36, R36, 0x1, -R6 ;  /* 0x000000012424a824 */ /* 0x000fe200078e0a06 */
[----:B------:R-:W-:Y:S01]  /*2160*/  ISETP.GE.AND P2, PT, R8, RZ, PT ;  /* 0x000000ff0800720c */ /* 0x000fe20003f46270 */
[----:B------:R-:W-:Y:S01]  /*2170*/  @!P0 IMAD.MOV R34, RZ, RZ, -R34 ;  /* 0x000000ffff228224 */ /* 0x000fe200078e0a22 */
[C---:B------:R-:W-:Y:S01]  /*2180*/  ISETP.GT.U32.AND P0, PT, R6.reuse, R37, PT ;  /* 0x000000250600720c */ /* 0x040fe20003f04070 */
[----:B------:R-:W-:Y:S01]  /*2190*/  @!P4 IMAD.IADD R35, R35, 0x1, -R6 ;  /* 0x000000012323c824 */ /* 0x000fe200078e0a06 */
[----:B------:R-:W-:Y:S01]  /*21a0*/  ISETP.GT.U32.AND P5, PT, R6, R36, PT ;  /* 0x000000240600720c */ /* 0x000fe20003fa4070 */
[----:B------:R-:W-:Y:S01]  /*21b0*/  IMAD.HI.U32 R8, R2, R41, RZ ;  /* 0x0000002902087227 */ /* 0x000fe200078e00ff */
[----:B------:R-:W-:-:S03]  /*21c0*/  ISETP.GE.AND P4, PT, R45, RZ, PT ;  /* 0x000000ff2d00720c */ /* 0x000fc60003f86270 */
[C---:B------:R-:W-:Y:S01]  /*21d0*/  IMAD R38, R6.reuse, R3, R39 ;  /* 0x0000000306267224 */ /* 0x040fe200078e0227 */
[----:B------:R-:W-:Y:S01]  /*21e0*/  LOP3.LUT R3, R7, 0x4a, RZ, 0xfc, !PT ;  /* 0x0000004a07037812 */ /* 0x000fe200078efcff */
[----:B------:R-:W-:Y:S02]  /*21f0*/  IMAD.MOV R8, RZ, RZ, -R8 ;  /* 0x000000ffff087224 */ /* 0x000fe400078e0a08 */
[----:B------:R-:W-:Y:S01]  /*2200*/  @!P6 IMAD.MOV R35, RZ, RZ, -R35 ;  /* 0x000000ffff23e224 */ /* 0x000fe200078e0a23 */
[C---:B------:R-:W-:Y:S01]  /*2210*/  ISETP.GT.U32.AND P6, PT, R6.reuse, R38, PT ;  /* 0x000000260600720c */ /* 0x040fe20003fc4070 */
[----:B------:R-:W-:Y:S01]  /*2220*/  IMAD R39, R6, R8, R41 ;  /* 0x0000000806277224 */ /* 0x000fe200078e0229 */
[----:B------:R-:W-:Y:S01]  /*2230*/  IABS R43, R3 ;  /* 0x00000003002b7213 */ /* 0x000fe20000000000 */
[--C-:B------:R-:W-:Y:S01]  /*2240*/  @!P0 IMAD.IADD R37, R37, 0x1, -R6.reuse ;  /* 0x0000000125258824 */ /* 0x100fe200078e0a06 */
[----:B------:R-:W-:Y:S01]  /*2250*/  LOP3.LUT R8, R7, 0x48, RZ, 0xfc, !PT ;  /* 0x0000004807087812 */ /* 0x000fe200078efcff */
[----:B------:R-:W-:Y:S01]  /*2260*/  @!P5 IMAD.IADD R36, R36, 0x1, -R6 ;  /* 0x000000012424d824 */ /* 0x000fe200078e0a06 */
[----:B------:R-:W-:Y:S01]  /*2270*/  ISETP.GT.U32.AND P0, PT, R6, R39, PT ;  /* 0x000000270600720c */ /* 0x000fe20003f04070 */
[----:B------:R-:W-:Y:S01]  /*2280*/  @!P4 IMAD.MOV R37, RZ, RZ, -R37 ;  /* 0x000000ffff25c224 */ /* 0x000fe200078e0a25 */
[----:B------:R-:W-:Y:S01]  /*2290*/  ISETP.GE.AND P5, PT, R3, RZ, PT ;  /* 0x000000ff0300720c */ /* 0x000fe20003fa6270 */
[----:B------:R-:W-:Y:S01]  /*22a0*/  IMAD.HI.U32 R3, R2, R43, RZ ;  /* 0x0000002b02037227 */ /* 0x000fe200078e00ff */
[----:B------:R-:W-:-:S02]  /*22b0*/  IABS R45, R8 ;  /* 0x00000008002d7213 */ /* 0x000fc40000000000 */
[----:B------:R-:W-:Y:S01]  /*22c0*/  ISETP.GE.AND P4, PT, R40, RZ, PT ;  /* 0x000000ff2800720c */ /* 0x000fe20003f86270 */
[----:B------:R-:W-:Y:S02]  /*22d0*/  @!P6 IMAD.IADD R38, R38, 0x1, -R6 ;  /* 0x000000012626e824 */ /* 0x000fe400078e0a06 */
[----:B------:R-:W-:Y:S02]  /*22e0*/  IMAD.MOV R3, RZ, RZ, -R3 ;  /* 0x000000ffff037224 */ /* 0x000fe400078e0a03 */
[----:B------:R-:W-:Y:S01]  /*22f0*/  @!P3 IMAD.MOV R36, RZ, RZ, -R36 ;  /* 0x000000ffff24b224 */ /* 0x000fe200078e0a24 */
[----:B------:R-:W-:Y:S01]  /*2300*/  ISETP.GT.U32.AND P6, PT, R6, R38, PT ;  /* 0x000000260600720c */ /* 0x000fe20003fc4070 */
[----:B------:R-:W-:Y:S01]  /*2310*/  @!P0 IMAD.IADD R39, R39, 0x1, -R6 ;  /* 0x0000000127278824 */ /* 0x000fe200078e0a06 */
[----:B------:R-:W-:Y:S01]  /*2320*/  ISETP.GE.AND P3, PT, R8, RZ, PT ;  /* 0x000000ff0800720c */ /* 0x000fe20003f66270 */
[----:B------:R-:W-:-:S03]  /*2330*/  IMAD.HI.U32 R8, R2, R45, RZ ;  /* 0x0000002d02087227 */ /* 0x000fc600078e00ff */
[C---:B------:R-:W-:Y:S01]  /*2340*/  ISETP.GT.U32.AND P0, PT, R6.reuse, R39, PT ;  /* 0x000000270600720c */ /* 0x040fe20003f04070 */
[----:B------:R-:W-:Y:S02]  /*2350*/  IMAD R40, R6, R3, R43 ;  /* 0x0000000306287224 */ /* 0x000fe400078e022b */
[----:B------:R-:W-:-:S04]  /*2360*/  IMAD.HI.U32 R41, R2, R47, RZ ;  /* 0x0000002f02297227 */ /* 0x000fc800078e00ff */
[----:B------:R-:W-:Y:S02]  /*2370*/  IMAD.MOV R8, RZ, RZ, -R8 ;  /* 0x000000ffff087224 */ /* 0x000fe400078e0a08 */
[--C-:B------:R-:W-:Y:S01]  /*2380*/  @!P6 IMAD.IADD R38, R38, 0x1, -R6.reuse ;  /* 0x000000012626e824 */ /* 0x100fe200078e0a06 */
[C---:B------:R-:W-:Y:S01]  /*2390*/  ISETP.GT.U32.AND P6, PT, R6.reuse, R40, PT ;  /* 0x000000280600720c */ /* 0x040fe20003fc4070 */
[----:B------:R-:W-:Y:S02]  /*23a0*/  IMAD.MOV R42, RZ, RZ, -R41 ;  /* 0x000000ffff2a7224 */ /* 0x000fe400078e0a29 */
[C---:B------:R-:W-:Y:S01]  /*23b0*/  IMAD R41, R6.reuse, R8, R45 ;  /* 0x0000000806297224 */ /* 0x040fe200078e022d */
[----:B------:R-:W-:Y:S01]  /*23c0*/  LOP3.LUT R8, R7, 0x44, RZ, 0xfc, !PT ;  /* 0x0000004407087812 */ /* 0x000fe200078efcff */
[----:B------:R-:W-:Y:S02]  /*23d0*/  @!P0 IMAD.IADD R39, R39, 0x1, -R6 ;  /* 0x0000000127278824 */ /* 0x000fe400078e0a06 */
[C---:B------:R-:W-:Y:S01]  /*23e0*/  IMAD R42, R6.reuse, R42, R47 ;  /* 0x0000002a062a7224 */ /* 0x040fe200078e022f */
[C---:B------:R-:W-:Y:S01]  /*23f0*/  ISETP.GT.U32.AND P0, PT, R6.reuse, R41, PT ;  /* 0x000000290600720c */ /* 0x040fe20003f04070 */
[----:B------:R-:W-:Y:S01]  /*2400*/  @!P2 IMAD.MOV R38, RZ, RZ, -R38 ;  /* 0x000000ffff26a224 */ /* 0x000fe200078e0a26 */
[----:B------:R-:W-:Y:S01]  /*2410*/  IABS R43, R8 ;  /* 0x00000008002b7213 */ /* 0x000fe20000000000 */
[----:B------:R-:W-:Y:S01]  /*2420*/  @!P1 IMAD.MOV R39, RZ, RZ, -R39 ;  /* 0x000000ffff279224 */ /* 0x000fe200078e0a27 */
[----:B------:R-:W-:Y:S01]  /*2430*/  ISETP.GT.U32.AND P2, PT, R6, R42, PT ;  /* 0x0000002a0600720c */ /* 0x000fe20003f44070 */
[----:B------:R-:W-:Y:S01]  /*2440*/  @!P6 IMAD.IADD R40, R40, 0x1, -R6 ;  /* 0x000000012828e824 */ /* 0x000fe200078e0a06 */
[----:B------:R-:W-:Y:S01]  /*2450*/  IABS R47, R44 ;  /* 0x0000002c002f7213 */ /* 0x000fe20000000000 */
[----:B------:R-:W-:Y:S01]  /*2460*/  IMAD.HI.U32 R3, R2, R43, RZ ;  /* 0x0000002b02037227 */ /* 0x000fe200078e00ff */
[----:B------:R-:W-:-:S02]  /*2470*/  ISETP.GE.AND P1, PT, R8, RZ, PT ;  /* 0x000000ff0800720c */ /* 0x000fc40003f26270 */
[C---:B------:R-:W-:Y:S01]  /*2480*/  ISETP.GT.U32.AND P6, PT, R6.reuse, R40, PT ;  /* 0x000000280600720c */ /* 0x040fe20003fc4070 */
[----:B------:R-:W-:Y:S02]  /*2490*/  IMAD.MOV R3, RZ, RZ, -R3 ;  /* 0x000000ffff037224 */ /* 0x000fe400078e0a03 */
[--C-:B------:R-:W-:Y:S02]  /*24a0*/  @!P0 IMAD.IADD R41, R41, 0x1, -R6.reuse ;  /* 0x0000000129298824 */ /* 0x100fe400078e0a06 */
[----:B------:R-:W-:Y:S02]  /*24b0*/  IMAD R43, R6, R3, R43 ;  /* 0x00000003062b7224 */ /* 0x000fe400078e022b */
[----:B------:R-:W-:Y:S01]  /*24c0*/  @!P2 IMAD.IADD R42, R42, 0x1, -R6 ;  /* 0x000000012a2aa824 */ /* 0x000fe200078e0a06 */
[----:B------:R-:W-:Y:S01]  /*24d0*/  ISETP.GT.U32.AND P0, PT, R6, R41, PT ;  /* 0x000000290600720c */ /* 0x000fe20003f04070 */
[----:B------:R-:W-:-:S03]  /*24e0*/  IMAD.HI.U32 R3, R2, R47, RZ ;  /* 0x0000002f02037227 */ /* 0x000fc600078e00ff */
[----:B------:R-:W-:Y:S01]  /*24f0*/  ISETP.GT.U32.AND P2, PT, R6, R42, PT ;  /* 0x0000002a0600720c */ /* 0x000fe20003f44070 */
[----:B------:R-:W-:Y:S01]  /*2500*/  @!P6 IMAD.IADD R40, R40, 0x1, -R6 ;  /* 0x000000012828e824 */ /* 0x000fe200078e0a06 */
[----:B------:R-:W-:Y:S01]  /*2510*/  ISETP.GT.U32.AND P6, PT, R6, R43, PT ;  /* 0x0000002b0600720c */ /* 0x000fe20003fc4070 */
[----:B------:R-:W-:-:S04]  /*2520*/  IMAD.HI.U32 R8, R2, R49, RZ ;  /* 0x0000003102087227 */ /* 0x000fc800078e00ff */
[----:B------:R-:W-:Y:S02]  /*2530*/  IMAD.MOV R3, RZ, RZ, -R3 ;  /* 0x000000ffff037224 */ /* 0x000fe400078e0a03 */
[----:B------:R-:W-:Y:S01]  /*2540*/  @!P0 IMAD.IADD R41, R41, 0x1, -R6 ;  /* 0x0000000129298824 */ /* 0x000fe200078e0a06 */
[----:B------:R-:W-:Y:S01]  /*2550*/  ISETP.GE.AND P0, PT, R44, RZ, PT ;  /* 0x000000ff2c00720c */ /* 0x000fe20003f06270 */
[----:B------:R-:W-:-:S04]  /*2560*/  IMAD.HI.U32 R45, R2, R51, RZ ;  /* 0x00000033022d7227 */ /* 0x000fc800078e00ff */
[----:B------:R-:W-:Y:S02]  /*2570*/  IMAD.MOV R8, RZ, RZ, -R8 ;  /* 0x000000ffff087224 */ /* 0x000fe400078e0a08 */
[C---:B------:R-:W-:Y:S02]  /*2580*/  IMAD R44, R6.reuse, R3, R47 ;  /* 0x00000003062c7224 */ /* 0x040fe400078e022f */
[----:B------:R-:W-:Y:S02]  /*2590*/  IMAD.MOV R46, RZ, RZ, -R45 ;  /* 0x000000ffff2e7224 */ /* 0x000fe400078e0a2d */
[C---:B------:R-:W-:Y:S01]  /*25a0*/  IMAD R45, R6.reuse, R8, R49 ;  /* 0x00000008062d7224 */ /* 0x040fe200078e0231 */
[----:B------:R-:W-:Y:S01]  /*25b0*/  LOP3.LUT R8, R7, 0x3c, RZ, 0xfc, !PT ;  /* 0x0000003c07087812 */ /* 0x000fe200078efcff */
[--C-:B------:R-:W-:Y:S01]  /*25c0*/  @!P6 IMAD.IADD R43, R43, 0x1, -R6.reuse ;  /* 0x000000012b2be824 */ /* 0x100fe200078e0a06 */
[----:B------:R-:W-:Y:S01]  /*25d0*/  ISETP.GT.U32.AND P6, PT, R6, R44, PT ;  /* 0x0000002c0600720c */ /* 0x000fe20003fc4070 */
[----:B------:R-:W-:Y:S01]  /*25e0*/  @!P2 IMAD.IADD R42, R42, 0x1, -R6 ;  /* 0x000000012a2aa824 */ /* 0x000fe200078e0a06 */
[C---:B------:R-:W-:Y:S01]  /*25f0*/  ISETP.GT.U32.AND P2, PT, R6.reuse, R45, PT ;  /* 0x0000002d0600720c */ /* 0x040fe20003f44070 */
[C---:B------:R-:W-:Y:S01]  /*2600*/  IMAD R46, R6.reuse, R46, R51 ;  /* 0x0000002e062e7224 */ /* 0x040fe200078e0233 */
[----:B------:R-:W-:Y:S01]  /*2610*/  IABS R47, R8 ;  /* 0x00000008002f7213 */ /* 0x000fe20000000000 */
[----:B------:R-:W-:Y:S01]  /*2620*/  @!P5 IMAD.MOV R40, RZ, RZ, -R40 ;  /* 0x000000ffff28d224 */ /* 0x000fe200078e0a28 */
[C---:B------:R-:W-:Y:S01]  /*2630*/  ISETP.GT.U32.AND P5, PT, R6.reuse, R43, PT ;  /* 0x0000002b0600720c */ /* 0x040fe20003fa4070 */
[----:B------:R-:W-:Y:S01]  /*2640*/  @!P4 IMAD.MOV R42, RZ, RZ, -R42 ;  /* 0x000000ffff2ac224 */ /* 0x000fe200078e0a2a */
[----:B------:R-:W-:Y:S01]  /*2650*/  ISETP.GT.U32.AND P4, PT, R6, R46, PT ;  /* 0x0000002e0600720c */ /* 0x000fe20003f84070 */
[----:B------:R-:W-:Y:S01]  /*2660*/  IMAD.HI.U32 R3, R2, R47, RZ ;  /* 0x0000002f02037227 */ /* 0x000fe200078e00ff */
[----:B------:R-:W-:-:S02]  /*2670*/  IABS R49, R52 ;  /* 0x0000003400317213 */ /* 0x000fc40000000000 */
[----:B------:R-:W-:Y:S01]  /*2680*/  IABS R51, R54 ;  /* 0x0000003600337213 */ /* 0x000fe20000000000 */
[--C-:B------:R-:W-:Y:S01]  /*2690*/  @!P6 IMAD.IADD R44, R44, 0x1, -R6.reuse ;  /* 0x000000012c2ce824 */ /* 0x100fe200078e0a06 */
[----:B------:R-:W-:Y:S01]  /*26a0*/  ISETP.GE.AND P6, PT, R8, RZ, PT ;  /* 0x000000ff0800720c */ /* 0x000fe20003fc6270 */
[--C-:B------:R-:W-:Y:S02]  /*26b0*/  @!P2 IMAD.IADD R45, R45, 0x1, -R6.reuse ;  /* 0x000000012d2da824 */ /* 0x100fe400078e0a06 */
[----:B------:R-:W-:Y:S01]  /*26c0*/  IMAD.MOV R3, RZ, RZ, -R3 ;  /* 0x000000ffff037224 */ /* 0x000fe200078e0a03 */
[----:B------:R-:W-:Y:S01]  /*26d0*/  ISETP.GT.U32.AND P2, PT, R6, R44, PT ;  /* 0x0000002c0600720c */ /* 0x000fe20003f44070 */
[--C-:B------:R-:W-:Y:S01]  /*26e0*/  @!P5 IMAD.IADD R43, R43, 0x1, -R6.reuse ;  /* 0x000000012b2bd824 */ /* 0x100fe200078e0a06 */
[----:B------:R-:W-:Y:S01]  /*26f0*/  ISETP.GE.AND P5, PT, R50, RZ, PT ;  /* 0x000000ff3200720c */ /* 0x000fe20003fa6270 */
[----:B------:R-:W-:Y:S01]  /*2700*/  IMAD R47, R6, R3, R47 ;  /* 0x00000003062f7224 */ /* 0x000fe200078e022f */
[----:B------:R-:W-:Y:S01]  /*2710*/  LOP3.LUT R50, R7, 0x38, RZ, 0xfc, !PT ;  /* 0x0000003807327812 */ /* 0x000fe200078efcff */
[----:B------:R-:W-:Y:S01]  /*2720*/  @!P4 IMAD.IADD R46, R46, 0x1, -R6 ;  /* 0x000000012e2ec824 */ /* 0x000fe200078e0a06 */
[----:B------:R-:W-:Y:S01]  /*2730*/  ISETP.GT.U32.AND P4, PT, R6, R45, PT ;  /* 0x0000002d0600720c */ /* 0x000fe20003f84070 */
[----:B------:R-:W-:Y:S01]  /*2740*/  IMAD.HI.U32 R3, R2, R49, RZ ;  /* 0x0000003102037227 */ /* 0x000fe200078e00ff */
[----:B------:R-:W-:-:S03]  /*2750*/  IABS R8, R50 ;  /* 0x0000003200087213 */ /* 0x000fc60000000000 */
[----:B------:R-:W-:Y:S02]  /*2760*/  IMAD.MOV R3, RZ, RZ, -R3 ;  /* 0x000000ffff037224 */ /* 0x000fe400078e0a03 */
[----:B------:R-:W-:Y:S01]  /*2770*/  @!P2 IMAD.IADD R44, R44, 0x1, -R6 ;  /* 0x000000012c2ca824 */ /* 0x000fe200078e0a06 */
[----:B------:R-:W-:Y:S01]  /*2780*/  ISETP.GT.U32.AND P2, PT, R6, R47, PT ;  /* 0x0000002f0600720c */ /* 0x000fe20003f44070 */
[----:B------:R-:W-:Y:S01]  /*2790*/  @!P3 IMAD.MOV R41, RZ, RZ, -R41 ;  /* 0x000000ffff29b224 */ /* 0x000fe200078e0a29 */
[----:B------:R-:W-:Y:S01]  /*27a0*/  ISETP.GE.AND P3, PT, R48, RZ, PT ;  /* 0x000000ff3000720c */ /* 0x000fe20003f66270 */
[C---:B------:R-:W-:Y:S02]  /*27b0*/  IMAD R48, R6.reuse, R3, R49 ;  /* 0x0000000306307224 */ /* 0x040fe400078e0231 */
[----:B------:R-:W-:Y:S01]  /*27c0*/  @!P1 IMAD.MOV R43, RZ, RZ, -R43 ;  /* 0x000000ffff2b9224 */ /* 0x000fe200078e0a2b */
[----:B------:R-:W-:Y:S01]  /*27d0*/  ISETP.GT.U32.AND P1, PT, R6, R46, PT ;  /* 0x0000002e0600720c */ /* 0x000fe20003f24070 */
[----:B------:R-:W-:-:S02]  /*27e0*/  IMAD.MOV.U32 R49, RZ, RZ, R8 ;  /* 0x000000ffff317224 */ /* 0x000fc400078e0008 */
[----:B------:R-:W-:Y:S01]  /*27f0*/  @!P4 IMAD.IADD R45, R45, 0x1, -R6 ;  /* 0x000000012d2dc824 */ /* 0x000fe200078e0a06 */
[----:B------:R-:W-:Y:S01]  /*2800*/  ISETP.GT.U32.AND P4, PT, R6, R48, PT ;  /* 0x000000300600720c */ /* 0x000fe20003f84070 */
[----:B------:R-:W-:-:S04]  /*2810*/  IMAD.HI.U32 R3, R2, R49, RZ ;  /* 0x0000003102037227 */ /* 0x000fc800078e00ff */
[----:B------:R-:W-:-:S04]  /*2820*/  IMAD.HI.U32 R8, R2, R51, RZ ;  /* 0x0000003302087227 */ /* 0x000fc800078e00ff */
[----:B------:R-:W-:Y:S01]  /*2830*/  @!P2 IMAD.IADD R47, R47, 0x1, -R6 ;  /* 0x000000012f2fa824 */ /* 0x000fe200078e0a06 */
[----:B------:R-:W-:Y:S01]  /*2840*/  ISETP.GE.AND P2, PT, R50, RZ, PT ;  /* 0x000000ff3200720c */ /* 0x000fe20003f46270 */
[----:B------:R-:W-:Y:S02]  /*2850*/  IMAD.MOV R3, RZ, RZ, -R3 ;  /* 0x000000ffff037224 */ /* 0x000fe400078e0a03 */
[----:B------:R-:W-:-:S04]  /*2860*/  IMAD.HI.U32 R50, R2, R53, RZ ;  /* 0x0000003502327227 */ /* 0x000fc800078e00ff */
[----:B------:R-:W-:Y:S02]  /*2870*/  IMAD.MOV R8, RZ, RZ, -R8 ;  /* 0x000000ffff087224 */ /* 0x000fe400078e0a08 */
[----:B------:R-:W-:Y:S02]  /*2880*/  IMAD R49, R6, R3, R49 ;  /* 0x0000000306317224 */ /* 0x000fe400078e0231 */
[----:B------:R-:W-:Y:S02]  /*2890*/  IMAD.MOV R3, RZ, RZ, -R50 ;  /* 0x000000ffff037224 */ /* 0x000fe400078e0a32 */
[--C-:B------:R-:W-:Y:S01]  /*28a0*/  @!P1 IMAD.IADD R46, R46, 0x1, -R6.reuse ;  /* 0x000000012e2e9824 */ /* 0x100fe200078e0a06 */
[----:B------:R-:W-:Y:S01]  /*28b0*/  ISETP.GE.AND P1, PT, R52, RZ, PT ;  /* 0x000000ff3400720c */ /* 0x000fe20003f26270 */
[----:B------:R-:W-:Y:S02]  /*28c0*/  IMAD R50, R6, R8, R51 ;  /* 0x0000000806327224 */ /* 0x000fe400078e0233 */
[----:B------:R-:W-:Y:S01]  /*28d0*/  @!P4 IMAD.IADD R48, R48, 0x1, -R6 ;  /* 0x000000013030c824 */ /* 0x000fe200078e0a06 */
[C---:B------:R-:W-:Y:S01]  /*28e0*/  ISETP.GT.U32.AND P4, PT, R6.reuse, R47, PT ;  /* 0x0000002f0600720c */ /* 0x040fe20003f84070 */
[----:B------:R-:W-:Y:S01]  /*28f0*/  @!P5 IMAD.MOV R46, RZ, RZ, -R46 ;  /* 0x000000ffff2ed224 */ /* 0x000fe200078e0a2e */
[C---:B------:R-:W-:Y:S01]  /*2900*/  ISETP.GT.U32.AND P5, PT, R6.reuse, R50, PT ;  /* 0x000000320600720c */ /* 0x040fe20003fa4070 */
[----:B------:R-:W-:Y:S01]  /*2910*/  @!P3 IMAD.MOV R45, RZ, RZ, -R45 ;  /* 0x000000ffff2db224 */ /* 0x000fe200078e0a2d */
[C---:B------:R-:W-:Y:S01]  /*2920*/  ISETP.GT.U32.AND P3, PT, R6.reuse, R49, PT ;  /* 0x000000310600720c */ /* 0x040fe20003f64070 */
[----:B------:R-:W-:Y:S01]  /*2930*/  @!P0 IMAD.MOV R44, RZ, RZ, -R44 ;  /* 0x000000ffff2c8224 */ /* 0x000fe200078e0a2c */
[C---:B------:R-:W-:Y:S01]  /*2940*/  ISETP.GT.U32.AND P0, PT, R6.reuse, R48, PT ;  /* 0x000000300600720c */ /* 0x040fe20003f04070 */
[----:B------:R-:W-:Y:S01]  /*2950*/  IMAD R51, R6, R3, R53 ;  /* 0x0000000306337224 */ /* 0x000fe200078e0235 */
[----:B------:R-:W-:-:S05]  /*2960*/  IABS R53, R57 ;  /* 0x0000003900357213 */ /* 0x000fca0000000000 */
[--C-:B------:R-:W-:Y:S01]  /*2970*/  @!P4 IMAD.IADD R47, R47, 0x1, -R6.reuse ;  /* 0x000000012f2fc824 */ /* 0x100fe200078e0a06 */
[----:B------:R-:W-:Y:S01]  /*2980*/  ISETP.GE.AND P4, PT, R54, RZ, PT ;  /* 0x000000ff3600720c */ /* 0x000fe20003f86270 */
[----:B------:R-:W-:Y:S02]  /*2990*/  @!P5 IMAD.IADD R50, R50, 0x1, -R6 ;  /* 0x000000013232d824 */ /* 0x000fe400078e0a06 */
[----:B------:R-:W-:-:S04]  /*29a0*/  IMAD.HI.U32 R3, R2, R53, RZ ;  /* 0x0000003502037227 */ /* 0x000fc800078e00ff */
[----:B------:R-:W-:Y:S01]  /*29b0*/  @!P6 IMAD.MOV R47, RZ, RZ, -R47 ;  /* 0x000000ffff2fe224 */ /* 0x000fe200078e0a2f */
[----:B------:R-:W-:Y:S01]  /*29c0*/  ISETP.GT.U32.AND P6, PT, R6, R50, PT ;  /* 0x000000320600720c */ /* 0x000fe20003fc4070 */
[----:B------:R-:W-:Y:S02]  /*29d0*/  IMAD.MOV R52, RZ, RZ, -R3 ;  /* 0x000000ffff347224 */ /* 0x000fe400078e0a03 */
[----:B------:R-:W-:-:S04]  /*29e0*/  IMAD.HI.U32 R3, R2, R55, RZ ;  /* 0x0000003702037227 */ /* 0x000fc800078e00ff */
[--C-:B------:R-:W-:Y:S01]  /*29f0*/  @!P3 IMAD.IADD R49, R49, 0x1, -R6.reuse ;  /* 0x000000013131b824 */ /* 0x100fe200078e0a06 */
[----:B------:R-:W-:Y:S01]  /*2a00*/  ISETP.GE.AND P3, PT, R56, RZ, PT ;  /* 0x000000ff3800720c */ /* 0x000fe20003f66270 */
[--C-:B------:R-:W-:Y:S01]  /*2a10*/  @!P0 IMAD.IADD R48, R48, 0x1, -R6.reuse ;  /* 0x0000000130308824 */ /* 0x100fe200078e0a06 */
[----:B------:R-:W-:Y:S01]  /*2a20*/  LOP3.LUT R56, R7, 0x2e, RZ, 0xfc, !PT ;  /* 0x0000002e07387812 */ /* 0x000fe200078efcff */
[----:B------:R-:W-:Y:S01]  /*2a30*/  IMAD.MOV R3, RZ, RZ, -R3 ;  /* 0x000000ffff037224 */ /* 0x000fe200078e0a03 */
[C---:B------:R-:W-:Y:S01]  /*2a40*/  ISETP.GT.U32.AND P0, PT, R6.reuse, R51, PT ;  /* 0x000000330600720c */ /* 0x040fe20003f04070 */
[C---:B------:R-:W-:Y:S01]  /*2a50*/  IMAD R52, R6.reuse, R52, R53 ;  /* 0x0000003406347224 */ /* 0x040fe200078e0235 */
[C---:B------:R-:W-:Y:S01]  /*2a60*/  ISETP.GT.U32.AND P5, PT, R6.reuse, R49, PT ;  /* 0x000000310600720c */ /* 0x040fe20003fa4070 */
[----:B------:R-:W-:Y:S01]  /*2a70*/  IMAD R3, R6, R3, R55 ;  /* 0x0000000306037224 */ /* 0x000fe200078e0237 */
[----:B------:R-:W-:Y:S01]  /*2a80*/  IABS R53, R56 ;  /* 0x0000003800357213 */ /* 0x000fe20000000000 */
[----:B------:R-:W-:Y:S01]  /*2a90*/  @!P6 IMAD.IADD R50, R50, 0x1, -R6 ;  /* 0x000000013232e824 */ /* 0x000fe200078e0a06 */
[----:B------:R-:W-:Y:S01]  /*2aa0*/  IABS R55, R59 ;  /* 0x0000003b00377213 */ /* 0x000fe20000000000 */
[----:B------:R-:W-:Y:S01]  /*2ab0*/  @!P1 IMAD.MOV R48, RZ, RZ, -R48 ;  /* 0x000000ffff309224 */ /* 0x000fe200078e0a30 */
[----:B------:R-:W-:Y:S01]  /*2ac0*/  ISETP.GT.U32.AND P6, PT, R6, R3, PT ;  /* 0x000000030600720c */ /* 0x000fe20003fc4070 */
[----:B------:R-:W-:-:S04]  /*2ad0*/  IMAD.HI.U32 R8, R2, R53, RZ ;  /* 0x0000003502087227 */ /* 0x000fc800078e00ff */
[----:B------:R-:W-:Y:S02]  /*2ae0*/  IMAD.MOV R54, RZ, RZ, -R8 ;  /* 0x000000ffff367224 */ /* 0x000fe400078e0a08 */
[--C-:B------:R-:W-:Y:S02]  /*2af0*/  @!P0 IMAD.IADD R51, R51, 0x1, -R6.reuse ;  /* 0x0000000133338824 */ /* 0x100fe400078e0a06 */
[--C-:B------:R-:W-:Y:S01]  /*2b00*/  @!P5 IMAD.IADD R49, R49, 0x1, -R6.reuse ;  /* 0x000000013131d824 */ /* 0x100fe200078e0a06 */
[C---:B------:R-:W-:Y:S01]  /*2b10*/  ISETP.GT.U32.AND P5, PT, R6.reuse, R52, PT ;  /* 0x000000340600720c */ /* 0x040fe20003fa4070 */
[C---:B------:R-:W-:Y:S01]  /*2b20*/  IMAD R53, R6.reuse, R54, R53 ;  /* 0x0000003606357224 */ /* 0x040fe200078e0235 */
[C---:B------:R-:W-:Y:S01]  /*2b30*/  ISETP.GT.U32.AND P0, PT, R6.reuse, R51, PT ;  /* 0x000000330600720c */ /* 0x040fe20003f04070 */
[----:B------:R-:W-:Y:S02]  /*2b40*/  @!P2 IMAD.MOV R49, RZ, RZ, -R49 ;  /* 0x000000ffff31a224 */ /* 0x000fe400078e0a31 */
[----:B------:R-:W-:Y:S01]  /*2b50*/  @!P6 IMAD.IADD R3, R3, 0x1, -R6 ;  /* 0x000000010303e824 */ /* 0x000fe200078e0a06 */
[----:B------:R-:W-:Y:S01]  /*2b60*/  ISETP.GT.U32.AND P2, PT, R6, R53, PT ;  /* 0x000000350600720c */ /* 0x000fe20003f44070 */
[----:B------:R-:W-:-:S03]  /*2b70*/  IMAD.HI.U32 R8, R2, R55, RZ ;  /* 0x0000003702087227 */ /* 0x000fc600078e00ff */
[----:B------:R-:W-:Y:S01]  /*2b80*/  ISETP.GT.U32.AND P6, PT, R6, R3, PT ;  /* 0x000000030600720c */ /* 0x000fe20003fc4070 */
[----:B------:R-:W-:Y:S02]  /*2b90*/  IMAD.MOV R54, RZ, RZ, -R8 ;  /* 0x000000ffff367224 */ /* 0x000fe400078e0a08 */
[--C-:B------:R-:W-:Y:S01]  /*2ba0*/  @!P5 IMAD.IADD R52, R52, 0x1, -R6.reuse ;  /* 0x000000013434d824 */ /* 0x100fe200078e0a06 */
[----:B------:R-:W-:Y:S01]  /*2bb0*/  ISETP.GE.AND P5, PT, R58, RZ, PT ;  /* 0x000000ff3a00720c */ /* 0x000fe20003fa6270 */
[--C-:B------:R-:W-:Y:S01]  /*2bc0*/  @!P0 IMAD.IADD R51, R51, 0x1, -R6.reuse ;  /* 0x0000000133338824 */ /* 0x100fe200078e0a06 */
[----:B------:R-:W-:Y:S01]  /*2bd0*/  ISETP.GE.AND P0, PT, R57, RZ, PT ;  /* 0x000000ff3900720c */ /* 0x000fe20003f06270 */
[----:B------:R-:W-:Y:S01]  /*2be0*/  IMAD R55, R6, R54, R55 ;  /* 0x0000003606377224 */ /* 0x000fe200078e0237 */
[----:B------:R-:W-:Y:S01]  /*2bf0*/  IABS R57, R60 ;  /* 0x0000003c00397213 */ /* 0x000fe20000000000 */
[----:B------:R-:W-:Y:S01]  /*2c00*/  @!P2 IMAD.IADD R53, R53, 0x1, -R6 ;  /* 0x000000013535a824 */ /* 0x000fe200078e0a06 */
[----:B------:R-:W-:Y:S01]  /*2c10*/  LOP3.LUT R54, R7, 0x28, RZ, 0xfc, !PT ;  /* 0x0000002807367812 */ /* 0x000fe200078efcff */
[----:B------:R-:W-:Y:S01]  /*2c20*/  @!P3 IMAD.MOV R51, RZ, RZ, -R51 ;  /* 0x000000ffff33b224 */ /* 0x000fe200078e0a33 */
[----:B------:R-:W-:Y:S01]  /*2c30*/  ISETP.GE.AND P3, PT, R59, RZ, PT ;  /* 0x000000ff3b00720c */ /* 0x000fe20003f66270 */
[----:B------:R-:W-:Y:S01]  /*2c40*/  IMAD.HI.U32 R8, R2, R57, RZ ;  /* 0x0000003902087227 */ /* 0x000fe200078e00ff */
[----:B------:R-:W-:-:S02]  /*2c50*/  ISETP.GT.U32.AND P2, PT, R6, R53, PT ;  /* 0x000000350600720c */ /* 0x000fc40003f44070 */
[----:B------:R-:W-:Y:S01]  /*2c60*/  IABS R59, R54 ;  /* 0x00000036003b7213 */ /* 0x000fe20000000000 */
[----:B------:R-:W-:Y:S01]  /*2c70*/  @!P6 IMAD.IADD R3, R3, 0x1, -R6 ;  /* 0x000000010303e824 */ /* 0x000fe200078e0a06 */
[C---:B------:R-:W-:Y:S01]  /*2c80*/  ISETP.GT.U32.AND P6, PT, R6.reuse, R55, PT ;  /* 0x000000370600720c */ /* 0x040fe20003fc4070 */
[----:B------:R-:W-:Y:S01]  /*2c90*/  IMAD.MOV R8, RZ, RZ, -R8 ;  /* 0x000000ffff087224 */ /* 0x000fe200078e0a08 */
[----:B------:R-:W-:Y:S01]  /*2ca0*/  ISETP.GT.U32.AND P1, PT, R6, R52, PT ;  /* 0x000000340600720c */ /* 0x000fe20003f24070 */
[----:B------:R-:W-:Y:S01]  /*2cb0*/  @!P4 IMAD.MOV R50, RZ, RZ, -R50 ;  /* 0x000000ffff32c224 */ /* 0x000fe200078e0a32 */
[----:B------:R-:W-:Y:S01]  /*2cc0*/  ISETP.GE.AND P4, PT, R56, RZ, PT ;  /* 0x000000ff3800720c */ /* 0x000fe20003f86270 */
[----:B------:R-:W-:Y:S01]  /*2cd0*/  IMAD R57, R6, R8, R57 ;  /* 0x0000000806397224 */ /* 0x000fe200078e0239 */
[C---:B------:R-:W-:Y:S01]  /*2ce0*/  LOP3.LUT R8, R7.reuse, 0x26, RZ, 0xfc, !PT ;  /* 0x0000002607087812 */ /* 0x040fe200078efcff */
[----:B------:R-:W-:Y:S01]  /*2cf0*/  IMAD.MOV.U32 R80, RZ, RZ, R3 ;  /* 0x000000ffff507224 */ /* 0x000fe200078e0003 */
[----:B------:R-:W-:Y:S01]  /*2d00*/  LOP3.LUT R56, R7, 0x22, RZ, 0xfc, !PT ;  /* 0x0000002207387812 */ /* 0x000fe200078efcff */
[----:B------:R-:W-:Y:S01]  /*2d10*/  IMAD.HI.U32 R3, R2, R59, RZ ;  /* 0x0000003b02037227 */ /* 0x000fe200078e00ff */
[----:B------:R-:W-:-:S02]  /*2d20*/  IABS R61, R8 ;  /* 0x00000008003d7213 */ /* 0x000fc40000000000 */
[----:B------:R-:W-:Y:S01]  /*2d30*/  LOP3.LUT R58, R7, 0x20, RZ, 0xfc, !PT ;  /* 0x00000020073a7812 */ /* 0x000fe200078efcff */
[----:B------:R-:W-:Y:S01]  /*2d40*/  @!P5 IMAD.MOV R80, RZ, RZ, -R80 ;  /* 0x000000ffff50d224 */ /* 0x000fe200078e0a50 */
[----:B------:R-:W-:Y:S01]  /*2d50*/  ISETP.GT.U32.AND P5, PT, R6, R57, PT ;  /* 0x000000390600720c */ /* 0x000fe20003fa4070 */
[----:B------:R-:W-:Y:S02]  /*2d60*/  IMAD.MOV R3, RZ, RZ, -R3 ;  /* 0x000000ffff037224 */ /* 0x000fe400078e0a03 */
[--C-:B------:R-:W-:Y:S01]  /*2d70*/  @!P2 IMAD.IADD R53, R53, 0x1, -R6.reuse ;  /* 0x000000013535a824 */ /* 0x100fe200078e0a06 */
[----:B------:R-:W-:Y:S01]  /*2d80*/  ISETP.GE.AND P2, PT, R8, RZ, PT ;  /* 0x000000ff0800720c */ /* 0x000fe20003f46270 */
[--C-:B------:R-:W-:Y:S02]  /*2d90*/  @!P6 IMAD.IADD R55, R55, 0x1, -R6.reuse ;  /* 0x000000013737e824 */ /* 0x100fe400078e0a06 */
[C---:B------:R-:W-:Y:S02]  /*2da0*/  IMAD R3, R6.reuse, R3, R59 ;  /* 0x0000000306037224 */ /* 0x040fe400078e023b */
[----:B------:R-:W-:Y:S01]  /*2db0*/  IMAD.MOV.U32 R82, RZ, RZ, R53 ;  /* 0x000000ffff527224 */ /* 0x000fe200078e0035 */
[----:B------:R-:W-:Y:S01]  /*2dc0*/  ISETP.GT.U32.AND P6, PT, R6, R55, PT ;  /* 0x000000370600720c */ /* 0x000fe20003fc4070 */
[----:B------:R-:W-:Y:S01]  /*2dd0*/  @!P1 IMAD.IADD R52, R52, 0x1, -R6 ;  /* 0x0000000134349824 */ /* 0x000fe200078e0a06 */
[----:B------:R-:W-:Y:S01]  /*2de0*/  ISETP.GE.AND P1, PT, R60, RZ, PT ;  /* 0x000000ff3c00720c */ /* 0x000fe20003f26270 */
[----:B------:R-:W-:Y:S01]  /*2df0*/  @!P4 IMAD.MOV R82, RZ, RZ, -R82 ;  /* 0x000000ffff52c224 */ /* 0x000fe200078e0a52 */
[----:B------:R-:W-:Y:S01]  /*2e00*/  ISETP.GT.U32.AND P4, PT, R6, R3, PT ;  /* 0x000000030600720c */ /* 0x000fe20003f84070 */
[----:B------:R-:W-:Y:S01]  /*2e10*/  @!P0 IMAD.MOV R52, RZ, RZ, -R52 ;  /* 0x000000ffff348224 */ /* 0x000fe200078e0a34 */
[----:B------:R-:W-:Y:S01]  /*2e20*/  ISETP.GE.AND P0, PT, R54, RZ, PT ;  /* 0x000000ff3600720c */ /* 0x000fe20003f06270 */
[----:B------:R-:W-:Y:S01]  /*2e30*/  @!P5 IMAD.IADD R57, R57, 0x1, -R6 ;  /* 0x000000013939d824 */ /* 0x000fe200078e0a06 */
[C---:B------:R-:W-:Y:S01]  /*2e40*/  LOP3.LUT R54, R7.reuse, 0x24, RZ, 0xfc, !PT ;  /* 0x0000002407367812 */ /* 0x040fe200078efcff */
[----:B------:R-:W-:Y:S01]  /*2e50*/  IMAD.HI.U32 R8, R2, R61, RZ ;  /* 0x0000003d02087227 */ /* 0x000fe200078e00ff */
[----:B------:R-:W-:-:S02]  /*2e60*/  LOP3.LUT R60, R7, 0x12, RZ, 0xfc, !PT ;  /* 0x00000012073c7812 */ /* 0x000fc400078efcff */
[----:B------:R-:W-:Y:S01]  /*2e70*/  IABS R59, R54 ;  /* 0x00000036003b7213 */ /* 0x000fe20000000000 */
[----:B------:R-:W-:Y:S01]  /*2e80*/  @!P6 IMAD.IADD R55, R55, 0x1, -R6 ;  /* 0x000000013737e824 */ /* 0x000fe200078e0a06 */
[----:B------:R-:W-:Y:S01]  /*2e90*/  ISETP.GT.U32.AND P5, PT, R6, R57, PT ;  /* 0x000000390600720c */ /* 0x000fe20003fa4070 */
[----:B------:R-:W-:Y:S01]  /*2ea0*/  IMAD.MOV R53, RZ, RZ, -R8 ;  /* 0x000000ffff357224 */ /* 0x000fe200078e0a08 */
[----:B------:R-:W-:Y:S01]  /*2eb0*/  ISETP.GE.AND P6, PT, R54, RZ, PT ;  /* 0x000000ff3600720c */ /* 0x000fe20003fc6270 */
[----:B------:R-:W-:Y:S01]  /*2ec0*/  IMAD.HI.U32 R8, R2, R59, RZ ;  /* 0x0000003b02087227 */ /* 0x000fe200078e00ff */
[----:B------:R-:W-:Y:S02]  /*2ed0*/  IABS R54, R56 ;  /* 0x0000003800367213 */ /* 0x000fe40000000000 */
[----:B------:R-:W-:Y:S01]  /*2ee0*/  IABS R65, R60 ;  /* 0x0000003c00417213 */ /* 0x000fe20000000000 */
[----:B------:R-:W-:Y:S02]  /*2ef0*/  @!P4 IMAD.IADD R3, R3, 0x1, -R6 ;  /* 0x000000010303c824 */ /* 0x000fe400078e0a06 */
[----:B------:R-:W-:-:S02]  /*2f00*/  IMAD R53, R6, R53, R61 ;  /* 0x0000003506357224 */ /* 0x000fc400078e023d */
[----:B------:R-:W-:Y:S01]  /*2f10*/  IMAD.MOV R8, RZ, RZ, -R8 ;  /* 0x000000ffff087224 */ /* 0x000fe200078e0a08 */
[----:B------:R-:W-:Y:S01]  /*2f20*/  ISETP.GT.U32.AND P4, PT, R6, R3, PT ;  /* 0x000000030600720c */ /* 0x000fe20003f84070 */
[----:B------:R-:W-:Y:S01]  /*2f30*/  IMAD.MOV.U32 R61, RZ, RZ, R54 ;  /* 0x000000ffff3d7224 */ /* 0x000fe200078e0036 */
[----:B------:R-:W-:Y:S01]  /*2f40*/  LOP3.LUT R54, R7, 0x1e, RZ, 0xfc, !PT ;  /* 0x0000001e07367812 */ /* 0x000fe200078efcff */
[----:B------:R-:W-:Y:S02]  /*2f50*/  IMAD.MOV.U32 R84, RZ, RZ, R55 ;  /* 0x000000ffff547224 */ /* 0x000fe400078e0037 */
[----:B------:R-:W-:Y:S01]  /*2f60*/  @!P5 IMAD.IADD R57, R57, 0x1, -R6 ;  /* 0x000000013939d824 */ /* 0x000fe200078e0a06 */
[----:B------:R-:W-:Y:S01]  /*2f70*/  ISETP.GE.AND P5, PT, R56, RZ, PT ;  /* 0x000000ff3800720c */ /* 0x000fe20003fa6270 */
[----:B------:R-:W-:Y:S01]  /*2f80*/  IMAD R55, R6, R8, R59 ;  /* 0x0000000806377224 */ /* 0x000fe200078e023b */
[----:B------:R-:W-:Y:S01]  /*2f90*/  IABS R59, R58 ;  /* 0x0000003a003b7213 */ /* 0x000fe20000000000 */
[----:B------:R-:W-:Y:S01]  /*2fa0*/  IMAD.HI.U32 R8, R2, R61, RZ ;  /* 0x0000003d02087227 */ /* 0x000fe200078e00ff */
[----:B------:R-:W-:-:S03]  /*2fb0*/  LOP3.LUT R56, R7, 0x1c, RZ, 0xfc, !PT ;  /* 0x0000001c07387812 */ /* 0x000fc600078efcff */
[----:B------:R-:W-:Y:S01]  /*2fc0*/  IMAD.MOV.U32 R86, RZ, RZ, R57 ;  /* 0x000000ffff567224 */ /* 0x000fe200078e0039 */
[----:B------:R-:W-:Y:S01]  /*2fd0*/  IABS R63, R56 ;  /* 0x00000038003f7213 */ /* 0x000fe20000000000 */
[----:B------:R-:W-:Y:S02]  /*2fe0*/  IMAD.MOV R57, RZ, RZ, -R8 ;  /* 0x000000ffff397224 */ /* 0x000fe400078e0a08 */
[----:B------:R-:W-:-:S04]  /*2ff0*/  IMAD.HI.U32 R8, R2, R59, RZ ;  /* 0x0000003b02087227 */ /* 0x000fc800078e00ff */
[----:B------:R-:W-:Y:S02]  /*3000*/  IMAD.MOV R8, RZ, RZ, -R8 ;  /* 0x000000ffff087224 */ /* 0x000fe400078e0a08 */
[----:B------:R-:W-:Y:S02]  /*3010*/  @!P4 IMAD.IADD R3, R3, 0x1, -R6 ;  /* 0x000000010303c824 */ /* 0x000fe400078e0a06 */
[----:B------:R-:W-:Y:S01]  /*3020*/  @!P3 IMAD.MOV R84, RZ, RZ, -R84 ;  /* 0x000000ffff54b224 */ /* 0x000fe200078e0a54 */
[C---:B------:R-:W-:Y:S01]  /*3030*/  ISETP.GT.U32.AND P3, PT, R6.reuse, R53, PT ;  /* 0x000000350600720c */ /* 0x040fe20003f64070 */
[C---:B------:R-:W-:Y:S02]  /*3040*/  IMAD R59, R6.reuse, R8, R59 ;  /* 0x00000008063b7224 */ /* 0x040fe400078e023b */
[----:B------:R-:W-:Y:S02]  /*3050*/  IMAD.MOV.U32 R88, RZ, RZ, R3 ;  /* 0x000000ffff587224 */ /* 0x000fe400078e0003 */
[----:B------:R-:W-:Y:S01]  /*3060*/  @!P1 IMAD.MOV R86, RZ, RZ, -R86 ;  /* 0x000000ffff569224 */ /* 0x000fe200078e0a56 */
[C---:B------:R-:W-:Y:S01]  /*3070*/  ISETP.GT.U32.AND P1, PT, R6.reuse, R55, PT ;  /* 0x000000370600720c */ /* 0x040fe20003f24070 */
[----:B------:R-:W-:Y:S01]  /*3080*/  @!P0 IMAD.MOV R88, RZ, RZ, -R88 ;  /* 0x000000ffff588224 */ /* 0x000fe200078e0a58 */
[C---:B------:R-:W-:Y:S01]  /*3090*/  ISETP.GT.U32.AND P0, PT, R6.reuse, R59, PT ;  /* 0x0000003b0600720c */ /* 0x040fe20003f04070 */
[----:B------:R-:W-:Y:S01]  /*30a0*/  IMAD R57, R6, R57, R61 ;  /* 0x0000003906397224 */ /* 0x000fe200078e023d */
[----:B------:R-:W-:Y:S01]  /*30b0*/  IABS R61, R54 ;  /* 0x00000036003d7213 */ /* 0x000fe20000000000 */
[----:B------:R-:W-:-:S03]  /*30c0*/  IMAD.HI.U32 R8, R2, R63, RZ ;  /* 0x0000003f02087227 */ /* 0x000fc600078e00ff */
[----:B------:R-:W-:Y:S01]  /*30d0*/  ISETP.GT.U32.AND P4, PT, R6, R57, PT ;  /* 0x000000390600720c */ /* 0x000fe20003f84070 */
[----:B------:R-:W-:Y:S02]  /*30e0*/  @!P3 IMAD.IADD R53, R53, 0x1, -R6 ;  /* 0x000000013535b824 */ /* 0x000fe400078e0a06 */
[----:B------:R-:W-:-:S03]  /*30f0*/  IMAD.HI.U32 R3, R2, R61, RZ ;  /* 0x0000003d02037227 */ /* 0x000fc600078e00ff */
[C---:B------:R-:W-:Y:S01]  /*3100*/  ISETP.GT.U32.AND P3, PT, R6.reuse, R53, PT ;  /* 0x000000350600720c */ /* 0x040fe20003f64070 */
[--C-:B------:R-:W-:Y:S02]  /*3110*/  @!P0 IMAD.IADD R59, R59, 0x1, -R6.reuse ;  /* 0x000000013b3b8824 */ /* 0x100fe400078e0a06 */
[----:B------:R-:W-:Y:S02]  /*3120*/  @!P1 IMAD.IADD R55, R55, 0x1, -R6 ;  /* 0x0000000137379824 */ /* 0x000fe400078e0a06 */
[----:B------:R-:W-:Y:S01]  /*3130*/  IMAD.MOV R8, RZ, RZ, -R8 ;  /* 0x000000ffff087224 */ /* 0x000fe200078e0a08 */
[C---:B------:R-:W-:Y:S01]  /*3140*/  ISETP.GT.U32.AND P0, PT, R6.reuse, R59, PT ;  /* 0x0000003b0600720c */ /* 0x040fe20003f04070 */
[----:B------:R-:W-:Y:S01]  /*3150*/  @!P4 IMAD.IADD R57, R57, 0x1, -R6 ;  /* 0x000000013939c824 */ /* 0x000fe200078e0a06 */
[----:B------:R-:W-:Y:S01]  /*3160*/  ISETP.GT.U32.AND P1, PT, R6, R55, PT ;  /* 0x000000370600720c */ /* 0x000fe20003f24070 */
[----:B------:R-:W-:-:S03]  /*3170*/  IMAD.MOV R3, RZ, RZ, -R3 ;  /* 0x000000ffff037224 */ /* 0x000fc600078e0a03 */
[----:B------:R-:W-:Y:S01]  /*3180*/  ISETP.GT.U32.AND P4, PT, R6, R57, PT ;  /* 0x000000390600720c */ /* 0x000fe20003f84070 */
[--C-:B------:R-:W-:Y:S01]  /*3190*/  @!P3 IMAD.IADD R53, R53, 0x1, -R6.reuse ;  /* 0x000000013535b824 */ /* 0x100fe200078e0a06 */
[----:B------:R-:W-:Y:S01]  /*31a0*/  ISETP.GE.AND P3, PT, R58, RZ, PT ;  /* 0x000000ff3a00720c */ /* 0x000fe20003f66270 */
[C---:B------:R-:W-:Y:S01]  /*31b0*/  IMAD R3, R6.reuse, R3, R61 ;  /* 0x0000000306037224 */ /* 0x040fe200078e023d */
[----:B------:R-:W-:Y:S01]  /*31c0*/  LOP3.LUT R58, R7, 0x14, RZ, 0xfc, !PT ;  /* 0x00000014073a7812 */ /* 0x000fe200078efcff */
[----:B------:R-:W-:Y:S02]  /*31d0*/  IMAD.MOV.U32 R90, RZ, RZ, R53 ;  /* 0x000000ffff5a7224 */ /* 0x000fe400078e0035 */
[--C-:B------:R-:W-:Y:S01]  /*31e0*/  @!P0 IMAD.IADD R59, R59, 0x1, -R6.reuse ;  /* 0x000000013b3b8824 */ /* 0x100fe200078e0a06 */
[C---:B------:R-:W-:Y:S01]  /*31f0*/  ISETP.GT.U32.AND P0, PT, R6.reuse, R3, PT ;  /* 0x000000030600720c */ /* 0x040fe20003f04070 */
[----:B------:R-:W-:Y:S01]  /*3200*/  IMAD R53, R6, R8, R63 ;  /* 0x0000000806357224 */ /* 0x000fe200078e023f */
[----:B------:R-:W-:Y:S01]  /*3210*/  LOP3.LUT R8, R7, 0x1a, RZ, 0xfc, !PT ;  /* 0x0000001a07087812 */ /* 0x000fe200078efcff */
[----:B------:R-:W-:Y:S01]  /*3220*/  IMAD.MOV.U32 R96, RZ, RZ, R59 ;  /* 0x000000ffff607224 */ /* 0x000fe200078e003b */
[----:B------:R-:W-:Y:S01]  /*3230*/  IABS R63, R58 ;  /* 0x0000003a003f7213 */ /* 0x000fe20000000000 */
[----:B------:R-:W-:Y:S01]  /*3240*/  @!P1 IMAD.IADD R55, R55, 0x1, -R6 ;  /* 0x0000000137379824 */ /* 0x000fe200078e0a06 */
[----:B------:R-:W-:Y:S01]  /*3250*/  ISETP.GE.AND P1, PT, R56, RZ, PT ;  /* 0x000000ff3800720c */ /* 0x000fe20003f26270 */
[----:B------:R-:W-:Y:S01]  /*3260*/  @!P3 IMAD.MOV R96, RZ, RZ, -R96 ;  /* 0x000000ffff60b224 */ /* 0x000fe200078e0a60 */
[----:B------:R-:W-:Y:S01]  /*3270*/  ISETP.GT.U32.AND P3, PT, R6, R53, PT ;  /* 0x000000350600720c */ /* 0x000fe20003f64070 */
[----:B------:R-:W-:Y:S01]  /*3280*/  @!P2 IMAD.MOV R90, RZ, RZ, -R90 ;  /* 0x000000ffff5aa224 */ /* 0x000fe200078e0a5a */
[----:B------:R-:W-:Y:S01]  /*3290*/  ISETP.GE.AND P2, PT, R54, RZ, PT ;  /* 0x000000ff3600720c */ /* 0x000fe20003f46270 */
[----:B------:R-:W-:Y:S01]  /*32a0*/  IMAD.MOV.U32 R92, RZ, RZ, R55 ;  /* 0x000000ffff5c7224 */ /* 0x000fe200078e0037 */
[----:B------:R-:W-:Y:S01]  /*32b0*/  LOP3.LUT R54, R7, 0x18, RZ, 0xfc, !PT ;  /* 0x0000001807367812 */ /* 0x000fe200078efcff */
[----:B------:R-:W-:Y:S01]  /*32c0*/  @!P4 IMAD.IADD R57, R57, 0x1, -R6 ;  /* 0x000000013939c824 */ /* 0x000fe200078e0a06 */
[----:B------:R-:W-:Y:S01]  /*32d0*/  ISETP.GE.AND P4, PT, R8, RZ, PT ;  /* 0x000000ff0800720c */ /* 0x000fe20003f86270 */
[----:B------:R-:W-:Y:S01]  /*32e0*/  @!P6 IMAD.MOV R92, RZ, RZ, -R92 ;  /* 0x000000ffff5ce224 */ /* 0x000fe200078e0a5c */
[----:B------:R-:W-:Y:S01]  /*32f0*/  IABS R8, R8 ;  /* 0x0000000800087213 */ /* 0x000fe20000000000 */
[----:B------:R-:W-:Y:S01]  /*3300*/  IMAD.MOV.U32 R94, RZ, RZ, R57 ;  /* 0x000000ffff5e7224 */ /* 0x000fe200078e0039 */
[----:B------:R-:W-:Y:S01]  /*3310*/  ISETP.GE.AND P6, PT, R54, RZ, PT ;  /* 0x000000ff3600720c */ /* 0x000fe20003fc6270 */
[--C-:B------:R-:W-:Y:S01]  /*3320*/  @!P0 IMAD.IADD R3, R3, 0x1, -R6.reuse ;  /* 0x0000000103038824 */ /* 0x100fe200078e0a06 */
[----:B------:R-:W-:Y:S01]  /*3330*/  IABS R54, R54 ;  /* 0x0000003600367213 */ /* 0x000fe20000000000 */
[----:B------:R-:W-:Y:S01]  /*3340*/  @!P3 IMAD.IADD R53, R53, 0x1, -R6 ;  /* 0x000000013535b824 */ /* 0x000fe200078e0a06 */
[----:B------:R-:W-:Y:S01]  /*3350*/  LOP3.LUT R56, R7, 0x16, RZ, 0xfc, !PT ;  /* 0x0000001607387812 */ /* 0x000fe200078efcff */
[----:B------:R-:W-:Y:S01]  /*3360*/  IMAD.MOV.U32 R57, RZ, RZ, R8 ;  /* 0x000000ffff397224 */ /* 0x000fe200078e0008 */
[----:B------:R-:W-:Y:S01]  /*3370*/  ISETP.GT.U32.AND P0, PT, R6, R3, PT ;  /* 0x000000030600720c */ /* 0x000fe20003f04070 */
[----:B------:R-:W-:Y:S01]  /*3380*/  IMAD.MOV.U32 R59, RZ, RZ, R54 ;  /* 0x000000ffff3b7224 */ /* 0x000fe200078e0036 */
[----:B------:R-:W-:Y:S01]  /*3390*/  IABS R61, R56 ;  /* 0x00000038003d7213 */ /* 0x000fe20000000000 */
[----:B------:R-:W-:Y:S01]  /*33a0*/  IMAD.HI.U32 R8, R2, R57, RZ ;  /* 0x0000003902087227 */ /* 0x000fe200078e00ff */
[----:B------:R-:W-:-:S03]  /*33b0*/  ISETP.GT.U32.AND P3, PT, R6, R53, PT ;  /* 0x000000350600720c */ /* 0x000fc60003f64070 */
[----:B------:R-:W-:-:S04]  /*33c0*/  IMAD.HI.U32 R54, R2, R59, RZ ;  /* 0x0000003b02367227 */ /* 0x000fc800078e00ff */
[----:B------:R-:W-:-:S04]  /*33d0*/  IMAD.HI.U32 R55, R2, R61, RZ ;  /* 0x0000003d02377227 */ /* 0x000fc800078e00ff */
[----:B------:R-:W-:Y:S02]  /*33e0*/  IMAD.MOV R8, RZ, RZ, -R8 ;  /* 0x000000ffff087224 */ /* 0x000fe400078e0a08 */
[----:B------:R-:W-:Y:S01]  /*33f0*/  @!P5 IMAD.MOV R94, RZ, RZ, -R94 ;  /* 0x000000ffff5ed224 */ /* 0x000fe200078e0a5e */
[----:B------:R-:W-:Y:S01]  /*3400*/  ISETP.GE.AND P5, PT, R56, RZ, PT ;  /* 0x000000ff3800720c */ /* 0x000fe20003fa6270 */
[----:B------:R-:W-:Y:S02]  /*3410*/  IMAD.MOV R54, RZ, RZ, -R54 ;  /* 0x000000ffff367224 */ /* 0x000fe400078e0a36 */
[----:B------:R-:W-:Y:S02]  /*3420*/  IMAD.MOV R56, RZ, RZ, -R55 ;  /* 0x000000ffff387224 */ /* 0x000fe400078e0a37 */
[C---:B------:R-:W-:Y:S02]  /*3430*/  IMAD R55, R6.reuse, R8, R57 ;  /* 0x0000000806377224 */ /* 0x040fe400078e0239 */
[----:B------:R-:W-:-:S02]  /*3440*/  IMAD R57, R6, R54, R59 ;  /* 0x0000003606397224 */ /* 0x000fc400078e023b */
[--C-:B------:R-:W-:Y:S02]  /*3450*/  @!P3 IMAD.IADD R53, R53, 0x1, -R6.reuse ;  /* 0x000000013535b824 */ /* 0x100fe400078e0a06 */
[----:B------:R-:W-:Y:S01]  /*3460*/  @!P0 IMAD.IADD R3, R3, 0x1, -R6 ;  /* 0x0000000103038824 */ /* 0x000fe200078e0a06 */
[----:B------:R-:W-:Y:S01]  /*3470*/  ISETP.GT.U32.AND P3, PT, R6, R57, PT ;  /* 0x000000390600720c */ /* 0x000fe20003f64070 */
[----:B------:R-:W-:Y:S01]  /*3480*/  IMAD.HI.U32 R8, R2, R63, RZ ;  /* 0x0000003f02087227 */ /* 0x000fe200078e00ff */
[----:B------:R-:W-:-:S03]  /*3490*/  ISETP.GT.U32.AND P0, PT, R6, R55, PT ;  /* 0x000000370600720c */ /* 0x000fc60003f04070 */
[----:B------:R-:W-:Y:S02]  /*34a0*/  IMAD.MOV R8, RZ, RZ, -R8 ;  /* 0x000000ffff087224 */ /* 0x000fe400078e0a08 */
[C---:B------:R-:W-:Y:S02]  /*34b0*/  IMAD R59, R6.reuse, R56, R61 ;  /* 0x00000038063b7224 */ /* 0x040fe400078e023d */
[----:B------:R-:W-:Y:S02]  /*34c0*/  IMAD R61, R6, R8, R63 ;  /* 0x00000008063d7224 */ /* 0x000fe400078e023f */
[----:B------:R-:W-:-:S04]  /*34d0*/  IMAD.HI.U32 R8, R2, R65, RZ ;  /* 0x0000004102087227 */ /* 0x000fc800078e00ff */
[--C-:B------:R-:W-:Y:S02]  /*34e0*/  @!P3 IMAD.IADD R57, R57, 0x1, -R6.reuse ;  /* 0x000000013939b824 */ /* 0x100fe400078e0a06 */
[----:B------:R-:W-:Y:S02]  /*34f0*/  @!P0 IMAD.IADD R55, R55, 0x1, -R6 ;  /* 0x0000000137378824 */ /* 0x000fe400078e0a06 */
[----:B------:R-:W-:Y:S01]  /*3500*/  IMAD.HI.U32 R54, R2, R67, RZ ;  /* 0x0000004302367227 */ /* 0x000fe200078e00ff */
[C---:B------:R-:W-:Y:S02]  /*3510*/  ISETP.GT.U32.AND P3, PT, R6.reuse, R57, PT ;  /* 0x000000390600720c */ /* 0x040fe40003f64070 */
[----:B------:R-:W-:Y:S01]  /*3520*/  ISETP.GT.U32.AND P0, PT, R6, R55, PT ;  /* 0x000000370600720c */ /* 0x000fe20003f04070 */
[----:B------:R-:W-:Y:S02]  /*3530*/  IMAD.MOV R63, RZ, RZ, -R8 ;  /* 0x000000ffff3f7224 */ /* 0x000fe400078e0a08 */
[----:B------:R-:W-:-:S02]  /*3540*/  IMAD.MOV R54, RZ, RZ, -R54 ;  /* 0x000000ffff367224 */ /* 0x000fc400078e0a36 */
[C---:B------:R-:W-:Y:S02]  /*3550*/  IMAD R63, R6.reuse, R63, R65 ;  /* 0x0000003f063f7224 */ /* 0x040fe400078e0241 */
[----:B------:R-:W-:Y:S02]  /*3560*/  IMAD R65, R6, R54, R67 ;  /* 0x0000003606417224 */ /* 0x000fe400078e0243 */
[----:B------:R-:W-:-:S04]  /*3570*/  IMAD.HI.U32 R8, R2, R69, RZ ;  /* 0x0000004502087227 */ /* 0x000fc800078e00ff */
[--C-:B------:R-:W-:Y:S01]  /*3580*/  @!P3 IMAD.IADD R57, R57, 0x1, -R6.reuse ;  /* 0x000000013939b824 */ /* 0x100fe200078e0a06 */
[C---:B------:R-:W-:Y:S01]  /*3590*/  ISETP.GT.U32.AND P3, PT, R6.reuse, R61, PT ;  /* 0x0000003d0600720c */ /* 0x040fe20003f64070 */
[----:B------:R-:W-:Y:S01]  /*35a0*/  @!P0 IMAD.IADD R55, R55, 0x1, -R6 ;  /* 0x0000000137378824 */ /* 0x000fe200078e0a06 */
[----:B------:R-:W-:Y:S01]  /*35b0*/  ISETP.GT.U32.AND P0, PT, R6, R59, PT ;  /* 0x0000003b0600720c */ /* 0x000fe20003f04070 */
[----:B------:R-:W-:Y:S02]  /*35c0*/  IMAD.MOV R56, RZ, RZ, -R8 ;  /* 0x000000ffff387224 */ /* 0x000fe400078e0a08 */
[----:B------:R-:W-:-:S04]  /*35d0*/  IMAD.HI.U32 R8, R2, R71, RZ ;  /* 0x0000004702087227 */ /* 0x000fc800078e00ff */
[----:B------:R-:W-:Y:S02]  /*35e0*/  IMAD.MOV R8, RZ, RZ, -R8 ;  /* 0x000000ffff087224 */ /* 0x000fe400078e0a08 */
[C---:B------:R-:W-:Y:S02]  /*35f0*/  IMAD R67, R6.reuse, R56, R69 ;  /* 0x0000003806437224 */ /* 0x040fe400078e0245 */
[--C-:B------:R-:W-:Y:S01]  /*3600*/  @!P3 IMAD.IADD R61, R61, 0x1, -R6.reuse ;  /* 0x000000013d3db824 */ /* 0x100fe200078e0a06 */
[C---:B------:R-:W-:Y:S01]  /*3610*/  ISETP.GT.U32.AND P3, PT, R6.reuse, R65, PT ;  /* 0x000000410600720c */ /* 0x040fe20003f64070 */
[----:B------:R-:W-:Y:S01]  /*3620*/  @!P0 IMAD.IADD R59, R59, 0x1, -R6 ;  /* 0x000000013b3b8824 */ /* 0x000fe200078e0a06 */
[C---:B------:R-:W-:Y:S01]  /*3630*/  ISETP.GT.U32.AND P0, PT, R6.reuse, R63, PT ;  /* 0x0000003f0600720c */ /* 0x040fe20003f04070 */
[----:B------:R-:W-:Y:S02]  /*3640*/  IMAD R69, R6, R8, R71 ;  /* 0x0000000806457224 */ /* 0x000fe400078e0247 */
[----:B------:R-:W-:-:S04]  /*3650*/  IMAD.HI.U32 R8, R2, R73, RZ ;  /* 0x0000004902087227 */ /* 0x000fc800078e00ff */
[----:B------:R-:W-:Y:S02]  /*3660*/  IMAD.MOV R8, RZ, RZ, -R8 ;  /* 0x000000ffff087224 */ /* 0x000fe400078e0a08 */
[----:B------:R-:W-:Y:S01]  /*3670*/  IMAD.MOV.U32 R100, RZ, RZ, R53 ;  /* 0x000000ffff647224 */ /* 0x000fe200078e0035 */
[----:B------:R-:W-:Y:S01]  /*3680*/  LOP3.LUT R53, RZ, R25, RZ, 0x33, !PT ;  /* 0x00000019ff357212 */ /* 0x000fe200078e33ff */
[--C-:B------:R-:W-:Y:S01]  /*3690*/  @!P3 IMAD.IADD R65, R65, 0x1, -R6.reuse ;  /* 0x000000014141b824 */ /* 0x100fe200078e0a06 */
[C---:B------:R-:W-:Y:S01]  /*36a0*/  ISETP.GT.U32.AND P3, PT, R6.reuse, R69, PT ;  /* 0x000000450600720c */ /* 0x040fe20003f64070 */
[----:B------:R-:W-:Y:S01]  /*36b0*/  @!P0 IMAD.IADD R63, R63, 0x1, -R6 ;  /* 0x000000013f3f8824 */ /* 0x000fe200078e0a06 */
[C---:B------:R-:W-:Y:S01]  /*36c0*/  ISETP.GT.U32.AND P0, PT, R6.reuse, R67, PT ;  /* 0x000000430600720c */ /* 0x040fe20003f04070 */
[----:B------:R-:W-:Y:S02]  /*36d0*/  IMAD R71, R6, R8, R73 ;  /* 0x0000000806477224 */ /* 0x000fe400078e0249 */
[----:B------:R-:W-:-:S04]  /*36e0*/  IMAD.HI.U32 R8, R2, R75, RZ ;  /* 0x0000004b02087227 */ /* 0x000fc800078e00ff */
[----:B------:R-:W-:Y:S01]  /*36f0*/  IMAD.MOV.U32 R98, RZ, RZ, R3 ;  /* 0x000000ffff627224 */ /* 0x000fe200078e0003 */
[----:B------:R-:W-:Y:S01]  /*3700*/  SHF.R.S32.HI R3, RZ, 0x6, R0 ;  /* 0x00000006ff037819 */ /* 0x000fe20000011400 */
[----:B------:R-:W-:Y:S01]  /*3710*/  @!P1 IMAD.MOV R100, RZ, RZ, -R100 ;  /* 0x000000ffff649224 */ /* 0x000fe200078e0a64 */
[----:B------:R-:W-:Y:S01]  /*3720*/  ISETP.GT.U32.AND P1, PT, R6, R61, PT ;  /* 0x0000003d0600720c */ /* 0x000fe20003f24070 */
[----:B------:R-:W-:Y:S01]  /*3730*/  IMAD.HI.U32 R54, R2, R77, RZ ;  /* 0x0000004d02367227 */ /* 0x000fe200078e00ff */
[----:B------:R-:W-:-:S03]  /*3740*/  SGXT R3, R3, 0x1 ;  /* 0x000000010303781a */ /* 0x000fc60000000200 */
[----:B------:R-:W-:Y:S02]  /*3750*/  IMAD.MOV R8, RZ, RZ, -R8 ;  /* 0x000000ffff087224 */ /* 0x000fe400078e0a08 */
[----:B------:R-:W-:-:S04]  /*3760*/  IMAD.HI.U32 R56, R2, R79, RZ ;  /* 0x0000004f02387227 */ /* 0x000fc800078e00ff */
[----:B------:R-:W-:Y:S01]  /*3770*/  @!P2 IMAD.MOV R98, RZ, RZ, -R98 ;  /* 0x000000ffff62a224 */ /* 0x000fe200078e0a62 */
[C---:B------:R-:W-:Y:S01]  /*3780*/  ISETP.GT.U32.AND P2, PT, R6.reuse, R63, PT ;  /* 0x0000003f0600720c */ /* 0x040fe20003f44070 */
[----:B------:R-:W-:Y:S01]  /*3790*/  @!P3 IMAD.IADD R69, R69, 0x1, -R6 ;  /* 0x000000014545b824 */ /* 0x000fe200078e0a06 */
[C---:B------:R-:W-:Y:S01]  /*37a0*/  ISETP.GT.U32.AND P3, PT, R6.reuse, R65, PT ;  /* 0x000000410600720c */ /* 0x040fe20003f64070 */
[----:B------:R-:W-:Y:S02]  /*37b0*/  IMAD.MOV R54, RZ, RZ, -R54 ;  /* 0x000000ffff367224 */ /* 0x000fe400078e0a36 */
[C---:B------:R-:W-:Y:S02]  /*37c0*/  IMAD R73, R6.reuse, R8, R75 ;  /* 0x0000000806497224 */ /* 0x040fe400078e024b */
[----:B------:R-:W-:Y:S01]  /*37d0*/  @!P0 IMAD.IADD R67, R67, 0x1, -R6 ;  /* 0x0000000143438824 */ /* 0x000fe200078e0a06 */
[----:B------:R-:W-:Y:S01]  /*37e0*/  ISETP.GT.U32.AND P0, PT, R6, R59, PT ;  /* 0x0000003b0600720c */ /* 0x000fe20003f04070 */
[----:B------:R-:W-:-:S02]  /*37f0*/  IMAD.MOV R56, RZ, RZ, -R56 ;  /* 0x000000ffff387224 */ /* 0x000fc400078e0a38 */
[----:B------:R-:W-:-:S04]  /*3800*/  IMAD.HI.U32 R8, R2, R81, RZ ;  /* 0x0000005102087227 */ /* 0x000fc800078e00ff */
[----:B------:R-:W-:Y:S02]  /*3810*/  IMAD.MOV.U32 R104, RZ, RZ, R57 ;  /* 0x000000ffff687224 */ /* 0x000fe400078e0039 */
[C---:B------:R-:W-:Y:S02]  /*3820*/  IMAD R75, R6.reuse, R54, R77 ;  /* 0x00000036064b7224 */ /* 0x040fe400078e024d */
[C---:B------:R-:W-:Y:S01]  /*3830*/  IMAD R77, R6.reuse, R56, R79 ;  /* 0x00000038064d7224 */ /* 0x040fe200078e024f */
[----:B------:R-:W-:Y:S01]  /*3840*/  IABS R79, R76 ;  /* 0x0000004c004f7213 */ /* 0x000fe20000000000 */
[----:B------:R-:W-:Y:S02]  /*3850*/  IMAD.MOV R8, RZ, RZ, -R8 ;  /* 0x000000ffff087224 */ /* 0x000fe400078e0a08 */
[----:B------:R-:W-:Y:S01]  /*3860*/  @!P6 IMAD.MOV R104, RZ, RZ, -R104 ;  /* 0x000000ffff68e224 */ /* 0x000fe200078e0a68 */
[C---:B------:R-:W-:Y:S01]  /*3870*/  ISETP.GT.U32.AND P6, PT, R6.reuse, R69, PT ;  /* 0x000000450600720c */ /* 0x040fe20003fc4070 */
[----:B------:R-:W-:-:S02]  /*3880*/  IMAD R57, R6, R8, R81 ;  /* 0x0000000806397224 */ /* 0x000fc400078e0251 */
[----:B------:R-:W-:Y:S01]  /*3890*/  @!P1 IMAD.IADD R61, R61, 0x1, -R6 ;  /* 0x000000013d3d9824 */ /* 0x000fe200078e0a06 */
[----:B------:R-:W-:Y:S01]  /*38a0*/  ISETP.GT.U32.AND P1, PT, R6, R73, PT ;  /* 0x000000490600720c */ /* 0x000fe20003f24070 */
[----:B------:R-:W-:-:S04]  /*38b0*/  IMAD.HI.U32 R2, R2, R79, RZ ;  /* 0x0000004f02027227 */ /* 0x000fc800078e00ff */
[--C-:B------:R-:W-:Y:S01]  /*38c0*/  @!P2 IMAD.IADD R63, R63, 0x1, -R6.reuse ;  /* 0x000000013f3fa824 */ /* 0x100fe200078e0a06 */
[C---:B------:R-:W-:Y:S01]  /*38d0*/  ISETP.GT.U32.AND P2, PT, R6.reuse, R75, PT ;  /* 0x0000004b0600720c */ /* 0x040fe20003f44070 */
[--C-:B------:R-:W-:Y:S01]  /*38e0*/  @!P3 IMAD.IADD R65, R65, 0x1, -R6.reuse ;  /* 0x000000014141b824 */ /* 0x100fe200078e0a06 */
[C---:B------:R-:W-:Y:S01]  /*38f0*/  ISETP.GT.U32.AND P3, PT, R6.reuse, R57, PT ;  /* 0x000000390600720c */ /* 0x040fe20003f64070 */
[----:B------:R-:W-:Y:S02]  /*3900*/  IMAD.MOV.U32 R102, RZ, RZ, R55 ;  /* 0x000000ffff667224 */ /* 0x000fe400078e0037 */
[----:B------:R-:W-:Y:S01]  /*3910*/  @!P0 IMAD.IADD R59, R59, 0x1, -R6 ;  /* 0x000000013b3b8824 */ /* 0x000fe200078e0a06 */
[C---:B------:R-:W-:Y:S01]  /*3920*/  ISETP.GT.U32.AND P0, PT, R6.reuse, R71, PT ;  /* 0x000000470600720c */ /* 0x040fe20003f04070 */
[----:B------:R-:W-:Y:S02]  /*3930*/  IMAD.MOV R2, RZ, RZ, -R2 ;  /* 0x000000ffff027224 */ /* 0x000fe400078e0a02 */
[----:B------:R-:W-:Y:S01]  /*3940*/  @!P4 IMAD.MOV R102, RZ, RZ, -R102 ;  /* 0x000000ffff66c224 */ /* 0x000fe200078e0a66 */
[C---:B------:R-:W-:Y:S01]  /*3950*/  ISETP.GT.U32.AND P4, PT, R6.reuse, R67, PT ;  /* 0x000000430600720c */ /* 0x040fe20003f84070 */
[----:B------:R-:W-:Y:S01]  /*3960*/  IMAD R55, R6, R2, R79 ;  /* 0x0000000206377224 */ /* 0x000fe200078e024f */
[----:B------:R-:W-:Y:S01]  /*3970*/  LOP3.LUT R2, R0, 0x40, RZ, 0xc0, !PT ;  /* 0x0000004000027812 */ /* 0x000fe200078ec0ff */
[--C-:B------:R-:W-:Y:S01]  /*3980*/  @!P6 IMAD.IADD R69, R69, 0x1, -R6.reuse ;  /* 0x000000014545e824 */ /* 0x100fe200078e0a06 */
[C---:B------:R-:W-:Y:S01]  /*3990*/  ISETP.GT.U32.AND P6, PT, R6.reuse, R77, PT ;  /* 0x0000004d0600720c */ /* 0x040fe20003fc4070 */
[--C-:B------:R-:W-:Y:S01]  /*39a0*/  @!P1 IMAD.IADD R73, R73, 0x1, -R6.reuse ;  /* 0x0000000149499824 */ /* 0x100fe200078e0a06 */
[----:B------:R-:W-:Y:S01]  /*39b0*/  ISETP.GT.U32.AND P1, PT, R6, R55, PT ;  /* 0x000000370600720c */ /* 0x000fe20003f24070 */
[--C-:B------:R-:W-:Y:S01]  /*39c0*/  @!P2 IMAD.IADD R75, R75, 0x1, -R6.reuse ;  /* 0x000000014b4ba824 */ /* 0x100fe200078e0a06 */
[----:B------:R-:W-:Y:S01]  /*39d0*/  ISETP.GE.AND P2, PT, R62, RZ, PT ;  /* 0x000000ff3e00720c */ /* 0x000fe20003f46270 */
[--C-:B------:R-:W-:Y:S01]  /*39e0*/  @!P3 IMAD.IADD R57, R57, 0x1, -R6.reuse ;  /* 0x000000013939b824 */ /* 0x100fe200078e0a06 */
[----:B------:R-:W-:Y:S01]  /*39f0*/  ISETP.GE.AND P3, PT, R64, RZ, PT ;  /* 0x000000ff4000720c */ /* 0x000fe20003f66270 */
[--C-:B------:R-:W-:Y:S01]  /*3a00*/  @!P0 IMAD.IADD R71, R71, 0x1, -R6.reuse ;  /* 0x0000000147478824 */ /* 0x100fe200078e0a06 */
[----:B------:R-:W-:Y:S01]  /*3a10*/  ISETP.GE.AND P0, PT, R60, RZ, PT ;  /* 0x000000ff3c00720c */ /* 0x000fe20003f06270 */
[----:B------:R-:W-:Y:S01]  /*3a20*/  @!P4 IMAD.IADD R67, R67, 0x1, -R6 ;  /* 0x000000014343c824 */ /* 0x000fe200078e0a06 */
[----:B------:R-:W-:Y:S01]  /*3a30*/  ISETP.GE.AND P4, PT, R58, RZ, PT ;  /* 0x000000ff3a00720c */ /* 0x000fe20003f86270 */
[----:B------:R-:W-:-:S02]  /*3a40*/  IMAD.MOV.U32 R106, RZ, RZ, R59 ;  /* 0x000000ffff6a7224 */ /* 0x000fc400078e003b */
[--C-:B------:R-:W-:Y:S01]  /*3a50*/  @!P6 IMAD.IADD R77, R77, 0x1, -R6.reuse ;  /* 0x000000014d4de824 */ /* 0x100fe200078e0a06 */
[----:B------:R-:W-:Y:S01]  /*3a60*/  ISETP.GE.AND P6, PT, R66, RZ, PT ;  /* 0x000000ff4200720c */ /* 0x000fe20003fc6270 */
[----:B------:R-:W-:Y:S01]  /*3a70*/  @!P1 IMAD.IADD R55, R55, 0x1, -R6 ;  /* 0x0000000137379824 */ /* 0x000fe200078e0a06 */
[C---:B------:R-:W-:Y:S01]  /*3a80*/  ISETP.GT.U32.AND P1, PT, R6.reuse, R71, PT ;  /* 0x000000470600720c */ /* 0x040fe20003f24070 */
[----:B------:R-:W-:Y:S01]  /*3a90*/  @!P5 IMAD.MOV R106, RZ, RZ, -R106 ;  /* 0x000000ffff6ad224 */ /* 0x000fe200078e0a6a */
[C---:B------:R-:W-:Y:S01]  /*3aa0*/  ISETP.GT.U32.AND P5, PT, R6.reuse, R77, PT ;  /* 0x0000004d0600720c */ /* 0x040fe20003fa4070 */
[----:B------:R-:W-:Y:S02]  /*3ab0*/  IMAD.MOV.U32 R112, RZ, RZ, R65 ;  /* 0x000000ffff707224 */ /* 0x000fe400078e0041 */
[----:B------:R-:W-:Y:S02]  /*3ac0*/  IMAD.MOV.U32 R110, RZ, RZ, R63 ;  /* 0x000000ffff6e7224 */ /* 0x000fe400078e003f */
[----:B------:R-:W-:Y:S01]  /*3ad0*/  @!P2 IMAD.MOV R112, RZ, RZ, -R112 ;  /* 0x000000ffff70a224 */ /* 0x000fe200078e0a70 */
[C---:B------:R-:W-:Y:S01]  /*3ae0*/  ISETP.GT.U32.AND P2, PT, R6.reuse, R57, PT ;  /* 0x000000390600720c */ /* 0x040fe20003f44070 */
[----:B------:R-:W-:Y:S01]  /*3af0*/  @!P3 IMAD.MOV R67, RZ, RZ, -R67 ;  /* 0x000000ffff43b224 */ /* 0x000fe200078e0a43 */
[----:B------:R-:W-:Y:S01]  /*3b00*/  ISETP.GT.U32.AND P3, PT, R6, R55, PT ;  /* 0x000000370600720c */ /* 0x000fe20003f64070 */
[----:B------:R-:W-:-:S02]  /*3b10*/  IMAD.MOV.U32 R108, RZ, RZ, R61 ;  /* 0x000000ffff6c7224 */ /* 0x000fc400078e003d */
[----:B------:R-:W-:Y:S01]  /*3b20*/  @!P0 IMAD.MOV R110, RZ, RZ, -R110 ;  /* 0x000000ffff6e8224 */ /* 0x000fe200078e0a6e */
[C---:B------:R-:W-:Y:S01]  /*3b30*/  ISETP.GT.U32.AND P0, PT, R6.reuse, R75, PT ;  /* 0x0000004b0600720c */ /* 0x040fe20003f04070 */
[----:B------:R-:W-:Y:S01]  /*3b40*/  @!P4 IMAD.MOV R108, RZ, RZ, -R108 ;  /* 0x000000ffff6cc224 */ /* 0x000fe200078e0a6c */
[----:B------:R-:W-:Y:S01]  /*3b50*/  ISETP.GT.U32.AND P4, PT, R6, R73, PT ;  /* 0x000000490600720c */ /* 0x000fe20003f84070 */
[----:B------:R-:W-:Y:S01]  /*3b60*/  @!P6 IMAD.MOV R69, RZ, RZ, -R69 ;  /* 0x000000ffff45e224 */ /* 0x000fe200078e0a45 */
[----:B------:R-:W-:Y:S01]  /*3b70*/  ISETP.GE.AND P6, PT, R68, RZ, PT ;  /* 0x000000ff4400720c */ /* 0x000fe20003fc6270 */
[--C-:B------:R-:W-:Y:S01]  /*3b80*/  @!P5 IMAD.IADD R77, R77, 0x1, -R6.reuse ;  /* 0x000000014d4dd824 */ /* 0x100fe200078e0a06 */
[----:B------:R-:W-:Y:S01]  /*3b90*/  ISETP.GE.AND P5, PT, R76, RZ, PT ;  /* 0x000000ff4c00720c */ /* 0x000fe20003fa6270 */
[--C-:B------:R-:W-:Y:S01]  /*3ba0*/  @!P1 IMAD.IADD R71, R71, 0x1, -R6.reuse ;  /* 0x0000000147479824 */ /* 0x100fe200078e0a06 */
[----:B------:R-:W-:Y:S01]  /*3bb0*/  ISETP.GE.AND P1, PT, R7, RZ, PT ;  /* 0x000000ff0700720c */ /* 0x000fe20003f26270 */
[--C-:B------:R-:W-:Y:S01]  /*3bc0*/  @!P2 IMAD.IADD R57, R57, 0x1, -R6.reuse ;  /* 0x000000013939a824 */ /* 0x100fe200078e0a06 */
[----:B------:R-:W-:Y:S01]  /*3bd0*/  ISETP.GE.AND P2, PT, R74, RZ, PT ;  /* 0x000000ff4a00720c */ /* 0x000fe20003f46270 */
[--C-:B------:R-:W-:Y:S01]  /*3be0*/  @!P3 IMAD.IADD R55, R55, 0x1, -R6.reuse ;  /* 0x000000013737b824 */ /* 0x100fe200078e0a06 */
[----:B------:R-:W-:Y:S01]  /*3bf0*/  ISETP.NE.AND P3, PT, R25, RZ, PT ;  /* 0x000000ff1900720c */ /* 0x000fe20003f65270 */
[--C-:B------:R-:W-:Y:S01]  /*3c00*/  @!P0 IMAD.IADD R75, R75, 0x1, -R6.reuse ;  /* 0x000000014b4b8824 */ /* 0x100fe200078e0a06 */
[----:B------:R-:W-:Y:S01]  /*3c10*/  ISETP.GE.AND P0, PT, R72, RZ, PT ;  /* 0x000000ff4800720c */ /* 0x000fe20003f06270 */
[----:B------:R-:W-:Y:S01]  /*3c20*/  IMAD R25, R78, UR60, RZ ;  /* 0x0000003c4e197c24 */ /* 0x000fe2000f8e02ff */
[----:B------:R-:W-:Y:S01]  /*3c30*/  SEL R9, R53, R9, !P3 ;  /* 0x0000000935097207 */ /* 0x000fe20005800000 */
[----:B------:R-:W-:Y:S01]  /*3c40*/  @!P4 IMAD.IADD R73, R73, 0x1, -R6 ;  /* 0x000000014949c824 */ /* 0x000fe200078e0a06 */
[C---:B------:R-:W-:Y:S01]  /*3c50*/  SEL R10, R53.reuse, R10, !P3 ;  /* 0x0000000a350a7207 */ /* 0x040fe20005800000 */
[----:B------:R-:W-:Y:S01]  /*3c60*/  IMAD.MOV.U32 R6, RZ, RZ, R55 ;  /* 0x000000ffff067224 */ /* 0x000fe200078e0037 */
[----:B------:R-:W-:Y:S01]  /*3c70*/  SEL R18, R53, R18, !P3 ;  /* 0x0000001235127207 */ /* 0x000fe20005800000 */
[----:B------:R-:W-:Y:S01]  /*3c80*/  IMAD R7, R4, UR5, RZ ;  /* 0x0000000504077c24 */ /* 0x000fe2000f8e02ff */
[----:B------:R-:W-:Y:S01]  /*3c90*/  ULDC UR5, c[0x0][0x240] ;  /* 0x0000900000057ab9 */ /* 0x000fe20000000800 */
[----:B------:R-:W-:Y:S01]  /*3ca0*/  @!P6 IMAD.MOV R71, RZ, RZ, -R71 ;  /* 0x000000ffff47e224 */ /* 0x000fe200078e0a47 */
[----:B------:R-:W-:Y:S01]  /*3cb0*/  LEA R8, P6, R25, UR10, 0x1 ;  /* 0x0000000a19087c11 */ /* 0x000fe2000f8c08ff */
[----:B------:R-:W-:Y:S01]  /*3cc0*/  IMAD.MOV.U32 R128, RZ, RZ, R57 ;  /* 0x000000ffff807224 */ /* 0x000fe200078e0039 */
[----:B------:R-:W-:Y:S01]  /*3cd0*/  SEL R54, R53, R11, !P3 ;  /* 0x0000000b35367207 */ /* 0x000fe20005800000 */
[----:B------:R-:W-:Y:S01]  /*3ce0*/  @!P5 IMAD.MOV R6, RZ, RZ, -R6 ;  /* 0x000000ffff06d224 */ /* 0x000fe200078e0a06 */
[----:B------:R-:W-:Y:S01]  /*3cf0*/  ISETP.GE.AND P4, PT, R70, RZ, PT ;  /* 0x000000ff4600720c */ /* 0x000fe20003f86270 */
[----:B------:R-:W-:Y:S01]  /*3d00*/  IMAD R9, R9, UR5, RZ ;  /* 0x0000000509097c24 */ /* 0x000fe2000f8e02ff */
[C---:B------:R-:W-:Y:S01]  /*3d10*/  SEL R55, R53.reuse, R16, !P3 ;  /* 0x0000001035377207 */ /* 0x040fe20005800000 */
[----:B------:R-:W-:Y:S01]  /*3d20*/  @!P1 IMAD.MOV R128, RZ, RZ, -R128 ;  /* 0x000000ffff809224 */ /* 0x000fe200078e0a80 */
[----:B------:R-:W-:Y:S01]  /*3d30*/  SEL R57, R53, R19, !P3 ;  /* 0x0000001335397207 */ /* 0x000fe20005800000 */
[----:B------:R-:W-:Y:S01]  /*3d40*/  IMAD R19, R10, UR5, RZ ;  /* 0x000000050a137c24 */ /* 0x000fe2000f8e02ff */
[----:B------:R-:W-:Y:S01]  /*3d50*/  LEA.HI.X.SX32 R16, R25, UR11, 0x1, P6 ;  /* 0x0000000b19107c11 */ /* 0x000fe2000b0f0eff */
[----:B------:R-:W-:Y:S01]  /*3d60*/  @!P2 IMAD.MOV R77, RZ, RZ, -R77 ;  /* 0x000000ffff4da224 */ /* 0x000fe200078e0a4d */
[C---:B------:R-:W-:Y:S01]  /*3d70*/  SEL R56, R53.reuse, R17, !P3 ;  /* 0x0000001135387207 */ /* 0x040fe20005800000 */
[----:B------:R-:W-:Y:S01]  /*3d80*/  IMAD R25, R18, UR5, RZ ;  /* 0x0000000512197c24 */ /* 0x000fe2000f8e02ff */
[C---:B------:R-:W-:Y:S01]  /*3d90*/  SEL R20, R53.reuse, R20, !P3 ;  /* 0x0000001435147207 */ /* 0x040fe20005800000 */
[----:B------:R-:W-:Y:S01]  /*3da0*/  @!P0 IMAD.MOV R75, RZ, RZ, -R75 ;  /* 0x000000ffff4b8224 */ /* 0x000fe200078e0a4b */
[C---:B------:R-:W-:Y:S01]  /*3db0*/  SEL R58, R53.reuse, R21, !P3 ;  /* 0x00000015353a7207 */ /* 0x040fe20005800000 */
[----:B------:R-:W-:Y:S01]  /*3dc0*/  IMAD R21, R54, UR5, RZ ;  /* 0x0000000536157c24 */ /* 0x000fe2000f8e02ff */
[----:B------:R-:W-:Y:S01]  /*3dd0*/  SEL R126, R53, R6, !P3 ;  /* 0x00000006357e7207 */ /* 0x000fe20005800000 */
[----:B------:R-:W-:Y:S01]  /*3de0*/  IMAD R55, R55, UR5, RZ ;  /* 0x0000000537377c24 */ /* 0x000fe2000f8e02ff */
[----:B------:R-:W-:Y:S01]  /*3df0*/  LEA R4, P1, R5, UR8, 0x1 ;  /* 0x0000000805047c11 */ /* 0x000fe2000f8208ff */
[----:B------:R-:W-:Y:S01]  /*3e00*/  @!P4 IMAD.MOV R73, RZ, RZ, -R73 ;  /* 0x000000ffff49c224 */ /* 0x000fe200078e0a49 */
[-C--:B------:R-:W-:Y:S01]  /*3e10*/  LEA R18, P2, R9, R8.reuse, 0x1 ;  /* 0x0000000809127211 */ /* 0x080fe200078408ff */
[----:B------:R-:W-:Y:S01]  /*3e20*/  IMAD R57, R57, UR5, RZ ;  /* 0x0000000539397c24 */ /* 0x000fe2000f8e02ff */
[----:B------:R-:W-:Y:S01]  /*3e30*/  LEA R6, P0, R7, UR8, 0x1 ;  /* 0x0000000807067c11 */ /* 0x000fe2000f8008ff */
[----:B------:R-:W-:Y:S01]  /*3e40*/  IMAD.SHL.U32 R0, R78, 0x2, RZ ;  /* 0x000000024e007824 */ /* 0x000fe200078e00ff */
[C---:B------:R-:W-:Y:S01]  /*3e50*/  SEL R59, R53.reuse, R23, !P3 ;  /* 0x00000017353b7207 */ /* 0x040fe20005800000 */
[----:B------:R-:W-:Y:S01]  /*3e60*/  IMAD R23, R56, UR5, RZ ;  /* 0x0000000538177c24 */ /* 0x000fe2000f8e02ff */
[----:B------:R-:W-:Y:S01]  /*3e70*/  SEL R60, R53, R27, !P3 ;  /* 0x0000001b353c7207 */ /* 0x000fe20005800000 */
[----:B------:R-:W-:Y:S01]  /*3e80*/  IMAD R27, R20, UR5, RZ ;  /* 0x00000005141b7c24 */ /* 0x000fe2000f8e02ff */
[-C--:B------:R-:W-:Y:S01]  /*3e90*/  LEA R10, P6, R19, R8.reuse, 0x1 ;  /* 0x00000008130a7211 */ /* 0x080fe200078c08ff */
[----:B------:R0:W-:Y:S01]  /*3ea0*/  STL [R1+0x108], R18 ;  /* 0x0001081201007387 */ /* 0x0001e20000100800 */
[----:B------:R-:W-:Y:S01]  /*3eb0*/  LEA.HI.X.SX32 R5, R5, UR9, 0x1, P1 ;  /* 0x0000000905057c11 */ /* 0x000fe200088f0eff */
[----:B------:R-:W-:Y:S01]  /*3ec0*/  IMAD R59, R59, UR5, RZ ;  /* 0x000000053b3b7c24 */ /* 0x000fe2000f8e02ff */
[----:B------:R-:W-:Y:S01]  /*3ed0*/  LEA.HI.X.SX32 R7, R7, UR9, 0x1, P0 ;  /* 0x0000000907077c11 */ /* 0x000fe200080f0eff */
[----:B------:R1:W-:Y:S01]  /*3ee0*/  STL [R1+0x110], R10 ;  /* 0x0001100a01007387 */ /* 0x0003e20000100800 */
[----:B------:R-:W-:Y:S01]  /*3ef0*/  LEA R20, P1, R21, R8, 0x1 ;  /* 0x0000000815147211 */ /* 0x000fe200078208ff */
[----:B------:R-:W-:Y:S01]  /*3f00*/  IMAD R2, R2, 0x80, R0 ;  /* 0x0000008002027824 */ /* 0x000fe200078e0200 */
[C---:B------:R-:W-:Y:S01]  /*3f10*/  SEL R22, R53.reuse, R22, !P3 ;  /* 0x0000001635167207 */ /* 0x040fe20005800000 */
[----:B------:R-:W-:Y:S01]  /*3f20*/  IMAD R141, R126, UR5, RZ ;  /* 0x000000057e8d7c24 */ /* 0x000fe2000f8e02ff */
[----:B------:R-:W-:Y:S01]  /*3f30*/  SEL R24, R53, R24, !P3 ;  /* 0x0000001835187207 */ /* 0x000fe20005800000 */
[----:B------:R2:W-:Y:S01]  /*3f40*/  STL [R1+0x118], R20 ;  /* 0x0001181401007387 */ /* 0x0005e20000100800 */
[----:B0-----:R-:W-:Y:S01]  /*3f50*/  LEA R18, P0, R55, R8, 0x1 ;  /* 0x0000000837127211 */ /* 0x001fe200078008ff */
[----:B------:R-:W-:Y:S01]  /*3f60*/  UIADD3 UR11, UP0, UR20, 0x80, URZ ;  /* 0x00000080140b7890 */ /* 0x000fe2000ff1e03f */
[----:B------:R-:W-:Y:S01]  /*3f70*/  SEL R26, R53, R26, !P3 ;  /* 0x0000001a351a7207 */ /* 0x000fe20005800000 */
[----:B------:R-:W-:Y:S01]  /*3f80*/  UMOV UR8, URZ ;  /* 0x0000003f00087c82 */ /* 0x000fe20008000000 */
[----:B-1----:R-:W-:Y:S01]  /*3f90*/  LEA R10, P5, R23, R8, 0x1 ;  /* 0x00000008170a7211 */ /* 0x002fe200078a08ff */
[----:B------:R0:W-:Y:S01]  /*3fa0*/  STL [R1+0x120], R18 ;  /* 0x0001201201007387 */ /* 0x0001e20000100800 */
[C---:B------:R-:W-:Y:S01]  /*3fb0*/  SEL R28, R53.reuse, R28, !P3 ;  /* 0x0000001c351c7207 */ /* 0x040fe20005800000 */
[----:B------:R-:W-:Y:S01]  /*3fc0*/  USHF.L.U32 UR60, UR60, 0x6, URZ ;  /* 0x000000063c3c7899 */ /* 0x000fe2000800063f */
[----:B------:R-:W-:Y:S01]  /*3fd0*/  SEL R61, R53, R29, !P3 ;  /* 0x0000001d353d7207 */ /* 0x000fe20005800000 */
[----:B------:R1:W-:Y:S01]  /*3fe0*/  STL [R1+0x128], R10 ;  /* 0x0001280a01007387 */ /* 0x0003e20000100800 */
[----:B--2---:R-:W-:Y:S01]  /*3ff0*/  LEA R20, P4, R25, R8, 0x1 ;  /* 0x0000000819147211 */ /* 0x004fe200078808ff */
[----:B------:R-:W-:Y:S01]  /*4000*/  IMAD R29, R58, UR5, RZ ;  /* 0x000000053a1d7c24 */ /* 0x000fe2000f8e02ff */
[----:B------:R-:W-:Y:S01]  /*4010*/  SEL R30, R53, R30, !P3 ;  /* 0x0000001e351e7207 */ /* 0x000fe20005800000 */
[----:B------:R-:W-:Y:S01]  /*4020*/  IMAD R61, R61, UR5, RZ ;  /* 0x000000053d3d7c24 */ /* 0x000fe2000f8e02ff */
[----:B------:R-:W-:Y:S01]  /*4030*/  SEL R62, R53, R31, !P3 ;  /* 0x0000001f353e7207 */ /* 0x000fe20005800000 */
[----:B------:R-:W-:Y:S01]  /*4040*/  STL [R1+0x130], R20 ;  /* 0x0001301401007387 */ /* 0x000fe20000100800 */
[----:B0-----:R-:W-:Y:S01]  /*4050*/  LEA.HI.X.SX32 R18, R9, R16, 0x1, P2 ;  /* 0x0000001009127211 */ /* 0x001fe200010f0eff */
[----:B------:R-:W-:Y:S01]  /*4060*/  IMAD R31, R22, UR5, RZ ;  /* 0x00000005161f7c24 */ /* 0x000fe2000f8e02ff */
[C---:B------:R-:W-:Y:S01]  /*4070*/  SEL R32, R53.reuse, R32, !P3 ;  /* 0x0000002035207207 */ /* 0x040fe20005800000 */
[----:B------:R-:W-:Y:S01]  /*4080*/  UIADD3.X UR12, UR8, 0x40000040, URZ, UP0, !UPT ;  /* 0x40000040080c7890 */ /* 0x000fe200087fe43f */
[C---:B------:R-:W-:Y:S01]  /*4090*/  SEL R63, R53.reuse, R33, !P3 ;  /* 0x00000021353f7207 */ /* 0x040fe20005800000 */
[----:B------:R0:W-:Y:S01]  /*40a0*/  STL [R1+0x104], R18 ;  /* 0x0001041201007387 */ /* 0x0001e20000100800 */
[C---:B------:R-:W-:Y:S01]  /*40b0*/  SEL R34, R53.reuse, R34, !P3 ;  /* 0x0000002235227207 */ /* 0x040fe20005800000 */
[----:B------:R-:W-:Y:S01]  /*40c0*/  IMAD R33, R24, UR5, RZ ;  /* 0x0000000518217c24 */ /* 0x000fe2000f8e02ff */
[C---:B------:R-:W-:Y:S01]  /*40d0*/  SEL R64, R53.reuse, R35, !P3 ;  /* 0x0000002335407207 */ /* 0x040fe20005800000 */
[----:B------:R-:W-:Y:S01]  /*40e0*/  IMAD R35, R26, UR5, RZ ;  /* 0x000000051a237c24 */ /* 0x000fe2000f8e02ff */
[----:B------:R-:W-:Y:S01]  /*40f0*/  SEL R36, R53, R36, !P3 ;  /* 0x0000002435247207 */ /* 0x000fe20005800000 */
[----:B------:R-:W-:Y:S01]  /*4100*/  IMAD R63, R63, UR5, RZ ;  /* 0x000000053f3f7c24 */ /* 0x000fe2000f8e02ff */
[C---:B------:R-:W-:Y:S01]  /*4110*/  SEL R65, R53.reuse, R37, !P3 ;  /* 0x0000002535417207 */ /* 0x040fe20005800000 */
[----:B------:R-:W-:Y:S01]  /*4120*/  IMAD R37, R60, UR5, RZ ;  /* 0x000000053c257c24 */ /* 0x000fe2000f8e02ff */
[C---:B------:R-:W-:Y:S01]  /*4130*/  SEL R38, R53.reuse, R38, !P3 ;  /* 0x0000002635267207 */ /* 0x040fe20005800000 */
[----:B------:R-:W-:Y:S01]  /*4140*/  UMOV UR9, URZ ;  /* 0x0000003f00097c82 */ /* 0x000fe20008000000 */
[C---:B------:R-:W-:Y:S01]  /*4150*/  SEL R66, R53.reuse, R39, !P3 ;  /* 0x0000002735427207 */ /* 0x040fe20005800000 */
[----:B------:R-:W-:Y:S01]  /*4160*/  IMAD R39, R28, UR5, RZ ;  /* 0x000000051c277c24 */ /* 0x000fe2000f8e02ff */
[----:B------:R-:W-:Y:S01]  /*4170*/  SEL R40, R53, R40, !P3 ;  /* 0x0000002835287207 */ /* 0x000fe20005800000 */
[----:B------:R-:W-:Y:S01]  /*4180*/  IMAD R65, R65, UR5, RZ ;  /* 0x0000000541417c24 */ /* 0x000fe2000f8e02ff */
[C---:B------:R-:W-:Y:S01]  /*4190*/  SEL R68, R53.reuse, R41, !P3 ;  /* 0x0000002935447207 */ /* 0x040fe20005800000 */
[----:B------:R-:W-:Y:S01]  /*41a0*/  IMAD R41, R30, UR5, RZ ;  /* 0x000000051e297c24 */ /* 0x000fe2000f8e02ff */
[C---:B------:R-:W-:Y:S01]  /*41b0*/  SEL R42, R53.reuse, R42, !P3 ;  /* 0x0000002a352a7207 */ /* 0x040fe20005800000 */
[----:B------:R-:W-:Y:S01]  /*41c0*/  USHF.R.S32.HI UR10, URZ, 0x1f, UR60 ;  /* 0x0000001f3f0a7899 */ /* 0x000fe2000801143c */
[C---:B------:R-:W-:Y:S01]  /*41d0*/  SEL R70, R53.reuse, R43, !P3 ;  /* 0x0000002b35467207 */ /* 0x040fe20005800000 */
[----:B------:R-:W-:Y:S01]  /*41e0*/  IMAD R43, R62, UR5, RZ ;  /* 0x000000053e2b7c24 */ /* 0x000fe2000f8e02ff */
[C---:B------:R-:W-:Y:S01]  /*41f0*/  SEL R44, R53.reuse, R44, !P3 ;  /* 0x0000002c352c7207 */ /* 0x040fe20005800000 */
[----:B------:R-:W-:Y:S01]  /*4200*/  UMOV UR8, UR11 ;  /* 0x0000000b00087c82 */ /* 0x000fe20008000000 */
[C---:B------:R-:W-:Y:S01]  /*4210*/  SEL R72, R53.reuse, R45, !P3 ;  /* 0x0000002d35487207 */ /* 0x040fe20005800000 */
[----:B------:R-:W-:Y:S01]  /*4220*/  IMAD R45, R32, UR5, RZ ;  /* 0x00000005202d7c24 */ /* 0x000fe2000f8e02ff */
[----:B------:R-:W-:-:S02]  /*4230*/  SEL R46, R53, R46, !P3 ;  /* 0x0000002e352e7207 */ /* 0x000fc40005800000 */
[C---:B------:R-:W-:Y:S01]  /*4240*/  SEL R74, R53.reuse, R47, !P3 ;  /* 0x0000002f354a7207 */ /* 0x040fe20005800000 */
[----:B------:R-:W-:Y:S01]  /*4250*/  IMAD R47, R34, UR5, RZ ;  /* 0x00000005222f7c24 */ /* 0x000fe2000f8e02ff */
        /* <DEDUP_REMOVED lines=56> */
[----:B------:R-:W-:Y:S01]  /*45e0*/  SEL R128, R53, R128, !P3 ;  /* 0x0000008035807207 */ /* 0x000fe20005800000 */
[----:B------:R-:W-:Y:S01]  /*45f0*/  IMAD R53, R38, UR5, RZ ;  /* 0x0000000526357c24 */ /* 0x000fe2000f8e02ff */
[----:B-1----:R-:W-:Y:S01]  /*4600*/  LEA R10, P3, R57, R8, 0x1 ;  /* 0x00000008390a7211 */ /* 0x002fe200078608ff */
[----:B------:R-:W-:Y:S01]  /*4610*/  IMAD R119, R104, UR5, RZ ;  /* 0x0000000568777c24 */ /* 0x000fe2000f8e02ff */
[----:B------:R-:W-:Y:S01]  /*4620*/  LEA.HI.X.SX32 R9, R19, R16, 0x1, P6 ;  /* 0x0000001013097211 */ /* 0x000fe200030f0eff */
[----:B------:R-:W-:Y:S01]  /*4630*/  IMAD R121, R106, UR5, RZ ;  /* 0x000000056a797c24 */ /* 0x000fe2000f8e02ff */
[----:B0-----:R-:W-:Y:S01]  /*4640*/  LEA R18, P2, R27, R8, 0x1 ;  /* 0x000000081b127211 */ /* 0x001fe200078408ff */
[----:B------:R0:W-:Y:S01]  /*4650*/  STL [R1+0x138], R10 ;  /* 0x0001380a01007387 */ /* 0x0001e20000100800 */
[----:B------:R-:W-:Y:S01]  /*4660*/  IMAD R123, R108, UR5, RZ ;  /* 0x000000056c7b7c24 */ /* 0x000fe2000f8e02ff */
[----:B------:R-:W-:Y:S01]  /*4670*/  LOP3.LUT R3, R0, 0x90, R3, 0x78, !PT ;  /* 0x0000009000037812 */ /* 0x000fe200078e7803 */
[----:B------:R-:W-:Y:S01]  /*4680*/  IMAD R125, R110, UR5, RZ ;  /* 0x000000056e7d7c24 */ /* 0x000fe2000f8e02ff */
[----:B------:R1:W-:Y:S01]  /*4690*/  STL [R1+0x10c], R9 ;  /* 0x00010c0901007387 */ /* 0x0003e20000100800 */
[----:B------:R-:W-:Y:S01]  /*46a0*/  IMAD R127, R112, UR5, RZ ;  /* 0x00000005707f7c24 */ /* 0x000fe2000f8e02ff */
[----:B------:R-:W2:Y:S01]  /*46b0*/  LDC R0, c[0x0][0x238] ;  /* 0x00008e00ff007b82 */ /* 0x000ea20000000800 */
[----:B------:R-:W-:Y:S01]  /*46c0*/  IMAD R129, R114, UR5, RZ ;  /* 0x0000000572817c24 */ /* 0x000fe2000f8e02ff */
[----:B------:R3:W-:Y:S01]  /*46d0*/  STL [R1+0x140], R18 ;  /* 0x0001401201007387 */ /* 0x0007e20000100800 */
[----:B------:R-:W-:Y:S01]  /*46e0*/  IMAD R131, R116, UR5, RZ ;  /* 0x0000000574837c24 */ /* 0x000fe2000f8e02ff */
[----:B0-----:R-:W-:Y:S01]  /*46f0*/  LEA.HI.X.SX32 R10, R21, R16, 0x1, P1 ;  /* 0x00000010150a7211 */ /* 0x001fe200008f0eff */
[----:B------:R-:W-:-:S02]  /*4700*/  IMAD R133, R118, UR5, RZ ;  /* 0x0000000576857c24 */ /* 0x000fc4000f8e02ff */
[----:B------:R-:W-:Y:S01]  /*4710*/  IMAD R135, R120, UR5, RZ ;  /* 0x0000000578877c24 */ /* 0x000fe2000f8e02ff */
[----:B-1----:R-:W-:Y:S01]  /*4720*/  LEA R9, P1, R29, R8, 0x1 ;  /* 0x000000081d097211 */ /* 0x002fe200078208ff */
[----:B------:R0:W-:Y:S01]  /*4730*/  STL [R1+0x114], R10 ;  /* 0x0001140a01007387 */ /* 0x0001e20000100800 */
[----:B------:R-:W-:Y:S01]  /*4740*/  IMAD R137, R122, UR5, RZ ;  /* 0x000000057a897c24 */ /* 0x000fe2000f8e02ff */
[----:B---3--:R-:W-:Y:S02]  /*4750*/  LEA.HI.X.SX32 R18, R55, R16, 0x1, P0 ;  /* 0x0000001037127211 */ /* 0x008fe400000f0eff */
[----:B------:R1:W-:Y:S01]  /*4760*/  STL [R1+0x148], R9 ;  /* 0x0001480901007387 */ /* 0x0003e20000100800 */
[----:B------:R-:W-:Y:S01]  /*4770*/  IMAD R139, R124, UR5, RZ ;  /* 0x000000057c8b7c24 */ /* 0x000fe2000f8e02ff */
[----:B------:R-:W-:Y:S01]  /*4780*/  CS2R R54, SRZ ;  /* 0x0000000000367805 */ /* 0x000fe2000001ff00 */
[----:B------:R-:W-:Y:S01]  /*4790*/  IMAD R143, R128, UR5, RZ ;  /* 0x00000005808f7c24 */ /* 0x000fe2000f8e02ff */
[----:B------:R3:W-:Y:S01]  /*47a0*/  STL [R1+0x11c], R18 ;  /* 0x00011c1201007387 */ /* 0x0007e20000100800 */
[----:B------:R-:W-:Y:S01]  /*47b0*/  UIADD3 UR5, UR4, 0x8000, URZ ;  /* 0x0000800004057890 */ /* 0x000fe2000fffe03f */
[----:B0-----:R-:W-:-:S03]  /*47c0*/  LEA R10, P0, R31, R8, 0x1 ;  /* 0x000000081f0a7211 */ /* 0x001fc600078008ff */
[----:B------:R-:W-:Y:S01]  /*47d0*/  USHF.R.U32.HI UR5, URZ, 0x4, UR5 ;  /* 0x000000043f057899 */ /* 0x000fe20008011605 */
[----:B-1----:R-:W-:Y:S01]  /*47e0*/  LEA.HI.X.SX32 R9, R23, R16, 0x1, P5 ;  /* 0x0000001017097211 */ /* 0x002fe200028f0eff */
[----:B------:R0:W-:Y:S01]  /*47f0*/  STL [R1+0x150], R10 ;  /* 0x0001500a01007387 */ /* 0x0001e20000100800 */
[C---:B--2---:R-:W-:Y:S01]  /*4800*/  IMAD R11, R0.reuse, 0x3f, RZ ;  /* 0x0000003f000b7824 */ /* 0x044fe200078e02ff */
[----:B------:R-:W-:Y:S01]  /*4810*/  USGXT.U32 UR22, UR5, 0xe ;  /* 0x0000000e0516789a */ /* 0x000fe20008000000 */
[----:B---3--:R-:W-:Y:S01]  /*4820*/  LEA R18, P5, R59, R8, 0x1 ;  /* 0x000000083b127211 */ /* 0x008fe200078a08ff */
[----:B------:R1:W-:Y:S01]  /*4830*/  STL [R1+0x124], R9 ;  /* 0x0001240901007387 */ /* 0x0003e20000100800 */
[C---:B------:R-:W-:Y:S01]  /*4840*/  IMAD R17, R0.reuse, 0x3e, RZ ;  /* 0x0000003e00117824 */ /* 0x040fe200078e02ff */
[----:B------:R-:W-:Y:S01]  /*4850*/  UIADD3 UR14, UP0, UR22, 0x2, URZ ;  /* 0x00000002160e7890 */ /* 0x000fe2000ff1e03f */
[C---:B------:R-:W-:Y:S01]  /*4860*/  IMAD R19, R0.reuse, 0x3d, RZ ;  /* 0x0000003d00137824 */ /* 0x040fe200078e02ff */
[----:B------:R2:W-:Y:S01]  /*4870*/  STL [R1+0x158], R18 ;  /* 0x0001581201007387 */ /* 0x0005e20000100800 */
[----:B------:R-:W-:Y:S01]  /*4880*/  IMAD R21, R0, 0x3c, RZ ;  /* 0x0000003c00157824 */ /* 0x000fe200078e02ff */
[----:B0-----:R-:W-:Y:S01]  /*4890*/  LEA.HI.X.SX32 R10, R25, R16, 0x1, P4 ;  /* 0x00000010190a7211 */ /* 0x001fe200020f0eff */
[----:B------:R-:W-:Y:S01]  /*48a0*/  UIADD3.X UR15, UR9, 0x40000040, URZ, UP0, !UPT ;  /* 0x40000040090f7890 */ /* 0x000fe200087fe43f */
[----:B------:R-:W-:Y:S01]  /*48b0*/  CS2R R24, SRZ ;  /* 0x0000000000187805 */ /* 0x000fe2000001ff00 */
[----:B------:R-:W-:Y:S01]  /*48c0*/  USHF.L.U32 UR5, UR60, 0x1, URZ ;  /* 0x000000013c057899 */ /* 0x000fe2000800063f */
[----:B-1----:R-:W-:Y:S01]  /*48d0*/  LEA R9, P4, R33, R8, 0x1 ;  /* 0x0000000821097211 */ /* 0x002fe200078808ff */
[----:B------:R0:W-:Y:S01]  /*48e0*/  STL [R1+0x12c], R10 ;  /* 0x00012c0a01007387 */ /* 0x0001e20000100800 */
[----:B------:R-:W-:Y:S01]  /*48f0*/  UMOV UR9, UR12 ;  /* 0x0000000c00097c82 */ /* 0x000fe20008000000 */
[----:B------:R-:W-:Y:S01]  /*4900*/  USHF.L.U64.HI UR60, UR60, 0x1, UR10 ;  /* 0x000000013c3c7899 */ /* 0x000fe2000801020a */
[----:B--2---:R-:W-:Y:S01]  /*4910*/  LEA.HI.X.SX32 R18, R57, R16, 0x1, P3 ;  /* 0x0000001039127211 */ /* 0x004fe200018f0eff */
[----:B------:R1:W-:Y:S01]  /*4920*/  STL [R1+0x160], R9 ;  /* 0x0001600901007387 */ /* 0x0003e20000100800 */
[----:B------:R-:W-:Y:S01]  /*4930*/  UIADD3.64 UR10, UR8, 0x180, URZ ;  /* 0x00000180080a7897 */ /* 0x000fe2000fffe03f */
[----:B------:R-:W-:Y:S01]  /*4940*/  CS2R R56, SRZ ;  /* 0x0000000000387805 */ /* 0x000fe2000001ff00 */
[----:B------:R-:W-:Y:S01]  /*4950*/  UIADD3.64 UR10, UR8, 0x280, URZ ;  /* 0x00000280080a7897 */ /* 0x000fe2000fffe03f */
[----:B------:R2:W-:Y:S01]  /*4960*/  STL [R1+0x134], R18 ;  /* 0x0001341201007387 */ /* 0x0005e20000100800 */
[----:B------:R-:W-:Y:S01]  /*4970*/  UIADD3.64 UR18, UR8, 0x200, URZ ;  /* 0x0000020008127897 */ /* 0x000fe2000fffe03f */
[----:B0-----:R-:W-:Y:S01]  /*4980*/  LEA R10, P3, R35, R8, 0x1 ;  /* 0x00000008230a7211 */ /* 0x001fe200078608ff */
[----:B------:R-:W-:-:S02]  /*4990*/  UIADD3.64 UR12, UR8, 0x80, URZ ;  /* 0x00000080080c7897 */ /* 0x000fc4000fffe03f */
[----:B------:R-:W-:Y:S01]  /*49a0*/  UIADD3.64 UR16, UR8, 0x100, URZ ;  /* 0x0000010008107897 */ /* 0x000fe2000fffe03f */
[----:B-1----:R-:W-:Y:S01]  /*49b0*/  LEA.HI.X.SX32 R9, R27, R16, 0x1, P2 ;  /* 0x000000101b097211 */ /* 0x002fe200010f0eff */
[----:B------:R0:W-:Y:S01]  /*49c0*/  STL [R1+0x168], R10 ;  /* 0x0001680a01007387 */ /* 0x0001e20000100800 */
[----:B------:R-:W-:Y:S01]  /*49d0*/  CS2R R26, SRZ ;  /* 0x00000000001a7805 */ /* 0x000fe2000001ff00 */
[----:B------:R-:W-:Y:S01]  /*49e0*/  UMOV UR10, UR14 ;  /* 0x0000000e000a7c82 */ /* 0x000fe20008000000 */
[----:B--2---:R-:W-:Y:S01]  /*49f0*/  LEA R18, P2, R37, R8, 0x1 ;  /* 0x0000000825127211 */ /* 0x004fe200078408ff */
[----:B------:R1:W-:Y:S01]  /*4a00*/  STL [R1+0x13c], R9 ;  /* 0x00013c0901007387 */ /* 0x0003e20000100800 */
[----:B------:R-:W-:Y:S01]  /*4a10*/  UMOV UR11, UR15 ;  /* 0x0000000f000b7c82 */ /* 0x000fe20008000000 */
[----:B------:R-:W-:Y:S02]  /*4a20*/  UIADD3.64 UR24, UR8, 0x300, URZ ;  /* 0x0000030008187897 */ /* 0x000fe4000fffe03f */
[----:B------:R2:W-:Y:S01]  /*4a30*/  STL [R1+0x170], R18 ;  /* 0x0001701201007387 */ /* 0x0005e20000100800 */
[----:B------:R-:W-:Y:S01]  /*4a40*/  UIADD3.64 UR28, UR8, 0x380, URZ ;  /* 0x00000380081c7897 */ /* 0x000fe2000fffe03f */
[----:B0-----:R-:W-:-:S02]  /*4a50*/  LEA.HI.X.SX32 R10, R29, R16, 0x1, P1 ;  /* 0x000000101d0a7211 */ /* 0x001fc400008f0eff */
[----:B------:R-:W-:Y:S01]  /*4a60*/  CS2R R28, SRZ ;  /* 0x00000000001c7805 */ /* 0x000fe2000001ff00 */
[----:B------:R-:W-:Y:S01]  /*4a70*/  UIADD3.64 UR32, UR8, 0x400, URZ ;  /* 0x0000040008207897 */ /* 0x000fe2000fffe03f */
[----:B-1----:R-:W-:Y:S01]  /*4a80*/  LEA R9, P1, R39, R8, 0x1 ;  /* 0x0000000827097211 */ /* 0x002fe200078208ff */
[----:B------:R0:W-:Y:S01]  /*4a90*/  STL [R1+0x144], R10 ;  /* 0x0001440a01007387 */ /* 0x0001e20000100800 */
[----:B------:R-:W-:Y:S01]  /*4aa0*/  UIADD3.64 UR36, UR8, 0x480, URZ ;  /* 0x0000048008247897 */ /* 0x000fe2000fffe03f */
[----:B--2---:R-:W-:Y:S02]  /*4ab0*/  LEA.HI.X.SX32 R18, R31, R16, 0x1, P0 ;  /* 0x000000101f127211 */ /* 0x004fe400000f0eff */
[----:B------:R1:W-:Y:S01]  /*4ac0*/  STL [R1+0x178], R9 ;  /* 0x0001780901007387 */ /* 0x0003e20000100800 */
[----:B------:R-:W-:Y:S01]  /*4ad0*/  CS2R R30, SRZ ;  /* 0x00000000001e7805 */ /* 0x000fe2000001ff00 */
[----:B------:R-:W-:Y:S02]  /*4ae0*/  UIADD3.64 UR40, UR8, 0x500, URZ ;  /* 0x0000050008287897 */ /* 0x000fe4000fffe03f */
        /* <DEDUP_REMOVED lines=8> */
[----:B------:R-:W-:Y:S01]  /*4b70*/  UIADD3.64 UR56, UR8, 0x700, URZ ;  /* 0x0000070008387897 */ /* 0x000fe2000fffe03f */
[----:B--2---:R-:W-:Y:S01]  /*4b80*/  LEA R18, P5, R41, R8, 0x1 ;  /* 0x0000000829127211 */ /* 0x004fe200078a08ff */
[----:B------:R1:W-:Y:S01]  /*4b90*/  STL [R1+0x154], R9 ;  /* 0x0001540901007387 */ /* 0x0003e20000100800 */
[----:B------:R-:W-:Y:S02]  /*4ba0*/  UIADD3.64 UR14, UR10, 0x2, URZ ;  /* 0x000000020a0e7897 */ /* 0x000fe4000fffe03f */
[----:B------:R-:W-:Y:S01]  /*4bb0*/  UIADD3.64 UR18, UR10, 0x4, URZ ;  /* 0x000000040a127897 */ /* 0x000fe2000fffe03f */
[----:B------:R2:W-:Y:S01]  /*4bc0*/  STL [R1+0x188], R18 ;  /* 0x0001881201007387 */ /* 0x0005e20000100800 */
[----:B0-----:R-:W-:-:S02]  /*4bd0*/  LEA.HI.X.SX32 R10, R33, R16, 0x1, P4 ;  /* 0x00000010210a7211 */ /* 0x001fc400020f0eff */
[----:B------:R-:W-:Y:S02]  /*4be0*/  CS2R R32, SRZ ;  /* 0x0000000000207805 */ /* 0x000fe4000001ff00 */
[----:B-1----:R-:W-:Y:S01]  /*4bf0*/  LEA R9, P4, R43, R8, 0x1 ;  /* 0x000000082b097211 */ /* 0x002fe200078808ff */
[----:B------:R0:W-:Y:S01]  /*4c00*/  STL [R1+0x15c], R10 ;  /* 0x00015c0a01007387 */ /* 0x0001e20000100800 */
[----:B--2---:R-:W-:-:S03]  /*4c10*/  LEA.HI.X.SX32 R18, R35, R16, 0x1, P3 ;  /* 0x0000001023127211 */ /* 0x004fc600018f0eff */
[----:B------:R1:W-:Y:S01]  /*4c20*/  STL [R1+0x190], R9 ;  /* 0x0001900901007387 */ /* 0x0003e20000100800 */
[----:B------:R-:W-:-:S03]  /*4c30*/  CS2R R34, SRZ ;  /* 0x0000000000227805 */ /* 0x000fc6000001ff00 */
[----:B------:R2:W-:Y:S01]  /*4c40*/  STL [R1+0x164], R18 ;  /* 0x0001641201007387 */ /* 0x0005e20000100800 */
[----:B0-----:R-:W-:Y:S02]  /*4c50*/  LEA R10, P3, R45, R8, 0x1 ;  /* 0x000000082d0a7211 */ /* 0x001fe400078608ff */
[----:B-1----:R-:W-:-:S03]  /*4c60*/  LEA.HI.X.SX32 R9, R37, R16, 0x1, P2 ;  /* 0x0000001025097211 */ /* 0x002fc600010f0eff */
[----:B------:R0:W-:Y:S01]  /*4c70*/  STL [R1+0x198], R10 ;  /* 0x0001980a01007387 */ /* 0x0001e20000100800 */
[----:B------:R-:W-:Y:S02]  /*4c80*/  CS2R R36, SRZ ;  /* 0x0000000000247805 */ /* 0x000fe4000001ff00 */
[----:B--2---:R-:W-:Y:S01]  /*4c90*/  LEA R18, P2, R63, R8, 0x1 ;  /* 0x000000083f127211 */ /* 0x004fe200078408ff */
[----:B------:R1:W-:Y:S04]  /*4ca0*/  STL [R1+0x16c], R9 ;  /* 0x00016c0901007387 */ /* 0x0003e80000100800 */
[----:B------:R2:W-:Y:S01]  /*4cb0*/  STL [R1+0x1a0], R18 ;  /* 0x0001a01201007387 */ /* 0x0005e20000100800 */
[----:B0-----:R-:W-:Y:S02]  /*4cc0*/  LEA.HI.X.SX32 R10, R39, R16, 0x1, P1 ;  /* 0x00000010270a7211 */ /* 0x001fe400008f0eff */
[----:B------:R-:W-:-:S02]  /*4cd0*/  CS2R R38, SRZ ;  /* 0x0000000000267805 */ /* 0x000fc4000001ff00 */
        /* <DEDUP_REMOVED lines=217> */
[-C--:B------:R-:W-:Y:S02]  /*5a70*/  LEA.HI.X.SX32 R8, R135, R16.reuse, 0x1, P4 ;  /* 0x0000001087087211 */ /* 0x080fe400020f0eff */
[----:B------:R-:W-:Y:S02]  /*5a80*/  CS2R R134, SRZ ;  /* 0x0000000000867805 */ /* 0x000fe4000001ff00 */
[-C--:B-1----:R-:W-:Y:S01]  /*5a90*/  LEA.HI.X.SX32 R9, R133, R16.reuse, 0x1, P5 ;  /* 0x0000001085097211 */ /* 0x082fe200028f0eff */
[----:B------:R0:W-:Y:S01]  /*5aa0*/  STL [R1+0x304], R10 ;  /* 0x0003040a01007387 */ /* 0x0001e20000100800 */
[----:B------:R-:W-:Y:S02]  /*5ab0*/  CS2R R132, SRZ ;  /* 0x0000000000847805 */ /* 0x000fe4000001ff00 */
[----:B--2---:R-:W-:Y:S01]  /*5ac0*/  LEA.HI.X.SX32 R18, R137, R16, 0x1, P3 ;  /* 0x0000001089127211 */ /* 0x004fe200018f0eff */
[----:B------:R-:W-:Y:S01]  /*5ad0*/  STL [R1+0x2d8], R9 ;  /* 0x0002d80901007387 */ /* 0x000fe20000100800 */
[----:B------:R-:W-:-:S03]  /*5ae0*/  CS2R R136, SRZ ;  /* 0x0000000000887805 */ /* 0x000fc6000001ff00 */
[----:B------:R1:W-:Y:S01]  /*5af0*/  STL [R1+0x2e0], R8 ;  /* 0x0002e00801007387 */ /* 0x0003e20000100800 */
[-C--:B0-----:R-:W-:Y:S02]  /*5b00*/  LEA.HI.X.SX32 R10, R139, R16.reuse, 0x1, P2 ;  /* 0x000000108b0a7211 */ /* 0x081fe400010f0eff */
[----:B------:R-:W-:Y:S01]  /*5b10*/  CS2R R138, SRZ ;  /* 0x00000000008a7805 */ /* 0x000fe2000001ff00 */
[----:B------:R0:W-:Y:S04]  /*5b20*/  STL [R1+0x2e8], R18 ;  /* 0x0002e81201007387 */ /* 0x0001e80000100800 */
[----:B------:R2:W-:Y:S01]  /*5b30*/  STL [R1+0x2f0], R10 ;  /* 0x0002f00a01007387 */ /* 0x0005e20000100800 */
[----:B-1----:R-:W-:Y:S01]  /*5b40*/  IMAD.WIDE R8, R11, 0x2, R4 ;  /* 0x000000020b087825 */ /* 0x002fe200078e0204 */
[----:B0-----:R-:W-:-:S02]  /*5b50*/  LEA.HI.X.SX32 R18, R141, R16, 0x1, P1 ;  /* 0x000000108d127211 */ /* 0x001fc400008f0eff */
[----:B------:R-:W-:Y:S02]  /*5b60*/  CS2R R140, SRZ ;  /* 0x00000000008c7805 */ /* 0x000fe4000001ff00 */
[----:B------:R-:W-:Y:S02]  /*5b70*/  LEA.HI.X.SX32 R16, R143, R16, 0x1, P0 ;  /* 0x000000108f107211 */ /* 0x000fe400000f0eff */
[----:B------:R-:W-:Y:S01]  /*5b80*/  CS2R R142, SRZ ;  /* 0x00000000008e7805 */ /* 0x000fe2000001ff00 */
[----:B--2---:R-:W-:Y:S01]  /*5b90*/  IMAD.WIDE R10, R11, 0x2, R6 ;  /* 0x000000020b0a7825 */ /* 0x004fe200078e0206 */
[----:B------:R0:W-:Y:S04]  /*5ba0*/  STL [R1+0x2f8], R18 ;  /* 0x0002f81201007387 */ /* 0x0001e80000100800 */
[----:B------:R-:W-:Y:S04]  /*5bb0*/  STL [R1+0x30c], R8 ;  /* 0x00030c0801007387 */ /* 0x000fe80000100800 */
[----:B------:R-:W-:Y:S01]  /*5bc0*/  STL [R1+0x300], R16 ;  /* 0x0003001001007387 */ /* 0x000fe20000100800 */
[----:B0-----:R-:W-:-:S03]  /*5bd0*/  IMAD R18, R0, 0x24, RZ ;  /* 0x0000002400127824 */ /* 0x001fc600078e02ff */
[----:B------:R0:W-:Y:S04]  /*5be0*/  STL [R1+0x308], R9 ;  /* 0x0003080901007387 */ /* 0x0001e80000100800 */
[----:B------:R-:W-:Y:S04]  /*5bf0*/  STL [R1+0x314], R10 ;  /* 0x0003140a01007387 */ /* 0x000fe80000100800 */
[----:B------:R1:W-:Y:S01]  /*5c00*/  STL [R1+0x310], R11 ;  /* 0x0003100b01007387 */ /* 0x0003e20000100800 */
[----:B0-----:R-:W-:-:S05]  /*5c10*/  IMAD.WIDE R8, R17, 0x2, R4 ;  /* 0x0000000211087825 */ /* 0x001fca00078e0204 */
[----:B------:R-:W-:Y:S01]  /*5c20*/  STL [R1+0x31c], R8 ;  /* 0x00031c0801007387 */ /* 0x000fe20000100800 */
[----:B-1----:R-:W-:-:S03]  /*5c30*/  IMAD.WIDE R10, R17, 0x2, R6 ;  /* 0x00000002110a7825 */ /* 0x002fc600078e0206 */
[----:B------:R0:W-:Y:S01]  /*5c40*/  STL [R1+0x318], R9 ;  /* 0x0003180901007387 */ /* 0x0001e20000100800 */
[----:B------:R-:W-:-:S03]  /*5c50*/  IMAD.WIDE R16, R19, 0x2, R6 ;  /* 0x0000000213107825 */ /* 0x000fc600078e0206 */
[----:B------:R-:W-:Y:S04]  /*5c60*/  STL [R1+0x324], R10 ;  /* 0x0003240a01007387 */ /* 0x000fe80000100800 */
[----:B------:R1:W-:Y:S01]  /*5c70*/  STL [R1+0x320], R11 ;  /* 0x0003200b01007387 */ /* 0x0003e20000100800 */
[----:B0-----:R-:W-:-:S04]  /*5c80*/  IMAD.WIDE R8, R19, 0x2, R4 ;  /* 0x0000000213087825 */ /* 0x001fc800078e0204 */
[----:B------:R-:W-:Y:S01]  /*5c90*/  IMAD R19, R0, 0x3a, RZ ;  /* 0x0000003a00137824 */ /* 0x000fe200078e02ff */
[----:B------:R-:W-:Y:S01]  /*5ca0*/  STL [R1+0x32c], R8 ;  /* 0x00032c0801007387 */ /* 0x000fe20000100800 */
[----:B-1----:R-:W-:-:S03]  /*5cb0*/  IMAD.WIDE R10, R21, 0x2, R6 ;  /* 0x00000002150a7825 */ /* 0x002fc600078e0206 */
[----:B------:R0:W-:Y:S04]  /*5cc0*/  STL [R1+0x328], R9 ;  /* 0x0003280901007387 */ /* 0x0001e80000100800 */
[----:B------:R-:W-:Y:S04]  /*5cd0*/  STL [R1+0x334], R16 ;  /* 0x0003341001007387 */ /* 0x000fe80000100800 */
[----:B------:R1:W-:Y:S01]  /*5ce0*/  STL [R1+0x330], R17 ;  /* 0x0003301101007387 */ /* 0x0003e20000100800 */
[----:B0-----:R-:W-:-:S05]  /*5cf0*/  IMAD.WIDE R8, R21, 0x2, R4 ;  /* 0x0000000215087825 */ /* 0x001fca00078e0204 */
[----:B------:R-:W-:Y:S01]  /*5d00*/  STL [R1+0x33c], R8 ;  /* 0x00033c0801007387 */ /* 0x000fe20000100800 */
[----:B-1----:R-:W-:-:S03]  /*5d10*/  IMAD R17, R0, 0x3b, RZ ;  /* 0x0000003b00117824 */ /* 0x002fc600078e02ff */
[----:B------:R0:W-:Y:S04]  /*5d20*/  STL [R1+0x338], R9 ;  /* 0x0003380901007387 */ /* 0x0001e80000100800 */
[----:B------:R-:W-:Y:S04]  /*5d30*/  STL [R1+0x344], R10 ;  /* 0x0003440a01007387 */ /* 0x000fe80000100800 */
[----:B------:R1:W-:Y:S01]  /*5d40*/  STL [R1+0x340], R11 ;  /* 0x0003400b01007387 */ /* 0x0003e20000100800 */
[----:B0-----:R-:W-:-:S04]  /*5d50*/  IMAD.WIDE R8, R17, 0x2, R4 ;  /* 0x0000000211087825 */ /* 0x001fc800078e0204 */
[--C-:B------:R-:W-:Y:S01]  /*5d60*/  IMAD.WIDE R16, R17, 0x2, R6.reuse ;  /* 0x0000000211107825 */ /* 0x100fe200078e0206 */
[----:B------:R-:W-:Y:S03]  /*5d70*/  STL [R1+0x34c], R8 ;  /* 0x00034c0801007387 */ /* 0x000fe60000100800 */
[C---:B-1----:R-:W-:Y:S01]  /*5d80*/  IMAD.WIDE R10, R19.reuse, 0x2, R6 ;  /* 0x00000002130a7825 */ /* 0x042fe200078e0206 */
[----:B------:R0:W-:Y:S04]  /*5d90*/  STL [R1+0x348], R9 ;  /* 0x0003480901007387 */ /* 0x0001e80000100800 */
[----:B------:R-:W-:Y:S04]  /*5da0*/  STL [R1+0x354], R16 ;  /* 0x0003541001007387 */ /* 0x000fe80000100800 */
[----:B------:R1:W-:Y:S01]  /*5db0*/  STL [R1+0x350], R17 ;  /* 0x0003501101007387 */ /* 0x0003e20000100800 */
[----:B0-----:R-:W-:-:S04]  /*5dc0*/  IMAD.WIDE R8, R19, 0x2, R4 ;  /* 0x0000000213087825 */ /* 0x001fc800078e0204 */
[C---:B------:R-:W-:Y:S01]  /*5dd0*/  IMAD R19, R0.reuse, 0x38, RZ ;  /* 0x0000003800137824 */ /* 0x040fe200078e02ff */
        /* <DEDUP_REMOVED lines=149> */
[----:B------:R1:W-:Y:S04]  /*6730*/  STL [R1+0x4b4], R16 ;  /* 0x0004b41001007387 */ /* 0x0003e80000100800 */
[----:B------:R-:W-:Y:S01]  /*6740*/  STL [R1+0x4b0], R17 ;  /* 0x0004b01101007387 */ /* 0x000fe20000100800 */
        /* <DEDUP_REMOVED lines=15> */
[C---:B------:R-:W-:Y:S01]  /*6840*/  IMAD.SHL.U32 R18, R0.reuse, 0x20, RZ ;  /* 0x0000002000127824 */ /* 0x040fe200078e00ff */
        /* <DEDUP_REMOVED lines=224> */
[----:B-1----:R-:W-:-:S03]  /*7650*/  IMAD.WIDE R16, R0, 0x2, R4 ;  /* 0x0000000200107825 */ /* 0x002fc600078e0204 */
[----:B------:R0:W-:Y:S04]  /*7660*/  STL [R1+0x6d8], R9 ;  /* 0x0006d80901007387 */ /* 0x0001e80000100800 */
[----:B------:R1:W-:Y:S04]  /*7670*/  STL [R1+0x6e4], R10 ;  /* 0x0006e40a01007387 */ /* 0x0003e80000100800 */
[----:B------:R2:W-:Y:S01]  /*7680*/  STL [R1+0x6e0], R11 ;  /* 0x0006e00b01007387 */ /* 0x0005e20000100800 */
[----:B0-----:R-:W-:-:S03]  /*7690*/  IMAD.WIDE R8, R0, 0x2, R6 ;  /* 0x0000000200087825 */ /* 0x001fc600078e0206 */
[----:B------:R-:W-:Y:S04]  /*76a0*/  STL [R1+0x6ec], R16 ;  /* 0x0006ec1001007387 */ /* 0x000fe80000100800 */
[----:B------:R-:W-:Y:S01]  /*76b0*/  STL [R1+0x6e8], R17 ;  /* 0x0006e81101007387 */ /* 0x000fe20000100800 */
[C---:B-1----:R-:W-:Y:S02]  /*76c0*/  LOP3.LUT R10, R2.reuse, 0x30, RZ, 0x3c, !PT ;  /* 0x00000030020a7812 */ /* 0x042fe400078e3cff */
[----:B--2---:R-:W-:Y:S01]  /*76d0*/  LOP3.LUT R11, R2, 0x20, RZ, 0x3c, !PT ;  /* 0x00000020020b7812 */ /* 0x004fe200078e3cff */
[----:B------:R0:W-:Y:S04]  /*76e0*/  STL [R1+0x6f4], R8 ;  /* 0x0006f40801007387 */ /* 0x0001e80000100800 */
[----:B------:R1:W-:Y:S04]  /*76f0*/  STL [R1+0x6f0], R9 ;  /* 0x0006f00901007387 */ /* 0x0003e80000100800 */
[----:B------:R-:W-:Y:S04]  /*7700*/  STL [R1+0x100], RZ ;  /* 0x000100ff01007387 */ /* 0x000fe80000100800 */
[----:B------:R-:W-:Y:S01]  /*7710*/  STL [R1], RZ ;  /* 0x000000ff01007387 */ /* 0x000fe20000100800 */
[----:B0-----:R-:W-:Y:S01]  /*7720*/  SHF.R.S32.HI R8, RZ, 0x6, R15 ;  /* 0x00000006ff087819 */ /* 0x001fe2000001140f */
[----:B-1----:R-:W-:-:S02]  /*7730*/  IMAD.SHL.U32 R9, R0, 0x40, RZ ;  /* 0x0000004000097824 */ /* 0x002fc400078e00ff */
[----:B------:R-:W-:Y:S03]  /*7740*/  STL [R1+0x4], RZ ;  /* 0x000004ff01007387 */ /* 0x000fe60000100800 */
[----:B------:R-:W-:Y:S01]  /*7750*/  SHF.R.S32.HI R0, RZ, 0x1f, R9 ;  /* 0x0000001fff007819 */ /* 0x000fe20000011409 */
[----:B------:R-:W-:Y:S03]  /*7760*/  STL [R1+0x8], RZ ;  /* 0x000008ff01007387 */ /* 0x000fe60000100800 */
[C---:B------:R-:W-:Y:S01]  /*7770*/  SHF.L.U64.HI R0, R9.reuse, 0x1, R0 ;  /* 0x0000000109007819 */ /* 0x040fe20000010200 */
[----:B------:R-:W-:Y:S01]  /*7780*/  STL [R1+0xc], RZ ;  /* 0x00000cff01007387 */ /* 0x000fe20000100800 */
[----:B------:R-:W-:-:S03]  /*7790*/  IMAD.SHL.U32 R9, R9, 0x2, RZ ;  /* 0x0000000209097824 */ /* 0x000fc600078e00ff */
[----:B------:R-:W-:Y:S04]  /*77a0*/  STL [R1+0x10], RZ ;  /* 0x000010ff01007387 */ /* 0x000fe80000100800 */
        /* <DEDUP_REMOVED lines=59> */
[----:B------:R0:W-:Y:S04]  /*7b60*/  STL [R1+0x720], R8 ;  /* 0x0007200801007387 */ /* 0x0001e80000100800 */
[----:B------:R-:W-:Y:S04]  /*7b70*/  STL [R1+0x744], R11 ;  /* 0x0007440b01007387 */ /* 0x000fe80000100800 */
[----:B------:R1:W-:Y:S01]  /*7b80*/  STL [R1+0x740], R10 ;  /* 0x0007400a01007387 */ /* 0x0003e20000100800 */
[----:B0-----:R-:W-:-:S02]  /*7b90*/  LOP3.LUT R8, R2, 0x10, RZ, 0x3c, !PT ;  /* 0x0000001002087812 */ /* 0x001fc400078e3cff */
[C---:B------:R-:W-:Y:S02]  /*7ba0*/  LOP3.LUT R8, R2.reuse, 0x40, RZ, 0x3c, !PT ;  /* 0x0000004002087812 */ /* 0x040fe400078e3cff */
[C---:B------:R-:W-:Y:S02]  /*7bb0*/  LOP3.LUT R8, R2.reuse, 0x70, RZ, 0x3c, !PT ;  /* 0x0000007002087812 */ /* 0x040fe400078e3cff */
[C---:B------:R-:W-:Y:S02]  /*7bc0*/  LOP3.LUT R8, R3.reuse, 0x60, RZ, 0x3c, !PT ;  /* 0x0000006003087812 */ /* 0x040fe400078e3cff */
[C---:B-1----:R-:W-:Y:S02]  /*7bd0*/  LOP3.LUT R10, R2.reuse, 0x60, RZ, 0x3c, !PT ;  /* 0x00000060020a7812 */ /* 0x042fe400078e3cff */
[----:B------:R-:W-:Y:S02]  /*7be0*/  LOP3.LUT R10, R3, 0x40, RZ, 0x3c, !PT ;  /* 0x00000040030a7812 */ /* 0x000fe400078e3cff */
[----:B------:R-:W-:-:S02]  /*7bf0*/  LOP3.LUT R11, R2, 0x50, RZ, 0x3c, !PT ;  /* 0x00000050020b7812 */ /* 0x000fc400078e3cff */
[----:B------:R-:W-:Y:S01]  /*7c00*/  LOP3.LUT R11, R3, 0x20, RZ, 0x3c, !PT ;  /* 0x00000020030b7812 */ /* 0x000fe200078e3cff */
[----:B------:R0:W-:Y:S04]  /*7c10*/  STL [R1+0x728], R10 ;  /* 0x0007280a01007387 */ /* 0x0001e80000100800 */
[----:B------:R0:W-:Y:S02]  /*7c20*/  STL [R1+0x724], R8 ;  /* 0x0007240801007387 */ /* 0x0001e40000100800 */
.L_x_1:
[----:B-----5:R-:W2:Y:S01]  /*7c30*/  LDL R11, [R1+0x6f0] ;  /* 0x0006f000010b7983 */ /* 0x020ea20000100800 */
[----:B0-----:R-:W0:Y:S03]  /*7c40*/  LDC R8, c[0x0][0x230] ;  /* 0x00008c00ff087b82 */ /* 0x001e260000000800 */
[----:B------:R-:W2:Y:S04]  /*7c50*/  LDL R10, [R1+0x6f4] ;  /* 0x0006f400010a7983 */ /* 0x000ea80000100800 */
[----:B------:R-:W-:Y:S04]  /*7c60*/  STL [R1+0x9e8], R212 ;  /* 0x0009e8d401007387 */ /* 0x000fe80000100800 */
        /* <DEDUP_REMOVED lines=50> */
[----:B------:R-:W-:Y:S04]  /*7f90*/  STL.64 [R1+0x918], R150 ;  /* 0x0009189601007387 */ /* 0x000fe80000100a00 */
        /* <DEDUP_REMOVED lines=8> */
[----:B------:R1:W-:Y:S04]  /*8020*/  STL.64 [R1+0x8d0], R132 ;  /* 0x0008d08401007387 */ /* 0x0003e80000100a00 */
[----:B-1----:R-:W3:Y:S04]  /*8030*/  LDL R132, [R1+0x6ec] ;  /* 0x0006ec0001847983 */ /* 0x002ee80000100800 */
        /* <DEDUP_REMOVED lines=18> */
[----:B-1----:R-:W4:Y:S04]  /*8160*/  LDL R96, [R1+0x6e8] ;  /* 0x0006e80001607983 */ /* 0x002f280000100800 */
[----:B------:R1:W-:Y:S04]  /*8170*/  STL.64 [R1+0x838], R94 ;  /* 0x0008385e01007387 */ /* 0x0003e80000100a00 */
[----:B-1----:R-:W0:Y:S04]  /*8180*/  LDL R95, [R1+0x100] ;  /* 0x00010000015f7983 */ /* 0x002e280000100800 */
[----:B------:R-:W-:Y:S04]  /*8190*/  STL.64 [R1+0x830], R92 ;  /* 0x0008305c01007387 */ /* 0x000fe80000100a00 */
[----:B------:R-:W-:Y:S04]  /*81a0*/  STL.64 [R1+0x828], R90 ;  /* 0x0008285a01007387 */ /* 0x000fe80000100a00 */
[----:B------:R-:W-:Y:S04]  /*81b0*/  STL.64 [R1+0x820], R88 ;  /* 0x0008205801007387 */ /* 0x000fe80000100a00 */
        /* <DEDUP_REMOVED lines=17> */
[----:B------:R1:W-:Y:S04]  /*82d0*/  STL [R1+0x7d4], R0 ;  /* 0x0007d40001007387 */ /* 0x0003e80000100800 */
[----:B------:R-:W-:Y:S04]  /*82e0*/  STL [R1+0x754], R14 ;  /* 0x0007540e01007387 */ /* 0x000fe80000100800 */
[----:B------:R-:W-:Y:S01]  /*82f0*/  STL [R1+0x750], R13 ;  /* 0x0007500d01007387 */ /* 0x000fe20000100800 */
[----:B-1----:R-:W-:-:S03]  /*8300*/  MOV R0, UR49 ;  /* 0x0000003100007c02 */ /* 0x002fc60008000f00 */
[----:B------:R1:W-:Y:S04]  /*8310*/  STL [R1+0x74c], R12 ;  /* 0x00074c0c01007387 */ /* 0x0003e80000100800 */
[----:B-1----:R-:W4:Y:S04]  /*8320*/  LDL.LU R12, [R1+0x104] ;  /* 0x00010400010c7983 */ /* 0x002f280000300800 */
[----:B------:R-:W4:Y:S04]  /*8330*/  LDL R81, [R1+0x6e0] ;  /* 0x0006e00001517983 */ /* 0x000f280000100800 */
[----:B------:R-:W4:Y:S01]  /*8340*/  LDL R78, [R1+0x6e4] ;  /* 0x0006e400014e7983 */ /* 0x000f220000100800 */
[----:B------:R-:W-:-:S02]  /*8350*/  PRMT R237, RZ, 0x7610, R237 ;  /* 0x00007610ffed7816 */ /* 0x000fc400000000ed */
[----:B------:R-:W-:Y:S01]  /*8360*/  PRMT R233, RZ, 0x7610, R233 ;  /* 0x00007610ffe97816 */ /* 0x000fe200000000e9 */
[----:B------:R1:W-:Y:S01]  /*8370*/  STL [R1+0x71c], R0 ;  /* 0x00071c0001007387 */ /* 0x0003e20000100800 */
[----:B------:R-:W-:Y:S02]  /*8380*/  PRMT R234, RZ, 0x7610, R234 ;  /* 0x00007610ffea7816 */ /* 0x000fe400000000ea */
[----:B------:R-:W-:Y:S01]  /*8390*/  PRMT R238, RZ, 0x7610, R238 ;  /* 0x00007610ffee7816 */ /* 0x000fe200000000ee */
[----:B------:R-:W4:Y:S01]  /*83a0*/  LDL R77, [R1+0x6d8] ;  /* 0x0006d800014d7983 */ /* 0x000f220000100800 */
[----:B------:R-:W-:Y:S02]  /*83b0*/  PRMT R212, RZ, 0x7610, R212 ;  /* 0x00007610ffd47816 */ /* 0x000fe400000000d4 */
[----:B------:R-:W-:Y:S01]  /*83c0*/  PRMT R213, RZ, 0x7610, R213 ;  /* 0x00007610ffd57816 */ /* 0x000fe200000000d5 */
[----:B------:R-:W4:Y:S01]  /*83d0*/  LDL R75, [R1+0x6dc] ;  /* 0x0006dc00014b7983 */ /* 0x000f220000100800 */
[----:B------:R-:W-:-:S02]  /*83e0*/  PRMT R31, RZ, 0x7610, R31 ;  /* 0x00007610ff1f7816 */ /* 0x000fc4000000001f */
[----:B------:R-:W-:Y:S01]  /*83f0*/  MOV R9, UR56 ;  /* 0x0000003800097c02 */ /* 0x000fe20008000f00 */
[----:B------:R-:W4:Y:S01]  /*8400*/  LDL R74, [R1+0x6d0] ;  /* 0x0006d000014a7983 */ /* 0x000f220000100800 */
[----:B0-----:R-:W-:-:S03]  /*8410*/  IMAD R8, R95, -0x40, R8 ;  /* 0xffffffc05f087824 */ /* 0x001fc600078e0208 */
[----:B------:R-:W4:Y:S01]  /*8420*/  LDL R73, [R1+0x6d4] ;  /* 0x0006d40001497983 */ /* 0x000f220000100800 */
[----:B------:R-:W-:Y:S02]  /*8430*/  PRMT R80, RZ, 0x7610, R80 ;  /* 0x00007610ff507816 */ /* 0x000fe40000000050 */
[----:B------:R-:W-:Y:S01]  /*8440*/  PRMT R44, RZ, 0x7610, R44 ;  /* 0x00007610ff2c7816 */ /* 0x000fe2000000002c */
[----:B------:R-:W4:Y:S01]  /*8450*/  LDL R71, [R1+0x6c8] ;  /* 0x0006c80001477983 */ /* 0x000f220000100800 */
[C---:B------:R-:W-:Y:S02]  /*8460*/  ISETP.GT.AND P1, PT, R8.reuse, 0x1, PT ;  /* 0x000000010800780c */ /* 0x040fe40003f24270 */
[C---:B------:R-:W-:Y:S01]  /*8470*/  ISETP.GT.AND P0, PT, R8.reuse, RZ, PT ;  /* 0x000000ff0800720c */ /* 0x040fe20003f04270 */
[----:B------:R-:W4:Y:S01]  /*8480*/  LDL R14, [R1+0x6cc] ;  /* 0x0006cc00010e7983 */ /* 0x000f220000100800 */
[----:B------:R-:W-:Y:S02]  /*8490*/  ISETP.GT.AND P2, PT, R8, 0x2, PT ;  /* 0x000000020800780c */ /* 0x000fe40003f44270 */
[----:B------:R-:W-:Y:S01]  /*84a0*/  PRMT R45, RZ, 0x7610, R45 ;  /* 0x00007610ff2d7816 */ /* 0x000fe2000000002d */
[----:B------:R-:W4:Y:S01]  /*84b0*/  LDL R84, [R1+0x460] ;  /* 0x0004600001547983 */ /* 0x000f220000100800 */
[----:B------:R-:W-:-:S02]  /*84c0*/  PRMT R60, RZ, 0x7610, R60 ;  /* 0x00007610ff3c7816 */ /* 0x000fc4000000003c */
[----:B------:R-:W-:Y:S01]  /*84d0*/  PRMT R61, RZ, 0x7610, R61 ;  /* 0x00007610ff3d7816 */ /* 0x000fe2000000003d */
[----:B------:R-:W4:Y:S01]  /*84e0*/  LDL R82, [R1+0x464] ;  /* 0x0004640001527983 */ /* 0x000f220000100800 */
[----:B------:R-:W-:Y:S02]  /*84f0*/  PRMT R145, RZ, 0x7610, R145 ;  /* 0x00007610ff917816 */ /* 0x000fe40000000091 */
[----:B------:R-:W-:Y:S01]  /*8500*/  PRMT R144, RZ, 0x7610, R144 ;  /* 0x00007610ff907816 */ /* 0x000fe20000000090 */
[----:B--2---:R3:W2:Y:S01]  /*8510*/  @P1 LDG.E.U16 R237, desc[UR6][R10.64] ;  /* 0x000000060aed1981 */ /* 0x0046a2000c1e1500 */
[----:B------:R-:W-:Y:S02]  /*8520*/  PRMT R128, RZ, 0x7610, R128 ;  /* 0x00007610ff807816 */ /* 0x000fe40000000080 */
[----:B------:R-:W-:Y:S01]  /*8530*/  PRMT R127, RZ, 0x7610, R127 ;  /* 0x00007610ff7f7816 */ /* 0x000fe2000000007f */
[----:B------:R-:W2:Y:S01]  /*8540*/  @P0 LDG.E.U16 R233, desc[UR6][R6.64] ;  /* 0x0000000606e90981 */ /* 0x000ea2000c1e1500 */
[----:B------:R-:W-:-:S02]  /*8550*/  PRMT R229, RZ, 0x7610, R229 ;  /* 0x00007610ffe57816 */ /* 0x000fc400000000e5 */
[----:B------:R-:W-:Y:S01]  /*8560*/  PRMT R230, RZ, 0x7610, R230 ;  /* 0x00007610ffe67816 */ /* 0x000fe200000000e6 */
[----:B------:R-:W2:Y:S01]  /*8570*/  @P0 LDG.E.U16 R234, desc[UR6][R4.64] ;  /* 0x0000000604ea0981 */ /* 0x000ea2000c1e1500 */
[----:B------:R-:W-:Y:S01]  /*8580*/  PRMT R235, RZ, 0x7610, R235 ;  /* 0x00007610ffeb7816 */ /* 0x000fe200000000eb */
[----:B---3--:R-:W-:Y:S01]  /*8590*/  @P1 IMAD.MOV.U32 R10, RZ, RZ, R132 ;  /* 0x000000ffff0a1224 */ /* 0x008fe200078e0084 */
[----:B------:R-:W-:Y:S01]  /*85a0*/  PRMT R236, RZ, 0x7610, R236 ;  /* 0x00007610ffec7816 */ /* 0x000fe200000000ec */
[----:B----4-:R-:W-:Y:S01]  /*85b0*/  @P1 IMAD.MOV.U32 R11, RZ, RZ, R96 ;  /* 0x000000ffff0b1224 */ /* 0x010fe200078e0060 */
[----:B------:R-:W-:Y:S02]  /*85c0*/  ISETP.GT.AND P0, PT, R8, 0x3, PT ;  /* 0x000000030800780c */ /* 0x000fe40003f04270 */
[----:B------:R-:W-:Y:S02]  /*85d0*/  PRMT R92, RZ, 0x7610, R92 ;  /* 0x00007610ff5c7816 */ /* 0x000fe4000000005c */
[----:B------:R0:W3:Y:S01]  /*85e0*/  @P1 LDG.E.U16 R238, desc[UR6][R10.64] ;  /* 0x000000060aee1981 */ /* 0x0000e2000c1e1500 */
[----:B------:R-:W-:-:S02]  /*85f0*/  PRMT R83, RZ, 0x7610, R83 ;  /* 0x00007610ff537816 */ /* 0x000fc40000000053 */
[----:B------:R-:W-:Y:S02]  /*8600*/  PRMT R72, RZ, 0x7610, R72 ;  /* 0x00007610ff487816 */ /* 0x000fe40000000048 */
[----:B------:R-:W-:Y:S02]  /*8610*/  PRMT R79, RZ, 0x7610, R79 ;  /* 0x00007610ff4f7816 */ /* 0x000fe4000000004f */
[----:B------:R-:W-:Y:S02]  /*8620*/  PRMT R46, RZ, 0x7610, R46 ;  /* 0x00007610ff2e7816 */ /* 0x000fe4000000002e */
[----:B------:R-:W-:Y:S02]  /*8630*/  PRMT R47, RZ, 0x7610, R47 ;  /* 0x00007610ff2f7816 */ /* 0x000fe4000000002f */
[----:B------:R-:W-:Y:S02]  /*8640*/  PRMT R62, RZ, 0x7610, R62 ;  /* 0x00007610ff3e7816 */ /* 0x000fe4000000003e */
        /* <DEDUP_REMOVED lines=29> */
[----:B------:R-:W-:Y:S01]  /*8820*/  PRMT R50, RZ, 0x7610, R50 ;  /* 0x00007610ff327816 */ /* 0x000fe20000000032 */
[----:B0-----:R-:W-:Y:S01]  /*8830*/  @P2 IMAD.MOV.U32 R11, RZ, RZ, R81 ;  /* 0x000000ffff0b2224 */ /* 0x001fe200078e0051 */
[----:B------:R-:W-:Y:S01]  /*8840*/  PRMT R51, RZ, 0x7610, R51 ;  /* 0x00007610ff337816 */ /* 0x000fe20000000033 */
[----:B------:R-:W4:Y:S01]  /*8850*/  LDL R81, [R1+0x6c0] ;  /* 0x0006c00001517983 */ /* 0x000f220000100800 */
[----:B------:R-:W-:Y:S01]  /*8860*/  PRMT R66, RZ, 0x7610, R66 ;  /* 0x00007610ff427816 */ /* 0x000fe20000000042 */
[----:B------:R-:W-:Y:S01]  /*8870*/  @P2 IMAD.MOV.U32 R10, RZ, RZ, R78 ;  /* 0x000000ffff0a2224 */ /* 0x000fe200078e004e */
[----:B------:R-:W-:Y:S01]  /*8880*/  PRMT R67, RZ, 0x7610, R67 ;  /* 0x00007610ff437816 */ /* 0x000fe20000000043 */
[----:B------:R-:W2:Y:S01]  /*8890*/  LDL R78, [R1+0x6c4] ;  /* 0x0006c400014e7983 */ /* 0x000ea20000100800 */
[----:B------:R-:W-:-:S02]  /*88a0*/  PRMT R139, RZ, 0x7610, R139 ;  /* 0x00007610ff8b7816 */ /* 0x000fc4000000008b */
[----:B------:R-:W-:Y:S01]  /*88b0*/  PRMT R138, RZ, 0x7610, R138 ;  /* 0x00007610ff8a7816 */ /* 0x000fe2000000008a */
[----:B------:R0:W3:Y:S01]  /*88c0*/  @P2 LDG.E.U16 R212, desc[UR6][R10.64] ;  /* 0x000000060ad42981 */ /* 0x0000e2000c1e1500 */
[----:B------:R-:W-:Y:S02]  /*88d0*/  PRMT R122, RZ, 0x7610, R122 ;  /* 0x00007610ff7a7816 */ /* 0x000fe4000000007a */
[----:B------:R-:W-:Y:S02]  /*88e0*/  PRMT R121, RZ, 0x7610, R121 ;  /* 0x00007610ff797816 */ /* 0x000fe40000000079 */
[----:B------:R-:W-:Y:S02]  /*88f0*/  PRMT R217, RZ, 0x7610, R217 ;  /* 0x00007610ffd97816 */ /* 0x000fe400000000d9 */
[----:B------:R-:W-:Y:S02]  /*8900*/  PRMT R218, RZ, 0x7610, R218 ;  /* 0x00007610ffda7816 */ /* 0x000fe400000000da */
[----:B------:R-:W-:Y:S01]  /*8910*/  PRMT R223, RZ, 0x7610, R223 ;  /* 0x00007610ffdf7816 */ /* 0x000fe200000000df */
[----:B0-----:R-:W-:Y:S01]  /*8920*/  @P2 IMAD.MOV.U32 R10, RZ, RZ, R75 ;  /* 0x000000ffff0a2224 */ /* 0x001fe200078e004b */
[----:B------:R-:W-:Y:S01]  /*8930*/  PRMT R224, RZ, 0x7610, R224 ;  /* 0x00007610ffe07816 */ /* 0x000fe200000000e0 */
[----:B------:R-:W-:Y:S01]  /*8940*/  @P2 IMAD.MOV.U32 R11, RZ, RZ, R77 ;  /* 0x000000ffff0b2224 */ /* 0x000fe200078e004d */
[----:B------:R-:W3:Y:S01]  /*8950*/  LDL R75, [R1+0x6bc] ;  /* 0x0006bc00014b7983 */ /* 0x000ee20000100800 */
[----:B------:R-:W-:-:S02]  /*8960*/  PRMT R25, RZ, 0x7610, R25 ;  /* 0x00007610ff197816 */ /* 0x000fc40000000019 */
[----:B------:R-:W-:Y:S01]  /*8970*/  PRMT R26, RZ, 0x7610, R26 ;  /* 0x00007610ff1a7816 */ /* 0x000fe2000000001a */
[----:B------:R-:W3:Y:S01]  /*8980*/  LDL R77, [R1+0x6b8] ;  /* 0x0006b800014d7983 */ /* 0x000ee20000100800 */
[----:B------:R-:W-:Y:S02]  /*8990*/  PRMT R36, RZ, 0x7610, R36 ;  /* 0x00007610ff247816 */ /* 0x000fe40000000024 */
[----:B------:R-:W-:Y:S01]  /*89a0*/  PRMT R37, RZ, 0x7610, R37 ;  /* 0x00007610ff257816 */ /* 0x000fe20000000025 */
[----:B------:R0:W3:Y:S01]  /*89b0*/  @P2 LDG.E.U16 R213, desc[UR6][R10.64] ;  /* 0x000000060ad52981 */ /* 0x0000e2000c1e1500 */
[----:B------:R-:W-:Y:S02]  /*89c0*/  PRMT R52, RZ, 0x7610, R52 ;  /* 0x00007610ff347816 */ /* 0x000fe40000000034 */
[----:B------:R-:W-:Y:S02]  /*89d0*/  PRMT R53, RZ, 0x7610, R53 ;  /* 0x00007610ff357816 */ /* 0x000fe40000000035 */
[----:B------:R-:W-:-:S02]  /*89e0*/  PRMT R68, RZ, 0x7610, R68 ;  /* 0x00007610ff447816 */ /* 0x000fc40000000044 */
[----:B------:R-:W-:Y:S02]  /*89f0*/  PRMT R69, RZ, 0x7610, R69 ;  /* 0x00007610ff457816 */ /* 0x000fe40000000045 */
[----:B------:R-:W-:Y:S01]  /*8a00*/  PRMT R137, RZ, 0x7610, R137 ;  /* 0x00007610ff897816 */ /* 0x000fe20000000089 */
[----:B0-----:R-:W-:Y:S01]  /*8a10*/  @P0 IMAD.MOV.U32 R11, RZ, RZ, R74 ;  /* 0x000000ffff0b0224 */ /* 0x001fe200078e004a */
[----:B------:R-:W-:Y:S01]  /*8a20*/  PRMT R136, RZ, 0x7610, R136 ;  /* 0x00007610ff887816 */ /* 0x000fe20000000088 */
[----:B------:R-:W3:Y:S01]  /*8a30*/  LDL R74, [R1+0x6b0] ;  /* 0x0006b000014a7983 */ /* 0x000ee20000100800 */
        /* <DEDUP_REMOVED lines=74> */
[----:B------:R-:W-:Y:S01]  /*8ee0*/  @P0 IMAD.MOV.U32 R10, RZ, RZ, R73 ;  /* 0x000000ffff0a0224 */ /* 0x000fe200078e0049 */
[----:B------:R-:W-:Y:S01]  /*8ef0*/  PRMT R245, RZ, 0x7610, R245 ;  /* 0x00007610fff57816 */ /* 0x000fe200000000f5 */
[----:B------:R-:W3:Y:S01]  /*8f00*/  LDL R73, [R1+0x6b4] ;  /* 0x0006b40001497983 */ /* 0x000ee20000100800 */
[----:B------:R-:W-:-:S02]  /*8f10*/  PRMT R244, RZ, 0x7610, R244 ;  /* 0x00007610fff47816 */ /* 0x000fc400000000f4 */
[----:B------:R-:W-:Y:S01]  /*8f20*/  PRMT R243, RZ, 0x7610, R243 ;  /* 0x00007610fff37816 */ /* 0x000fe200000000f3 */
[----:B------:R0:W3:Y:S01]  /*8f30*/  @P0 LDG.E.U16 R31, desc[UR6][R10.64] ;  /* 0x000000060a1f0981 */ /* 0x0000e2000c1e1500 */
[----:B------:R-:W-:Y:S02]  /*8f40*/  PRMT R242, RZ, 0x7610, R242 ;  /* 0x00007610fff27816 */ /* 0x000fe400000000f2 */
[----:B------:R-:W-:Y:S02]  /*8f50*/  PRMT R241, RZ, 0x7610, R241 ;  /* 0x00007610fff17816 */ /* 0x000fe400000000f1 */
[----:B------:R-:W-:Y:S02]  /*8f60*/  PRMT R240, RZ, 0x7610, R240 ;  /* 0x00007610fff07816 */ /* 0x000fe400000000f0 */
[----:B------:R-:W-:Y:S01]  /*8f70*/  PRMT R239, RZ, 0x7610, R239 ;  /* 0x00007610ffef7816 */ /* 0x000fe200000000ef */
[----:B------:R-:W-:Y:S01]  /*8f80*/  UMOV UR21, 0x40000040 ;  /* 0x4000004000157882 */ /* 0x000fe20000000000 */
[----:B------:R-:W-:Y:S01]  /*8f90*/  MOV R85, UR48 ;  /* 0x0000003000557c02 */ /* 0x000fe20008000f00 */
[----:B0-----:R-:W-:Y:S01]  /*8fa0*/  @P0 IMAD.MOV.U32 R11, RZ, RZ, R71 ;  /* 0x000000ffff0b0224 */ /* 0x001fe200078e0047 */
[----:B------:R-:W-:Y:S01]  /*8fb0*/  UMOV UR50, UR22 ;  /* 0x0000001600327c82 */ /* 0x000fe20008000000 */
[----:B------:R-:W3:Y:S01]  /*8fc0*/  LDL R71, [R1+0x6a8] ;  /* 0x0006a80001477983 */ /* 0x000ee20000100800 */
[----:B------:R-:W-:Y:S01]  /*8fd0*/  @P0 IMAD.MOV.U32 R10, RZ, RZ, R14 ;  /* 0x000000ffff0a0224 */ /* 0x000fe200078e000e */
[----:B------:R-:W-:Y:S01]  /*8fe0*/  UMOV UR51, UR23 ;  /* 0x0000001700337c82 */ /* 0x000fe20008000000 */
[----:B------:R-:W-:Y:S01]  /*8ff0*/  MOV R86, UR53 ;  /* 0x0000003500567c02 */ /* 0x000fe20008000f00 */
[----:B------:R-:W3:Y:S01]  /*9000*/  LDL R14, [R1+0x6ac] ;  /* 0x0006ac00010e7983 */ /* 0x000ee20000100800 */
[----:B------:R-:W-:-:S02]  /*9010*/  ISETP.GT.AND P1, PT, R8, 0x4, PT ;  /* 0x000000040800780c */ /* 0x000fc40003f24270 */
[----:B------:R-:W-:Y:S01]  /*9020*/  ISETP.GT.AND P2, PT, R8, 0x5, PT ;  /* 0x000000050800780c */ /* 0x000fe20003f44270 */
[----:B------:R4:W3:Y:S01]  /*9030*/  @P0 LDG.E.U16 R80, desc[UR6][R10.64] ;  /* 0x000000060a500981 */ /* 0x0008e2000c1e1500 */
[----:B------:R-:W-:Y:S01]  /*9040*/  MOV R87, UR52 ;  /* 0x0000003400577c02 */ /* 0x000fe20008000f00 */
[----:B------:R-:W-:Y:S01]  /*9050*/  UMOV UR54, UR10 ;  /* 0x0000000a00367c82 */ /* 0x000fe20008000000 */
[----:B------:R-:W-:Y:S01]  /*9060*/  UMOV UR55, UR11 ;  /* 0x0000000b00377c82 */ /* 0x000fe20008000000 */
[----:B-1----:R-:W-:-:S06]  /*9070*/  MOV R0, UR57 ;  /* 0x0000003900007c02 */ /* 0x002fcc0008000f00 */
[----:B----4-:R-:W-:Y:S02]  /*9080*/  @P1 IMAD.MOV.U32 R11, RZ, RZ, R81 ;  /* 0x000000ffff0b1224 */ /* 0x010fe400078e0051 */
[----:B------:R-:W4:Y:S01]  /*9090*/  LDL R81, [R1+0x6a0] ;  /* 0x0006a00001517983 */ /* 0x000f220000100800 */
[----:B--2---:R-:W-:-:S03]  /*90a0*/  @P1 IMAD.MOV.U32 R10, RZ, RZ, R78 ;  /* 0x000000ffff0a1224 */ /* 0x004fc600078e004e */
[----:B------:R-:W2:Y:S04]  /*90b0*/  LDL R78, [R1+0x6a4] ;  /* 0x0006a400014e7983 */ /* 0x000ea80000100800 */
[----:B------:R3:W2:Y:S02]  /*90c0*/  @P1 LDG.E.U16 R44, desc[UR6][R10.64] ;  /* 0x000000060a2c1981 */ /* 0x0006a4000c1e1500 */
[----:B---3--:R-:W-:Y:S02]  /*90d0*/  @P1 IMAD.MOV.U32 R10, RZ, RZ, R75 ;  /* 0x000000ffff0a1224 */ /* 0x008fe400078e004b */
[----:B------:R-:W3:Y:S01]  /*90e0*/  LDL R75, [R1+0x69c] ;  /* 0x00069c00014b7983 */ /* 0x000ee20000100800 */
[----:B------:R-:W-:-:S03]  /*90f0*/  @P1 IMAD.MOV.U32 R11, RZ, RZ, R77 ;  /* 0x000000ffff0b1224 */ /* 0x000fc600078e004d */
[----:B------:R-:W3:Y:S04]  /*9100*/  LDL R77, [R1+0x698] ;  /* 0x00069800014d7983 */ /* 0x000ee80000100800 */
[----:B------:R0:W3:Y:S02]  /*9110*/  @P1 LDG.E.U16 R45, desc[UR6][R10.64] ;  /* 0x000000060a2d1981 */ /* 0x0000e4000c1e1500 */
[----:B0-----:R-:W-:Y:S02]  /*9120*/  @P2 IMAD.MOV.U32 R11, RZ, RZ, R74 ;  /* 0x000000ffff0b2224 */ /* 0x001fe400078e004a */
[----:B------:R-:W3:Y:S01]  /*9130*/  LDL R74, [R1+0x690] ;  /* 0x00069000014a7983 */ /* 0x000ee20000100800 */
[----:B------:R-:W-:-:S03]  /*9140*/  @P2 IMAD.MOV.U32 R10, RZ, RZ, R73 ;  /* 0x000000ffff0a2224 */ /* 0x000fc600078e0049 */
[----:B------:R-:W3:Y:S04]  /*9150*/  LDL R73, [R1+0x694] ;  /* 0x0006940001497983 */ /* 0x000ee80000100800 */
[----:B------:R0:W3:Y:S02]  /*9160*/  @P2 LDG.E.U16 R60, desc[UR6][R10.64] ;  /* 0x000000060a3c2981 */ /* 0x0000e4000c1e1500 */
[----:B0-----:R-:W-:Y:S02]  /*9170*/  @P2 IMAD.MOV.U32 R11, RZ, RZ, R71 ;  /* 0x000000ffff0b2224 */ /* 0x001fe400078e0047 */
[----:B------:R-:W3:Y:S01]  /*9180*/  LDL R71, [R1+0x688] ;  /* 0x0006880001477983 */ /* 0x000ee20000100800 */
[----:B------:R-:W-:-:S03]  /*9190*/  @P2 IMAD.MOV.U32 R10, RZ, RZ, R14 ;  /* 0x000000ffff0a2224 */ /* 0x000fc600078e000e */
[----:B------:R-:W3:Y:S01]  /*91a0*/  LDL R14, [R1+0x68c] ;  /* 0x00068c00010e7983 */ /* 0x000ee20000100800 */
[C---:B------:R-:W-:Y:S02]  /*91b0*/  ISETP.GT.AND P0, PT, R8.reuse, 0x6, PT ;  /* 0x000000060800780c */ /* 0x040fe40003f04270 */
[----:B------:R-:W-:Y:S01]  /*91c0*/  ISETP.GT.AND P1, PT, R8, 0x7, PT ;  /* 0x000000070800780c */ /* 0x000fe20003f24270 */
[----:B------:R4:W3:Y:S10]  /*91d0*/  @P2 LDG.E.U16 R61, desc[UR6][R10.64] ;  /* 0x000000060a3d2981 */ /* 0x0008f4000c1e1500 */
[----:B----4-:R-:W-:-:S02]  /*91e0*/  @P0 IMAD.MOV.U32 R11, RZ, RZ, R81 ;  /* 0x000000ffff0b0224 */ /* 0x010fc400078e0051 */
        /* <DEDUP_REMOVED lines=279> */
[----:B------:R-:W-:Y:S01]  /*a360*/  @P1 IMAD.MOV.U32 R11, RZ, RZ, R73 ;  /* 0x000000ffff0b1224 */ /* 0x000fe200078e0049 */
[----:B------:R-:W3:Y:S04]  /*a370*/  LDL R14, [R1+0x4ec] ;  /* 0x0004ec00010e7983 */ /* 0x000ee80000100800 */
[----:B------:R-:W3:Y:S01]  /*a380*/  LDL R73, [R1+0x4e8] ;  /* 0x0004e80001497983 */ /* 0x000ee20000100800 */
[----:B------:R-:W-:-:S02]  /*a390*/  ISETP.GT.AND P2, PT, R8, 0x20, PT ;  /* 0x000000200800780c */ /* 0x000fc40003f44270 */
        /* <DEDUP_REMOVED lines=9> */
[----:B------:R-:W-:Y:S01]  /*a430*/  @P2 IMAD.MOV.U32 R11, RZ, RZ, R77 ;  /* 0x000000ffff0b2224 */ /* 0x000fe200078e004d */
[----:B------:R-:W-:-:S02]  /*a440*/  ISETP.GT.AND P1, PT, R8, 0x22, PT ;  /* 0x000000220800780c */ /* 0x000fc40003f24270 */
        /* <DEDUP_REMOVED lines=11> */
[----:B------:R4:W3:Y:S01]  /*a500*/  @P0 LDG.E.U16 R224, desc[UR6][R10.64] ;  /* 0x000000060ae00981 */ /* 0x0008e2000c1e1500 */
[----:B------:R-:W-:Y:S01]  /*a510*/  ISETP.GT.AND P2, PT, R8, 0x23, PT ;  /* 0x000000230800780c */ /* 0x000fe20003f44270 */
        /* <DEDUP_REMOVED lines=17> */
[----:B------:R-:W-:Y:S01]  /*a630*/  ISETP.GT.AND P0, PT, R8, 0x24, PT ;  /* 0x000000240800780c */ /* 0x000fe20003f04270 */
[----:B------:R-:W-:-:S02]  /*a640*/  @P2 IMAD.MOV.U32 R11, RZ, RZ, R77 ;  /* 0x000000ffff0b2224 */ /* 0x000fc400078e004d */
[----:B------:R-:W3:Y:S04]  /*a650*/  LDL R77, [R1+0x4a8] ;  /* 0x0004a800014d7983 */ /* 0x000ee80000100800 */
[----:B------:R4:W3:Y:S01]  /*a660*/  @P2 LDG.E.U16 R37, desc[UR6][R10.64] ;  /* 0x000000060a252981 */ /* 0x0008e2000c1e1500 */
[----:B------:R-:W-:-:S05]  /*a670*/  ISETP.GT.AND P1, PT, R8, 0x25, PT ;  /* 0x000000250800780c */ /* 0x000fca0003f24270 */
[----:B----4-:R-:W-:Y:S02]  /*a680*/  @P0 IMAD.MOV.U32 R11, RZ, RZ, R81 ;  /* 0x000000ffff0b0224 */ /* 0x010fe400078e0051 */
[----:B------:R-:W4:Y:S01]  /*a690*/  LDL R81, [R1+0x490] ;  /* 0x0004900001517983 */ /* 0x000f220000100800 */
[----:B--2---:R-:W-:-:S03]  /*a6a0*/  @P0 IMAD.MOV.U32 R10, RZ, RZ, R78 ;  /* 0x000000ffff0a0224 */ /* 0x004fc600078e004e */
[----:B------:R-:W2:Y:S04]  /*a6b0*/  LDL R78, [R1+0x494] ;  /* 0x00049400014e7983 */ /* 0x000ea80000100800 */
[----:B------:R3:W4:Y:S02]  /*a6c0*/  @P0 LDG.E.U16 R52, desc[UR6][R10.64] ;  /* 0x000000060a340981 */ /* 0x000724000c1e1500 */
[----:B---3--:R-:W-:Y:S02]  /*a6d0*/  @P0 IMAD.MOV.U32 R11, RZ, RZ, R74 ;  /* 0x000000ffff0b0224 */ /* 0x008fe400078e004a */
[----:B------:R-:W3:Y:S01]  /*a6e0*/  LDL R74, [R1+0x4a0] ;  /* 0x0004a000014a7983 */ /* 0x000ee20000100800 */
[----:B------:R-:W-:-:S03]  /*a6f0*/  @P0 IMAD.MOV.U32 R10, RZ, RZ, R71 ;  /* 0x000000ffff0a0224 */ /* 0x000fc600078e0047 */
[----:B------:R-:W2:Y:S04]  /*a700*/  LDL R71, [R1+0x4a4] ;  /* 0x0004a40001477983 */ /* 0x000ea80000100800 */
[----:B------:R0:W4:Y:S02]  /*a710*/  @P0 LDG.E.U16 R53, desc[UR6][R10.64] ;  /* 0x000000060a350981 */ /* 0x000124000c1e1500 */
[----:B0-----:R-:W-:Y:S02]  /*a720*/  @P1 IMAD.MOV.U32 R10, RZ, RZ, R14 ;  /* 0x000000ffff0a1224 */ /* 0x001fe400078e000e */
[----:B------:R-:W4:Y:S01]  /*a730*/  LDL R14, [R1+0x49c] ;  /* 0x00049c00010e7983 */ /* 0x000f220000100800 */
[----:B------:R-:W-:-:S03]  /*a740*/  @P1 IMAD.MOV.U32 R11, RZ, RZ, R73 ;  /* 0x000000ffff0b1224 */ /* 0x000fc600078e0049 */
[----:B------:R-:W4:Y:S04]  /*a750*/  LDL R73, [R1+0x498] ;  /* 0x0004980001497983 */ /* 0x000f280000100800 */
[----:B------:R0:W4:Y:S02]  /*a760*/  @P1 LDG.E.U16 R68, desc[UR6][R10.64] ;  /* 0x000000060a441981 */ /* 0x000124000c1e1500 */
[----:B0-----:R-:W-:Y:S02]  /*a770*/  @P1 IMAD.MOV.U32 R10, RZ, RZ, R75 ;  /* 0x000000ffff0a1224 */ /* 0x001fe400078e004b */
[----:B------:R-:W4:Y:S01]  /*a780*/  LDL R75, [R1+0x48c] ;  /* 0x00048c00014b7983 */ /* 0x000f220000100800 */
[----:B------:R-:W-:Y:S01]  /*a790*/  ISETP.GT.AND P2, PT, R8, 0x26, PT ;  /* 0x000000260800780c */ /* 0x000fe20003f44270 */
[----:B------:R-:W-:-:S02]  /*a7a0*/  @P1 IMAD.MOV.U32 R11, RZ, RZ, R77 ;  /* 0x000000ffff0b1224 */ /* 0x000fc400078e004d */
[----:B------:R-:W4:Y:S04]  /*a7b0*/  LDL R77, [R1+0x488] ;  /* 0x00048800014d7983 */ /* 0x000f280000100800 */
[----:B------:R3:W4:Y:S01]  /*a7c0*/  @P1 LDG.E.U16 R69, desc[UR6][R10.64] ;  /* 0x000000060a451981 */ /* 0x000722000c1e1500 */
[----:B------:R-:W-:-:S05]  /*a7d0*/  ISETP.GT.AND P0, PT, R8, 0x27, PT ;  /* 0x000000270800780c */ /* 0x000fca0003f04270 */
[----:B---3--:R-:W-:Y:S02]  /*a7e0*/  @P2 IMAD.MOV.U32 R11, RZ, RZ, R74 ;  /* 0x000000ffff0b2224 */ /* 0x008fe400078e004a */
[----:B------:R-:W3:Y:S01]  /*a7f0*/  LDL R74, [R1+0x480] ;  /* 0x00048000014a7983 */ /* 0x000ee20000100800 */
[----:B--2---:R-:W-:-:S03]  /*a800*/  @P2 IMAD.MOV.U32 R10, RZ, RZ, R71 ;  /* 0x000000ffff0a2224 */ /* 0x004fc600078e0047 */
[----:B------:R-:W2:Y:S04]  /*a810*/  LDL R71, [R1+0x484] ;  /* 0x0004840001477983 */ /* 0x000ea80000100800 */
[----:B------:R4:W2:Y:S02]  /*a820*/  @P2 LDG.E.U16 R137, desc[UR6][R10.64] ;  /* 0x000000060a892981 */ /* 0x0008a4000c1e1500 */
[----:B----4-:R-:W-:Y:S02]  /*a830*/  @P2 IMAD.MOV.U32 R10, RZ, RZ, R14 ;  /* 0x000000ffff0a2224 */ /* 0x010fe400078e000e */
[----:B------:R-:W4:Y:S01]  /*a840*/  LDL R14, [R1+0x47c] ;  /* 0x00047c00010e7983 */ /* 0x000f220000100800 */
[----:B------:R-:W-:-:S03]  /*a850*/  @P2 IMAD.MOV.U32 R11, RZ, RZ, R73 ;  /* 0x000000ffff0b2224 */ /* 0x000fc600078e0049 */
[----:B------:R-:W4:Y:S04]  /*a860*/  LDL R73, [R1+0x478] ;  /* 0x0004780001497983 */ /* 0x000f280000100800 */
[----:B------:R0:W4:Y:S02]  /*a870*/  @P2 LDG.E.U16 R136, desc[UR6][R10.64] ;  /* 0x000000060a882981 */ /* 0x000124000c1e1500 */
[----:B0-----:R-:W-:Y:S02]  /*a880*/  @P0 IMAD.MOV.U32 R10, RZ, RZ, R78 ;  /* 0x000000ffff0a0224 */ /* 0x001fe400078e004e */
[----:B------:R-:W-:Y:S01]  /*a890*/  @P0 IMAD.MOV.U32 R11, RZ, RZ, R81 ;  /* 0x000000ffff0b0224 */ /* 0x000fe200078e0051 */
[----:B------:R-:W-:Y:S01]  /*a8a0*/  ISETP.GT.AND P1, PT, R8, 0x28, PT ;  /* 0x000000280800780c */ /* 0x000fe20003f24270 */
[----:B------:R-:W4:Y:S04]  /*a8b0*/  LDL R78, [R1+0x470] ;  /* 0x00047000014e7983 */ /* 0x000f280000100800 */
[----:B------:R0:W4:Y:S04]  /*a8c0*/  @P0 LDG.E.U16 R120, desc[UR6][R10.64] ;  /* 0x000000060a780981 */ /* 0x000128000c1e1500 */
[----:B------:R-:W4:Y:S01]  /*a8d0*/  LDL R81, [R1+0x458] ;  /* 0x0004580001517983 */ /* 0x000f220000100800 */
[----:B0-----:R-:W-:-:S03]  /*a8e0*/  @P0 IMAD.MOV.U32 R10, RZ, RZ, R75 ;  /* 0x000000ffff0a0224 */ /* 0x001fc600078e004b */
[----:B------:R-:W4:Y:S01]  /*a8f0*/  LDL R75, [R1+0x474] ;  /* 0x00047400014b7983 */ /* 0x000f220000100800 */
[----:B------:R-:W-:-:S03]  /*a900*/  @P0 IMAD.MOV.U32 R11, RZ, RZ, R77 ;  /* 0x000000ffff0b0224 */ /* 0x000fc600078e004d */
[----:B------:R-:W4:Y:S04]  /*a910*/  LDL R77, [R1+0x45c] ;  /* 0x00045c00014d7983 */ /* 0x000f280000100800 */
[----:B------:R3:W4:Y:S01]  /*a920*/  @P0 LDG.E.U16 R119, desc[UR6][R10.64] ;  /* 0x000000060a770981 */ /* 0x000722000c1e1500 */
[----:B------:R-:W-:Y:S01]  /*a930*/  ISETP.GT.AND P2, PT, R8, 0x29, PT ;  /* 0x000000290800780c */ /* 0x000fe20003f44270 */
        /* <DEDUP_REMOVED lines=11> */
[----:B------:R-:W4:Y:S01]  /*a9f0*/  LDL R75, [R1+0x44c] ;  /* 0x00044c00014b7983 */ /* 0x000f220000100800 */
[----:B------:R-:W-:-:S03]  /*aa00*/  @P2 IMAD.MOV.U32 R11, RZ, RZ, R78 ;  /* 0x000000ffff0b2224 */ /* 0x000fc600078e004e */
[----:B------:R-:W4:Y:S04]  /*aa10*/  LDL R78, [R1+0x448] ;  /* 0x00044800014e7983 */ /* 0x000f280000100800 */
[----:B------:R3:W4:Y:S01]  /*aa20*/  @P2 LDG.E.U16 R219, desc[UR6][R10.64] ;  /* 0x000000060adb2981 */ /* 0x000722000c1e1500 */
[C---:B------:R-:W-:Y:S02]  /*aa30*/  ISETP.GT.AND P0, PT, R8.reuse, 0x2a, PT ;  /* 0x0000002a0800780c */ /* 0x040fe40003f04270 */
[----:B------:R-:W-:Y:S01]  /*aa40*/  ISETP.GT.AND P1, PT, R8, 0x2b, PT ;  /* 0x0000002b0800780c */ /* 0x000fe20003f24270 */
[----:B---3--:R-:W-:Y:S02]  /*aa50*/  @P2 IMAD.MOV.U32 R11, RZ, RZ, R74 ;  /* 0x000000ffff0b2224 */ /* 0x008fe400078e004a */
[----:B------:R-:W3:Y:S01]  /*aa60*/  LDL R74, [R1+0x440] ;  /* 0x00044000014a7983 */ /* 0x000ee20000100800 */
[----:B--2---:R-:W-:-:S03]  /*aa70*/  @P2 IMAD.MOV.U32 R10, RZ, RZ, R71 ;  /* 0x000000ffff0a2224 */ /* 0x004fc600078e0047 */
[----:B------:R-:W2:Y:S04]  /*aa80*/  LDL R71, [R1+0x444] ;  /* 0x0004440001477983 */ /* 0x000ea80000100800 */
[----:B------:R0:W2:Y:S02]  /*aa90*/  @P2 LDG.E.U16 R220, desc[UR6][R10.64] ;  /* 0x000000060adc2981 */ /* 0x0000a4000c1e1500 */
[----:B0-----:R-:W-:Y:S02]  /*aaa0*/  @P0 IMAD.MOV.U32 R10, RZ, RZ, R82 ;  /* 0x000000ffff0a0224 */ /* 0x001fe400078e0052 */
[----:B------:R-:W-:-:S05]  /*aab0*/  @P0 IMAD.MOV.U32 R11, RZ, RZ, R84 ;  /* 0x000000ffff0b0224 */ /* 0x000fca00078e0054 */
[----:B------:R0:W2:Y:S02]  /*aac0*/  @P0 LDG.E.U16 R27, desc[UR6][R10.64] ;  /* 0x000000060a1b0981 */ /* 0x0000a4000c1e1500 */
[----:B0-----:R-:W-:Y:S02]  /*aad0*/  @P0 IMAD.MOV.U32 R10, RZ, RZ, R77 ;  /* 0x000000ffff0a0224 */ /* 0x001fe400078e004d */
[----:B------:R-:W-:Y:S01]  /*aae0*/  @P0 IMAD.MOV.U32 R11, RZ, RZ, R81 ;  /* 0x000000ffff0b0224 */ /* 0x000fe200078e0051 */
[----:B------:R-:W2:Y:S04]  /*aaf0*/  LDL R77, [R1+0x43c] ;  /* 0x00043c00014d7983 */ /* 0x000ea80000100800 */
[----:B------:R-:W2:Y:S04]  /*ab00*/  LDL R81, [R1+0x438] ;  /* 0x0004380001517983 */ /* 0x000ea80000100800 */
[----:B------:R4:W2:Y:S02]  /*ab10*/  @P0 LDG.E.U16 R28, desc[UR6][R10.64] ;  /* 0x000000060a1c0981 */ /* 0x0008a4000c1e1500 */
[----:B----4-:R-:W-:-:S02]  /*ab20*/  @P1 IMAD.MOV.U32 R10, RZ, RZ, R14 ;  /* 0x000000ffff0a1224 */ /* 0x010fc400078e000e */
        /* <DEDUP_REMOVED lines=16> */
[----:B0-----:R-:W-:Y:S02]  /*ac30*/  @P0 IMAD.MOV.U32 R10, RZ, RZ, R77 ;  /* 0x000000ffff0a0224 */ /* 0x001fe400078e004d */
[----:B------:R-:W2:Y:S01]  /*ac40*/  LDL R77, [R1+0x41c] ;  /* 0x00041c00014d7983 */ /* 0x000ea20000100800 */
[----:B------:R-:W-:-:S03]  /*ac50*/  @P0 IMAD.MOV.U32 R11, RZ, RZ, R81 ;  /* 0x000000ffff0b0224 */ /* 0x000fc600078e0051 */
        /* <DEDUP_REMOVED lines=150> */
[----:B------:R0:W3:Y:S02]  /*b5c0*/  @P0 LDG.E.U16 R76, desc[UR6][R10.64] ;  /* 0x000000060a4c0981 */ /* 0x0000e4000c1e1500 */
[----:B0-----:R-:W-:Y:S02]  /*b5d0*/  @P0 IMAD.MOV.U32 R10, RZ, RZ, R77 ;  /* 0x000000ffff0a0224 */ /* 0x001fe400078e004d */
[----:B------:R-:W3:Y:S01]  /*b5e0*/  LDL R77, [R1+0x330] ;  /* 0x00033000014d7983 */ /* 0x000ee20000100800 */
[----:B------:R-:W-:-:S03]  /*b5f0*/  @P0 IMAD.MOV.U32 R11, RZ, RZ, R81 ;  /* 0x000000ffff0b0224 */ /* 0x000fc600078e0051 */
[----:B------:R-:W3:Y:S04]  /*b600*/  LDL R81, [R1+0x338] ;  /* 0x0003380001517983 */ /* 0x000ee80000100800 */
[----:B------:R4:W3:Y:S02]  /*b610*/  @P0 LDG.E.U16 R30, desc[UR6][R10.64] ;  /* 0x000000060a1e0981 */ /* 0x0008e4000c1e1500 */
        /* <DEDUP_REMOVED lines=8> */
[----:B--2---:R-:W-:-:S02]  /*b6a0*/  @P1 IMAD.MOV.U32 R10, RZ, RZ, R71 ;  /* 0x000000ffff0a1224 */ /* 0x004fc400078e0047 */
[----:B------:R-:W2:Y:S04]  /*b6b0*/  LDL R71, [R1+0x32c] ;  /* 0x00032c0001477983 */ /* 0x000ea80000100800 */
[----:B------:R3:W2:Y:S06]  /*b6c0*/  @P1 LDG.E.U16 R43, desc[UR6][R10.64] ;  /* 0x000000060a2b1981 */ /* 0x0006ac000c1e1500 */
[----:B---3--:R-:W-:-:S02]  /*b6d0*/  @P0 IMAD.MOV.U32 R10, RZ, RZ, R74 ;  /* 0x000000ffff0a0224 */ /* 0x008fc400078e004a */
[----:B------:R-:W3:Y:S01]  /*b6e0*/  LDL R74, [R1+0x324] ;  /* 0x00032400014a7983 */ /* 0x000ee20000100800 */
[----:B------:R-:W-:Y:S01]  /*b6f0*/  ISETP.GT.AND P1, PT, R8, 0x3d, PT ;  /* 0x0000003d0800780c */ /* 0x000fe20003f24270 */
[----:B------:R-:W-:Y:S02]  /*b700*/  @P0 IMAD.MOV.U32 R11, RZ, RZ, R78 ;  /* 0x000000ffff0b0224 */ /* 0x000fe400078e004e */
[----:B------:R-:W3:Y:S04]  /*b710*/  LDL R78, [R1+0x320] ;  /* 0x00032000014e7983 */ /* 0x000ee80000100800 */
[----:B------:R0:W3:Y:S02]  /*b720*/  @P0 LDG.E.U16 R58, desc[UR6][R10.64] ;  /* 0x000000060a3a0981 */ /* 0x0000e4000c1e1500 */
[----:B0-----:R-:W-:-:S02]  /*b730*/  @P0 IMAD.MOV.U32 R11, RZ, RZ, R81 ;  /* 0x000000ffff0b0224 */ /* 0x001fc400078e0051 */
[----:B------:R-:W3:Y:S01]  /*b740*/  LDL R81, [R1+0x108] ;  /* 0x0001080001517983 */ /* 0x000ee20000100800 */
[----:B----4-:R-:W-:-:S03]  /*b750*/  @P0 IMAD.MOV.U32 R10, RZ, RZ, R14 ;  /* 0x000000ffff0a0224 */ /* 0x010fc600078e000e */
[----:B------:R-:W4:Y:S04]  /*b760*/  LDL R14, [R1+0x31c] ;  /* 0x00031c00010e7983 */ /* 0x000f280000100800 */
[----:B------:R0:W4:Y:S02]  /*b770*/  @P0 LDG.E.U16 R59, desc[UR6][R10.64] ;  /* 0x000000060a3b0981 */ /* 0x000124000c1e1500 */
[----:B0-----:R-:W-:Y:S02]  /*b780*/  @P1 IMAD.MOV.U32 R10, RZ, RZ, R73 ;  /* 0x000000ffff0a1224 */ /* 0x001fe400078e0049 */
[----:B------:R-:W-:Y:S01]  /*b790*/  @P1 IMAD.MOV.U32 R11, RZ, RZ, R77 ;  /* 0x000000ffff0b1224 */ /* 0x000fe200078e004d */
[----:B------:R-:W4:Y:S04]  /*b7a0*/  LDL R73, [R1+0x314] ;  /* 0x0003140001497983 */ /* 0x000f280000100800 */
[----:B------:R-:W4:Y:S04]  /*b7b0*/  LDL R77, [R1+0x318] ;  /* 0x00031800014d7983 */ /* 0x000f280000100800 */
[----:B------:R0:W4:Y:S02]  /*b7c0*/  @P1 LDG.E.U16 R147, desc[UR6][R10.64] ;  /* 0x000000060a931981 */ /* 0x000124000c1e1500 */
[----:B0-----:R-:W-:-:S02]  /*b7d0*/  @P1 IMAD.MOV.U32 R11, RZ, RZ, R75 ;  /* 0x000000ffff0b1224 */ /* 0x001fc400078e004b */
[----:B------:R-:W4:Y:S01]  /*b7e0*/  LDL R75, [R1+0x310] ;  /* 0x00031000014b7983 */ /* 0x000f220000100800 */
[----:B------:R-:W-:Y:S01]  /*b7f0*/  ISETP.GT.AND P0, PT, R8, 0x3e, PT ;  /* 0x0000003e0800780c */ /* 0x000fe20003f04270 */
[----:B--2---:R-:W-:Y:S02]  /*b800*/  @P1 IMAD.MOV.U32 R10, RZ, RZ, R71 ;  /* 0x000000ffff0a1224 */ /* 0x004fe400078e0047 */
[----:B------:R-:W2:Y:S04]  /*b810*/  LDL R71, [R1+0x30c] ;  /* 0x00030c0001477983 */ /* 0x000ea80000100800 */
[----:B------:R3:W2:Y:S06]  /*b820*/  @P1 LDG.E.U16 R146, desc[UR6][R10.64] ;  /* 0x000000060a921981 */ /* 0x0006ac000c1e1500 */
[----:B---3--:R-:W-:-:S02]  /*b830*/  @P0 IMAD.MOV.U32 R10, RZ, RZ, R74 ;  /* 0x000000ffff0a0224 */ /* 0x008fc400078e004a */
[----:B------:R-:W3:Y:S01]  /*b840*/  LDL R74, [R1+0x308] ;  /* 0x00030800014a7983 */ /* 0x000ee20000100800 */
[----:B------:R-:W-:Y:S01]  /*b850*/  ISETP.GT.AND P1, PT, R8, 0x3f, PT ;  /* 0x0000003f0800780c */ /* 0x000fe20003f24270 */
[----:B------:R-:W-:-:S05]  /*b860*/  @P0 IMAD.MOV.U32 R11, RZ, RZ, R78 ;  /* 0x000000ffff0b0224 */ /* 0x000fca00078e004e */
[----:B------:R4:W3:Y:S02]  /*b870*/  @P0 LDG.E.U16 R130, desc[UR6][R10.64] ;  /* 0x000000060a820981 */ /* 0x0008e4000c1e1500 */
[----:B----4-:R-:W-:Y:S02]  /*b880*/  @P0 IMAD.MOV.U32 R10, RZ, RZ, R14 ;  /* 0x000000ffff0a0224 */ /* 0x010fe400078e000e */
[----:B------:R-:W4:Y:S01]  /*b890*/  LDL.LU R14, [R1+0x114] ;  /* 0x00011400010e7983 */ /* 0x000f220000300800 */
[----:B------:R-:W0:Y:S03]  /*b8a0*/  S2R R132, SR_TID.X ;  /* 0x0000000000847919 */ /* 0x000e260000002100 */
[----:B------:R-:W4:Y:S04]  /*b8b0*/  LDL R84, [R1+0x2c0] ;  /* 0x0002c00001547983 */ /* 0x000f280000100800 */
[----:B------:R-:W4:Y:S04]  /*b8c0*/  LDL R82, [R1+0x2c4] ;  /* 0x0002c40001527983 */ /* 0x000f280000100800 */
[----:B------:R-:W4:Y:S01]  /*b8d0*/  LDL R78, [R1+0x2a0] ;  /* 0x0002a000014e7983 */ /* 0x000f220000100800 */
[----:B------:R-:W-:-:S03]  /*b8e0*/  @P0 IMAD.MOV.U32 R11, RZ, RZ, R77 ;  /* 0x000000ffff0b0224 */ /* 0x000fc600078e004d */
[----:B------:R-:W4:Y:S04]  /*b8f0*/  LDL R77, [R1+0x2a4] ;  /* 0x0002a400014d7983 */ /* 0x000f280000100800 */
[----:B------:R1:W4:Y:S02]  /*b900*/  @P0 LDG.E.U16 R129, desc[UR6][R10.64] ;  /* 0x000000060a810981 */ /* 0x000324000c1e1500 */
[----:B-1----:R-:W-:Y:S02]  /*b910*/  @P1 IMAD.MOV.U32 R11, RZ, RZ, R75 ;  /* 0x000000ffff0b1224 */ /* 0x002fe400078e004b */
[----:B------:R-:W4:Y:S01]  /*b920*/  LDL R75, [R1+0x300] ;  /* 0x00030000014b7983 */ /* 0x000f220000100800 */
[----:B------:R-:W-:-:S03]  /*b930*/  @P1 IMAD.MOV.U32 R10, RZ, RZ, R73 ;  /* 0x000000ffff0a1224 */ /* 0x000fc600078e0049 */
[----:B------:R-:W4:Y:S04]  /*b940*/  LDL R73, [R1+0x304] ;  /* 0x0003040001497983 */ /* 0x000f280000100800 */
[----:B------:R2:W4:Y:S01]  /*b950*/  @P1 LDG.E.U16 R114, desc[UR6][R10.64] ;  /* 0x000000060a721981 */ /* 0x000522000c1e1500 */
[----:B0-----:R-:W-:-:S04]  /*b960*/  LOP3.LUT R132, R132, 0x3f, RZ, 0xc0, !PT ;  /* 0x0000003f84847812 */ /* 0x001fc800078ec0ff */
[----:B------:R-:W-:Y:S01]  /*b970*/  ISETP.GE.AND P0, PT, R132, R8, PT ;  /* 0x000000088400720c */ /* 0x000fe20003f06270 */
[----:B--2---:R-:W-:Y:S02]  /*b980*/  @P1 IMAD.MOV.U32 R10, RZ, RZ, R71 ;  /* 0x000000ffff0a1224 */ /* 0x004fe400078e0047 */
[----:B------:R-:W2:Y:S01]  /*b990*/  LDL R71, [R1+0x2e4] ;  /* 0x0002e40001477983 */ /* 0x000ea20000100800 */
[----:B---3--:R-:W-:-:S03]  /*b9a0*/  @P1 IMAD.MOV.U32 R11, RZ, RZ, R74 ;  /* 0x000000ffff0b1224 */ /* 0x008fc600078e004a */
[----:B------:R-:W3:Y:S04]  /*b9b0*/  LDL R74, [R1+0x2e0] ;  /* 0x0002e000014a7983 */ /* 0x000ee80000100800 */
[----:B------:R0:W2:Y:S01]  /*b9c0*/  @P1 LDG.E.U16 R113, desc[UR6][R10.64] ;  /* 0x000000060a711981 */ /* 0x0000a2000c1e1500 */
[----:B------:R-:W-:Y:S01]  /*b9d0*/  BAR.SYNC.DEFER_BLOCKING 0x0 ;  /* 0x0000000000007b1d */ /* 0x000fe20000010000 */
[----:B0-----:R-:W-:Y:S02]  /*b9e0*/  @!P0 IMAD.MOV.U32 R10, RZ, RZ, R81 ;  /* 0x000000ffff0a8224 */ /* 0x001fe400078e0051 */
[----:B------:R-:W-:-:S03]  /*b9f0*/  @!P0 IMAD.MOV.U32 R11, RZ, RZ, R12 ;  /* 0x000000ffff0b8224 */ /* 0x000fc600078e000c */
[----:B------:R0:W-:Y:S04]  /*ba00*/  STL [R1+0x75c], R12 ;  /* 0x00075c0c01007387 */ /* 0x0001e80000100800 */
[----:B------:R-:W2:Y:S04]  /*ba10*/  LDL R81, [R1+0x260] ;  /* 0x0002600001517983 */ /* 0x000ea80000100800 */
[----:B0-----:R-:W2:Y:S04]  /*ba20*/  LDL R12, [R1+0x240] ;  /* 0x00024000010c7983 */ /* 0x001ea80000100800 */
[----:B------:R4:W2:Y:S02]  /*ba30*/  @!P0 LDG.E.U16 R70, desc[UR6][R10.64] ;  /* 0x000000060a468981 */ /* 0x0008a4000c1e1500 */
[----:B----4-:R-:W-:-:S02]  /*ba40*/  @!P0 IMAD.MOV.U32 R11, RZ, RZ, R75 ;  /* 0x000000ffff0b8224 */ /* 0x010fc400078e004b */
[----:B------:R-:W4:Y:S01]  /*ba50*/  LDL R75, [R1+0x280] ;  /* 0x00028000014b7983 */ /* 0x000f220000100800 */
[----:B------:R-:W-:-:S03]  /*ba60*/  @!P0 IMAD.MOV.U32 R10, RZ, RZ, R73 ;  /* 0x000000ffff0a8224 */ /* 0x000fc600078e0049 */
[----:B------:R-:W4:Y:S04]  /*ba70*/  LDL R73, [R1+0x284] ;  /* 0x0002840001497983 */ /* 0x000f280000100800 */
[----:B------:R3:W4:Y:S02]  /*ba80*/  @!P0 LDG.E.U16 R112, desc[UR6][R10.64] ;  /* 0x000000060a708981 */ /* 0x000724000c1e1500 */
[----:B---3--:R-:W-:Y:S02]  /*ba90*/  @!P0 IMAD.MOV.U32 R11, RZ, RZ, R74 ;  /* 0x000000ffff0b8224 */ /* 0x008fe400078e004a */
[----:B------:R-:W3:Y:S01]  /*baa0*/  LDL R74, [R1+0x264] ;  /* 0x00026400014a7983 */ /* 0x000ee20000100800 */
[----:B--2---:R-:W-:-:S03]  /*bab0*/  @!P0 IMAD.MOV.U32 R10, RZ, RZ, R71 ;  /* 0x000000ffff0a8224 */ /* 0x004fc600078e0047 */
[----:B------:R-:W2:Y:S04]  /*bac0*/  LDL R71, [R1+0x23c] ;  /* 0x00023c0001477983 */ /* 0x000ea80000100800 */
[----:B------:R0:W2:Y:S02]  /*bad0*/  @!P0 LDG.E.U16 R111, desc[UR6][R10.64] ;  /* 0x000000060a6f8981 */ /* 0x0000a4000c1e1500 */
[----:B0-----:R-:W-:Y:S02]  /*bae0*/  @!P0 IMAD.MOV.U32 R10, RZ, RZ, R82 ;  /* 0x000000ffff0a8224 */ /* 0x001fe400078e0052 */
[----:B------:R-:W-:-:S05]  /*baf0*/  @!P0 IMAD.MOV.U32 R11, RZ, RZ, R84 ;  /* 0x000000ffff0b8224 */ /* 0x000fca00078e0054 */
[----:B------:R0:W2:Y:S02]  /*bb00*/  @!P0 LDG.E.U16 R110, desc[UR6][R10.64] ;  /* 0x000000060a6e8981 */ /* 0x0000a4000c1e1500 */
[----:B0-----:R-:W-:Y:S02]  /*bb10*/  @!P0 IMAD.MOV.U32 R10, RZ, RZ, R77 ;  /* 0x000000ffff0a8224 */ /* 0x001fe400078e004d */
[----:B------:R-:W-:Y:S01]  /*bb20*/  @!P0 IMAD.MOV.U32 R11, RZ, RZ, R78 ;  /* 0x000000ffff0b8224 */ /* 0x000fe200078e004e */
[----:B------:R-:W2:Y:S04]  /*bb30*/  LDL R77, [R1+0x220] ;  /* 0x00022000014d7983 */ /* 0x000ea80000100800 */
[----:B------:R-:W2:Y:S04]  /*bb40*/  LDL R78, [R1+0x21c] ;  /* 0x00021c00014e7983 */ /* 0x000ea80000100800 */
[----:B------:R4:W2:Y:S02]  /*bb50*/  @!P0 LDG.E.U16 R109, desc[UR6][R10.64] ;  /* 0x000000060a6d8981 */ /* 0x0008a4000c1e1500 */
[----:B----4-:R-:W-:-:S02]  /*bb60*/  @!P0 IMAD.MOV.U32 R11, RZ, RZ, R75 ;  /* 0x000000ffff0b8224 */ /* 0x010fc400078e004b */
[----:B------:R-:W4:Y:S01]  /*bb70*/  LDL R75, [R1+0x1fc] ;  /* 0x0001fc00014b7983 */ /* 0x000f220000100800 */
[----:B------:R-:W-:-:S03]  /*bb80*/  @!P0 IMAD.MOV.U32 R10, RZ, RZ, R73 ;  /* 0x000000ffff0a8224 */ /* 0x000fc600078e0049 */
[----:B------:R-:W4:Y:S04]  /*bb90*/  LDL R73, [R1+0x200] ;  /* 0x0002000001497983 */ /* 0x000f280000100800 */
[----:B------:R0:W4:Y:S02]  /*bba0*/  @!P0 LDG.E.U16 R108, desc[UR6][R10.64] ;  /* 0x000000060a6c8981 */ /* 0x000124000c1e1500 */
[----:B0-----:R-:W-:Y:S02]  /*bbb0*/  @!P0 IMAD.MOV.U32 R11, RZ, RZ, R81 ;  /* 0x000000ffff0b8224 */ /* 0x001fe400078e0051 */
[----:B---3--:R-:W-:Y:S02]  /*bbc0*/  @!P0 IMAD.MOV.U32 R10, RZ, RZ, R74 ;  /* 0x000000ffff0a8224 */ /* 0x008fe400078e004a */
[----:B------:R-:W3:Y:S04]  /*bbd0*/  LDL R74, [R1+0x1dc] ;  /* 0x0001dc00014a7983 */ /* 0x000ee80000100800 */
[----:B------:R0:W3:Y:S02]  /*bbe0*/  @!P0 LDG.E.U16 R107, desc[UR6][R10.64] ;  /* 0x000000060a6b8981 */ /* 0x0000e4000c1e1500 */
[----:B0-----:R-:W-:-:S02]  /*bbf0*/  @!P0 IMAD.MOV.U32 R10, RZ, RZ, R12 ;  /* 0x000000ffff0a8224 */ /* 0x001fc400078e000c */
[----:B------:R-:W3:Y:S01]  /*bc00*/  LDL R12, [R1+0x1e0] ;  /* 0x0001e000010c7983 */ /* 0x000ee20000100800 */
[----:B--2---:R-:W-:-:S03]  /*bc10*/  @!P0 IMAD.MOV.U32 R11, RZ, RZ, R71 ;  /* 0x000000ffff0b8224 */ /* 0x004fc600078e0047 */
[----:B------:R-:W2:Y:S04]  /*bc20*/  LDL.LU R71, [R1+0x1c0] ;  /* 0x0001c00001477983 */ /* 0x000ea80000300800 */
[----:B------:R0:W2:Y:S02]  /*bc30*/  @!P0 LDG.E.U16 R106, desc[UR6][R10.64] ;  /* 0x000000060a6a8981 */ /* 0x0000a4000c1e1500 */
[----:B0-----:R-:W-:Y:S02]  /*bc40*/  @!P0 IMAD.MOV.U32 R10, RZ, RZ, R77 ;  /* 0x000000ffff0a8224 */ /* 0x001fe400078e004d */
[----:B------:R-:W-:-:S05]  /*bc50*/  @!P0 IMAD.MOV.U32 R11, RZ, RZ, R78 ;  /* 0x000000ffff0b8224 */ /* 0x000fca00078e004e */
[----:B------:R4:W2:Y:S02]  /*bc60*/  @!P0 LDG.E.U16 R105, desc[UR6][R10.64] ;  /* 0x000000060a698981 */ /* 0x0008a4000c1e1500 */
[----:B----4-:R-:W-:Y:S02]  /*bc70*/  @!P0 IMAD.MOV.U32 R11, RZ, RZ, R75 ;  /* 0x000000ffff0b8224 */ /* 0x010fe400078e004b */
[----:B------:R-:W4:Y:S01]  /*bc80*/  LDL R75, [R1+0x1bc] ;  /* 0x0001bc00014b7983 */ /* 0x000f220000100800 */
[----:B------:R-:W-:-:S03]  /*bc90*/  @!P0 IMAD.MOV.U32 R10, RZ, RZ, R73 ;  /* 0x000000ffff0a8224 */ /* 0x000fc600078e0049 */
[----:B------:R-:W4:Y:S04]  /*bca0*/  LDL R73, [R1+0x1a0] ;  /* 0x0001a00001497983 */ /* 0x000f280000100800 */
[----:B------:R-:W4:Y:S04]  /*bcb0*/  LDL.LU R96, [R1+0x19c] ;  /* 0x00019c0001607983 */ /* 0x000f280000300800 */
[----:B------:R-:W4:Y:S04]  /*bcc0*/  LDL.LU R93, [R1+0x180] ;  /* 0x00018000015d7983 */ /* 0x000f280000300800 */
[----:B------:R-:W4:Y:S04]  /*bcd0*/  LDL.LU R82, [R1+0x17c] ;  /* 0x00017c0001527983 */ /* 0x000f280000300800 */
[----:B------:R3:W4:Y:S04]  /*bce0*/  @!P0 LDG.E.U16 R104, desc[UR6][R10.64] ;  /* 0x000000060a688981 */ /* 0x000728000c1e1500 */
[----:B------:R-:W4:Y:S04]  /*bcf0*/  LDL R84, [R1+0x11c] ;  /* 0x00011c0001547983 */ /* 0x000f280000100800 */
[----:B------:R-:W4:Y:S01]  /*bd00*/  LDL R81, [R1+0x120] ;  /* 0x0001200001517983 */ /* 0x000f220000100800 */
[----:B---3--:R-:W-:-:S02]  /*bd10*/  @!P0 IMAD.MOV.U32 R11, RZ, RZ, R74 ;  /* 0x000000ffff0b8224 */ /* 0x008fc400078e004a */
[----:B------:R-:W-:Y:S02]  /*bd20*/  @!P0 IMAD.MOV.U32 R10, RZ, RZ, R12 ;  /* 0x000000ffff0a8224 */ /* 0x000fe400078e000c */
[----:B------:R-:W3:Y:S04]  /*bd30*/  LDL R12, [R1+0x13c] ;  /* 0x00013c00010c7983 */ /* 0x000ee80000100800 */
[----:B------:R-:W3:Y:S04]  /*bd40*/  LDL.LU R89, [R1+0x15c] ;  /* 0x00015c0001597983 */ /* 0x000ee80000300800 */
[----:B------:R-:W3:Y:S04]  /*bd50*/  LDL.LU R74, [R1+0x160] ;  /* 0x00016000014a7983 */ /* 0x000ee80000300800 */
[----:B------:R-:W3:Y:S04]  /*bd60*/  LDL.LU R77, [R1+0x140] ;  /* 0x00014000014d7983 */ /* 0x000ee80000300800 */
[----:B------:R2:W3:Y:S04]  /*bd70*/  @!P0 LDG.E.U16 R103, desc[UR6][R10.64] ;  /* 0x000000060a678981 */ /* 0x0004e8000c1e1500 */
[----:B------:R-:W3:Y:S04]  /*bd80*/  LDL R78, [R1+0x2f8] ;  /* 0x0002f800014e7983 */ /* 0x000ee80000100800 */
[----:B------:R-:W3:Y:S01]  /*bd90*/  LDL R91, [R1+0x2b8] ;  /* 0x0002b800015b7983 */ /* 0x000ee20000100800 */
[----:B--2---:R-:W-:-:S03]  /*bda0*/  @!P0 IMAD.MOV.U32 R10, RZ, RZ, R71 ;  /* 0x000000ffff0a8224 */ /* 0x004fc600078e0047 */
[----:B------:R-:W2:Y:S01]  /*bdb0*/  LDL R90, [R1+0x2bc] ;  /* 0x0002bc00015a7983 */ /* 0x000ea20000100800 */
[----:B----4-:R-:W-:-:S03]  /*bdc0*/  @!P0 IMAD.MOV.U32 R11, RZ, RZ, R75 ;  /* 0x000000ffff0b8224 */ /* 0x010fc600078e004b */
[----:B------:R-:W4:Y:S04]  /*bdd0*/  LDL R75, [R1+0x2fc] ;  /* 0x0002fc00014b7983 */ /* 0x000f280000100800 */
[----:B------:R0:W2:Y:S02]  /*bde0*/  @!P0 LDG.E.U16 R102, desc[UR6][R10.64] ;  /* 0x000000060a668981 */ /* 0x0000a4000c1e1500 */
[----:B0-----:R-:W-:Y:S02]  /*bdf0*/  @!P0 IMAD.MOV.U32 R10, RZ, RZ, R73 ;  /* 0x000000ffff0a8224 */ /* 0x001fe400078e0049 */
[----:B------:R-:W2:Y:S01]  /*be00*/  LDL R73, [R1+0x2d8] ;  /* 0x0002d80001497983 */ /* 0x000ea20000100800 */
[----:B------:R-:W-:-:S05]  /*be10*/  @!P0 IMAD.MOV.U32 R11, RZ, RZ, R96 ;  /* 0x000000ffff0b8224 */ /* 0x000fca00078e0060 */
[----:B------:R0:W2:Y:S02]  /*be20*/  @!P0 LDG.E.U16 R101, desc[UR6][R10.64] ;  /* 0x000000060a658981 */ /* 0x0000a4000c1e1500 */
[----:B0-----:R-:W-:Y:S02]  /*be30*/  @!P0 IMAD.MOV.U32 R10, RZ, RZ, R93 ;  /* 0x000000ffff0a8224 */ /* 0x001fe400078e005d */
[----:B------:R-:W-:-:S05]  /*be40*/  @!P0 IMAD.MOV.U32 R11, RZ, RZ, R82 ;  /* 0x000000ffff0b8224 */ /* 0x000fca00078e0052 */
[----:B------:R3:W2:Y:S02]  /*be50*/  @!P0 LDG.E.U16 R100, desc[UR6][R10.64] ;  /* 0x000000060a648981 */ /* 0x0006a4000c1e1500 */
[----:B---3--:R-:W-:Y:S02]  /*be60*/  @!P0 IMAD.MOV.U32 R11, RZ, RZ, R89 ;  /* 0x000000ffff0b8224 */ /* 0x008fe400078e0059 */
[----:B------:R-:W-:-:S05]  /*be70*/  @!P0 IMAD.MOV.U32 R10, RZ, RZ, R74 ;  /* 0x000000ffff0a8224 */ /* 0x000fca00078e004a */
[----:B------:R0:W3:Y:S02]  /*be80*/  @!P0 LDG.E.U16 R99, desc[UR6][R10.64] ;  /* 0x000000060a638981 */ /* 0x0000e4000c1e1500 */
[----:B0-----:R-:W-:Y:S02]  /*be90*/  @!P0 IMAD.MOV.U32 R11, RZ, RZ, R12 ;  /* 0x000000ffff0b8224 */ /* 0x001fe400078e000c */
[----:B------:R-:W3:Y:S01]  /*bea0*/  LDL R12, [R1+0x2dc] ;  /* 0x0002dc00010c7983 */ /* 0x000ee20000100800 */
[----:B------:R-:W-:-:S05]  /*beb0*/  @!P0 IMAD.MOV.U32 R10, RZ, RZ, R77 ;  /* 0x000000ffff0a8224 */ /* 0x000fca00078e004d */
[----:B------:R0:W3:Y:S02]  /*bec0*/  @!P0 LDG.E.U16 R98, desc[UR6][R10.64] ;  /* 0x000000060a628981 */ /* 0x0000e4000c1e1500 */
[----:B0-----:R-:W-:Y:S02]  /*bed0*/  @!P0 IMAD.MOV.U32 R10, RZ, RZ, R81 ;  /* 0x000000ffff0a8224 */ /* 0x001fe400078e0051 */
[----:B------:R-:W-:Y:S01]  /*bee0*/  @!P0 IMAD.MOV.U32 R11, RZ, RZ, R84 ;  /* 0x000000ffff0b8224 */ /* 0x000fe200078e0054 */
[----:B------:R-:W3:Y:S04]  /*bef0*/  LDL R81, [R1+0x29c] ;  /* 0x00029c0001517983 */ /* 0x000ee80000100800 */
[----:B------:R-:W3:Y:S04]  /*bf00*/  LDL R84, [R1+0x298] ;  /* 0x0002980001547983 */ /* 0x000ee80000100800 */
[----:B------:R4:W3:Y:S02]  /*bf10*/  @!P0 LDG.E.U16 R97, desc[UR6][R10.64] ;  /* 0x000000060a618981 */ /* 0x0008e4000c1e1500 */
[----:B----4-:R-:W-:-:S02]  /*bf20*/  @!P0 IMAD.MOV.U32 R10, RZ, RZ, R75 ;  /* 0x000000ffff0a8224 */ /* 0x010fc400078e004b */
[----:B------:R-:W-:Y:S01]  /*bf30*/  @!P0 IMAD.MOV.U32 R11, RZ, RZ, R78 ;  /* 0x000000ffff0b8224 */ /* 0x000fe200078e004e */
[----:B------:R-:W4:Y:S04]  /*bf40*/  LDL R75, [R1+0x27c] ;  /* 0x00027c00014b7983 */ /* 0x000f280000100800 */
[----:B------:R-:W4:Y:S04]  /*bf50*/  LDL R78, [R1+0x278] ;  /* 0x00027800014e7983 */ /* 0x000f280000100800 */
[----:B------:R2:W4:Y:S02]  /*bf60*/  @!P0 LDG.E.U16 R252, desc[UR6][R10.64] ;  /* 0x000000060afc8981 */ /* 0x000524000c1e1500 */
[----:B--2---:R-:W-:-:S02]  /*bf70*/  @!P0 IMAD.MOV.U32 R11, RZ, RZ, R73 ;  /* 0x000000ffff0b8224 */ /* 0x004fc400078e0049 */
[----:B------:R-:W2:Y:S04]  /*bf80*/  LDL R73, [R1+0x258] ;  /* 0x0002580001497983 */ /* 0x000ea80000100800 */
[----:B------:R-:W-:Y:S04]  /*bf90*/  STS.U16 [R2+UR4], R233 ;  /* 0x000000e902007988 */ /* 0x000fe80008000404 */
[----:B------:R-:W-:Y:S04]  /*bfa0*/  STS.U16 [R2+UR4+0x4000], R234 ;  /* 0x004000ea02007988 */ /* 0x000fe80008000404 */
        /* <DEDUP_REMOVED lines=13> */
[----:B------:R-:W-:Y:S01]  /*c080*/  STS.U16 [R2+UR4+0x5c00], R15 ;  /* 0x005c000f02007988 */ /* 0x000fe20008000404 */
[----:B---3--:R-:W-:-:S03]  /*c090*/  @!P0 IMAD.MOV.U32 R10, RZ, RZ, R12 ;  /* 0x000000ffff0a8224 */ /* 0x008fc600078e000c */
[----:B------:R-:W3:Y:S04]  /*c0a0*/  LDL R12, [R1+0x25c] ;  /* 0x00025c00010c7983 */ /* 0x000ee80000100800 */
[----:B------:R0:W3:Y:S02]  /*c0b0*/  @!P0 LDG.E.U16 R251, desc[UR6][R10.64] ;  /* 0x000000060afb8981 */ /* 0x0000e4000c1e1500 */
[----:B0-----:R-:W-:Y:S02]  /*c0c0*/  @!P0 IMAD.MOV.U32 R10, RZ, RZ, R90 ;  /* 0x000000ffff0a8224 */ /* 0x001fe400078e005a */
[----:B------:R-:W-:Y:S01]  /*c0d0*/  @!P0 IMAD.MOV.U32 R11, RZ, RZ, R91 ;  /* 0x000000ffff0b8224 */ /* 0x000fe200078e005b */
[----:B------:R-:W3:Y:S04]  /*c0e0*/  LDL R90, [R1+0x234] ;  /* 0x00023400015a7983 */ /* 0x000ee80000100800 */
[----:B------:R0:W3:Y:S02]  /*c0f0*/  @!P0 LDG.E.U16 R250, desc[UR6][R10.64] ;  /* 0x000000060afa8981 */ /* 0x0000e4000c1e1500 */
[----:B0-----:R-:W-:-:S02]  /*c100*/  @!P0 IMAD.MOV.U32 R10, RZ, RZ, R81 ;  /* 0x000000ffff0a8224 */ /* 0x001fc400078e0051 */
[----:B------:R-:W-:Y:S01]  /*c110*/  @!P0 IMAD.MOV.U32 R11, RZ, RZ, R84 ;  /* 0x000000ffff0b8224 */ /* 0x000fe200078e0054 */
[----:B------:R-:W3:Y:S04]  /*c120*/  LDL R81, [R1+0x238] ;  /* 0x0002380001517983 */ /* 0x000ee80000100800 */
[----:B------:R4:W3:Y:S02]  /*c130*/  @!P0 LDG.E.U16 R249, desc[UR6][R10.64] ;  /* 0x000000060af98981 */ /* 0x0008e4000c1e1500 */
[----:B----4-:R-:W-:Y:S02]  /*c140*/  @!P0 IMAD.MOV.U32 R10, RZ, RZ, R75 ;  /* 0x000000ffff0a8224 */ /* 0x010fe400078e004b */
[----:B------:R-:W-:Y:S01]  /*c150*/  @!P0 IMAD.MOV.U32 R11, RZ, RZ, R78 ;  /* 0x000000ffff0b8224 */ /* 0x000fe200078e004e */
[----:B------:R-:W4:Y:S04]  /*c160*/  LDL R75, [R1+0x214] ;  /* 0x00021400014b7983 */ /* 0x000f280000100800 */
[----:B------:R2:W4:Y:S02]  /*c170*/  @!P0 LDG.E.U16 R248, desc[UR6][R10.64] ;  /* 0x000000060af88981 */ /* 0x000524000c1e1500 */
[----:B--2---:R-:W-:-:S02]  /*c180*/  @!P0 IMAD.MOV.U32 R11, RZ, RZ, R73 ;  /* 0x000000ffff0b8224 */ /* 0x004fc400078e0049 */
[----:B------:R-:W2:Y:S04]  /*c190*/  LDL R73, [R1+0x218] ;  /* 0x0002180001497983 */ /* 0x000ea80000100800 */
[----:B------:R0:W-:Y:S01]  /*c1a0*/  STL [R1+0x758], R2 ;  /* 0x0007580201007387 */ /* 0x0001e20000100800 */
[----:B------:R-:W1:Y:S03]  /*c1b0*/  S2R R95, SR_TID.X ;  /* 0x00000000005f7919 */ /* 0x000e660000002100 */
[----:B------:R-:W2:Y:S04]  /*c1c0*/  LDL R84, [R1+0x1f4] ;  /* 0x0001f40001547983 */ /* 0x000ea80000100800 */
[----:B0-----:R-:W2:Y:S01]  /*c1d0*/  LDL R2, [R1+0x1f8] ;  /* 0x0001f80001027983 */ /* 0x001ea20000100800 */
[----:B-1----:R-:W-:-:S05]  /*c1e0*/  LOP3.LUT R95, R95, 0x3f, RZ, 0xc0, !PT ;  /* 0x0000003f5f5f7812 */ /* 0x002fca00078ec0ff */
[----:B------:R-:W-:Y:S02]  /*c1f0*/  IMAD.SHL.U32 R78, R95, 0x2, RZ ;  /* 0x000000025f4e7824 */ /* 0x000fe400078e00ff */
[----:B---3--:R-:W-:Y:S02]  /*c200*/  @!P0 IMAD.MOV.U32 R10, RZ, RZ, R12 ;  /* 0x000000ffff0a8224 */ /* 0x008fe400078e000c */
[----:B------:R-:W0:Y:S03]  /*c210*/  S2R R12, SR_TID.X ;  /* 0x00000000000c7919 */ /* 0x000e260000002100 */
[----:B------:R1:W3:Y:S02]  /*c220*/  @!P0 LDG.E.U16 R247, desc[UR6][R10.64] ;  /* 0x000000060af78981 */ /* 0x0002e4000c1e1500 */
[----:B-1----:R-:W-:Y:S02]  /*c230*/  @!P0 IMAD.MOV.U32 R11, RZ, RZ, R90 ;  /* 0x000000ffff0b8224 */ /* 0x002fe400078e005a */
[----:B------:R-:W3:Y:S01]  /*c240*/  LDL R90, [R1+0x1d4] ;  /* 0x0001d400015a7983 */ /* 0x000ee20000100800 */
[----:B------:R-:W-:Y:S01]  /*c250*/  @!P0 IMAD.MOV.U32 R10, RZ, RZ, R81 ;  /* 0x000000ffff0a8224 */ /* 0x000fe200078e0051 */
[----:B0-----:R-:W-:-:S02]  /*c260*/  LOP3.LUT R12, R12, 0x40, RZ, 0xc0, !PT ;  /* 0x000000400c0c7812 */ /* 0x001fc400078ec0ff */
[----:B------:R-:W3:Y:S04]  /*c270*/  LDL R81, [R1+0x1d8] ;  /* 0x0001d80001517983 */ /* 0x000ee80000100800 */
[----:B------:R4:W3:Y:S01]  /*c280*/  @!P0 LDG.E.U16 R246, desc[UR6][R10.64] ;  /* 0x000000060af68981 */ /* 0x0008e2000c1e1500 */
[----:B------:R-:W-:-:S03]  /*c290*/  IMAD R12, R12, 0x80, R78 ;  /* 0x000000800c0c7824 */ /* 0x000fc600078e024e */
[----:B------:R-:W3:Y:S01]  /*c2a0*/  LDL R78, [R1+0x1b4] ;  /* 0x0001b400014e7983 */ /* 0x000ee20000100800 */
[----:B----4-:R-:W-:Y:S02]  /*c2b0*/  @!P0 IMAD.MOV.U32 R11, RZ, RZ, R75 ;  /* 0x000000ffff0b8224 */ /* 0x010fe400078e004b */
[----:B--2---:R-:W-:Y:S02]  /*c2c0*/  @!P0 IMAD.MOV.U32 R10, RZ, RZ, R73 ;  /* 0x000000ffff0a8224 */ /* 0x004fe400078e0049 */
[----:B------:R-:W2:Y:S04]  /*c2d0*/  LDL R73, [R1+0x1b8] ;  /* 0x0001b80001497983 */ /* 0x000ea80000100800 */
[----:B------:R0:W4:Y:S04]  /*c2e0*/  @!P0 LDG.E.U16 R245, desc[UR6][R10.64] ;  /* 0x000000060af58981 */ /* 0x000128000c1e1500 */
[----:B------:R-:W4:Y:S01]  /*c2f0*/  LDL.LU R75, [R1+0x194] ;  /* 0x00019400014b7983 */ /* 0x000f220000300800 */
[----:B0-----:R-:W-:-:S03]  /*c300*/  @!P0 IMAD.MOV.U32 R10, RZ, RZ, R2 ;  /* 0x000000ffff0a8224 */ /* 0x001fc600078e0002 */
[----:B------:R-:W4:Y:S01]  /*c310*/  LDL R2, [R1+0x198] ;  /* 0x0001980001027983 */ /* 0x000f220000100800 */
[----:B------:R-:W-:-:S03]  /*c320*/  @!P0 IMAD.MOV.U32 R11, RZ, RZ, R84 ;  /* 0x000000ffff0b8224 */ /* 0x000fc600078e0054 */
[----:B------:R-:W4:Y:S04]  /*c330*/  LDL.LU R95, [R1+0x178] ;  /* 0x00017800015f7983 */ /* 0x000f280000300800 */
[----:B------:R-:W4:Y:S04]  /*c340*/  LDL.LU R84, [R1+0x174] ;  /* 0x0001740001547983 */ /* 0x000f280000300800 */
[----:B------:R3:W4:Y:S04]  /*c350*/  @!P0 LDG.E.U16 R244, desc[UR6][R10.64] ;  /* 0x000000060af48981 */ /* 0x000728000c1e1500 */
[----:B------:R-:W4:Y:S01]  /*c360*/  LDL.LU R91, [R1+0x154] ;  /* 0x00015400015b7983 */ /* 0x000f220000300800 */
[----:B---3--:R-:W-:-:S02]  /*c370*/  @!P0 IMAD.MOV.U32 R11, RZ, RZ, R90 ;  /* 0x000000ffff0b8224 */ /* 0x008fc400078e005a */
[----:B------:R-:W-:Y:S02]  /*c380*/  @!P0 IMAD.MOV.U32 R10, RZ, RZ, R81 ;  /* 0x000000ffff0a8224 */ /* 0x000fe400078e0051 */
[----:B------:R-:W3:Y:S04]  /*c390*/  LDL.LU R81, [R1+0x158] ;  /* 0x0001580001517983 */ /* 0x000ee80000300800 */
[----:B------:R0:W3:Y:S04]  /*c3a0*/  @!P0 LDG.E.U16 R243, desc[UR6][R10.64] ;  /* 0x000000060af38981 */ /* 0x0000e8000c1e1500 */
[----:B------:R-:W3:Y:S04]  /*c3b0*/  LDL R90, [R1+0x134] ;  /* 0x00013400015a7983 */ /* 0x000ee80000100800 */
[----:B------:R-:W3:Y:S01]  /*c3c0*/  LDL R94, [R1+0x2f0] ;  /* 0x0002f000015e7983 */ /* 0x000ee20000100800 */
[----:B0-----:R-:W-:-:S03]  /*c3d0*/  @!P0 IMAD.MOV.U32 R11, RZ, RZ, R78 ;  /* 0x000000ffff0b8224 */ /* 0x001fc600078e004e */
[----:B------:R-:W3:Y:S01]  /*c3e0*/  LDL R78, [R1+0x138] ;  /* 0x00013800014e7983 */ /* 0x000ee20000100800 */
[----:B--2---:R-:W-:-:S03]  /*c3f0*/  @!P0 IMAD.MOV.U32 R10, RZ, RZ, R73 ;  /* 0x000000ffff0a8224 */ /* 0x004fc600078e0049 */
[----:B------:R-:W2:Y:S04]  /*c400*/  LDL R73, [R1+0x2f4] ;  /* 0x0002f40001497983 */ /* 0x000ea80000100800 */
[----:B------:R4:W2:Y:S02]  /*c410*/  @!P0 LDG.E.U16 R242, desc[UR6][R10.64] ;  /* 0x000000060af28981 */ /* 0x0008a4000c1e1500 */
[----:B----4-:R-:W-:Y:S02]  /*c420*/  @!P0 IMAD.MOV.U32 R10, RZ, RZ, R2 ;  /* 0x000000ffff0a8224 */ /* 0x010fe400078e0002 */
[----:B------:R-:W4:Y:S01]  /*c430*/  LDL R2, [R1+0x118] ;  /* 0x0001180001027983 */ /* 0x000f220000100800 */
[----:B------:R-:W-:-:S05]  /*c440*/  @!P0 IMAD.MOV.U32 R11, RZ, RZ, R75 ;  /* 0x000000ffff0b8224 */ /* 0x000fca00078e004b */
[----:B------:R0:W2:Y:S01]  /*c450*/  @!P0 LDG.E.U16 R241, desc[UR6][R10.64] ;  /* 0x000000060af18981 */ /* 0x0000a2000c1e1500 */
[----:B------:R-:W-:Y:S01]  /*c460*/  LOP3.LUT R12, R12, 0x10, RZ, 0x3c, !PT ;  /* 0x000000100c0c7812 */ /* 0x000fe200078e3cff */
[----:B0-----:R-:W-:Y:S02]  /*c470*/  @!P0 IMAD.MOV.U32 R10, RZ, RZ, R95 ;  /* 0x000000ffff0a8224 */ /* 0x001fe400078e005f */
[----:B------:R-:W-:Y:S02]  /*c480*/  @!P0 IMAD.MOV.U32 R11, RZ, RZ, R84 ;  /* 0x000000ffff0b8224 */ /* 0x000fe400078e0054 */
[----:B------:R-:W-:Y:S04]  /*c490*/  STS.U16 [R12+UR4+0x80], R237 ;  /* 0x000080ed0c007988 */ /* 0x000fe80008000404 */
[----:B------:R0:W2:Y:S04]  /*c4a0*/  @!P0 LDG.E.U16 R240, desc[UR6][R10.64] ;  /* 0x000000060af08981 */ /* 0x0000a8000c1e1500 */
[----:B------:R1:W-:Y:S01]  /*c4b0*/  STS.U16 [R12+UR4+0x4080], R238 ;  /* 0x004080ee0c007988 */ /* 0x0003e20008000404 */
[----:B0-----:R-:W-:Y:S01]  /*c4c0*/  @!P0 IMAD.MOV.U32 R11, RZ, RZ, R91 ;  /* 0x000000ffff0b8224 */ /* 0x001fe200078e005b */
[----:B-1----:R-:W-:-:S02]  /*c4d0*/  PRMT R238, RZ, 0x7610, R238 ;  /* 0x00007610ffee7816 */ /* 0x002fc400000000ee */
[----:B------:R-:W-:Y:S01]  /*c4e0*/  PRMT R237, RZ, 0x7610, R237 ;  /* 0x00007610ffed7816 */ /* 0x000fe200000000ed */
[----:B------:R-:W-:Y:S04]  /*c4f0*/  STS.U16 [R12+UR4+0x480], R235 ;  /* 0x000480eb0c007988 */ /* 0x000fe80008000404 */
[----:B------:R0:W-:Y:S02]  /*c500*/  STS.U16 [R12+UR4+0x4480], R236 ;  /* 0x004480ec0c007988 */ /* 0x0001e40008000404 */
[----:B0-----:R-:W-:Y:S01]  /*c510*/  PRMT R236, RZ, 0x7610, R236 ;  /* 0x00007610ffec7816 */ /* 0x001fe200000000ec */
[----:B---3--:R-:W-:-:S05]  /*c520*/  @!P0 IMAD.MOV.U32 R10, RZ, RZ, R81 ;  /* 0x000000ffff0a8224 */ /* 0x008fca00078e0051 */
[----:B------:R0:W3:Y:S02]  /*c530*/  @!P0 LDG.E.U16 R239, desc[UR6][R10.64] ;  /* 0x000000060aef8981 */ /* 0x0000e4000c1e1500 */
[----:B0-----:R-:W-:Y:S02]  /*c540*/  @!P0 IMAD.MOV.U32 R11, RZ, RZ, R90 ;  /* 0x000000ffff0b8224 */ /* 0x001fe400078e005a */
[----:B------:R-:W-:Y:S01]  /*c550*/  @!P0 IMAD.MOV.U32 R10, RZ, RZ, R78 ;  /* 0x000000ffff0a8224 */ /* 0x000fe200078e004e */
[----:B------:R-:W3:Y:S04]  /*c560*/  LDL R90, [R1+0x294] ;  /* 0x00029400015a7983 */ /* 0x000ee80000100800 */
[----:B------:R0:W3:Y:S04]  /*c570*/  @!P0 LDG.E.U16 R238, desc[UR6][R10.64] ;  /* 0x000000060aee8981 */ /* 0x0000e8000c1e1500 */
[----:B------:R-:W3:Y:S01]  /*c580*/  LDL R78, [R1+0x2b0] ;  /* 0x0002b000014e7983 */ /* 0x000ee20000100800 */
[----:B0-----:R-:W-:-:S02]  /*c590*/  @!P0 IMAD.MOV.U32 R11, RZ, RZ, R14 ;  /* 0x000000ffff0b8224 */ /* 0x001fc400078e000e */
[----:B----4-:R-:W-:Y:S02]  /*c5a0*/  @!P0 IMAD.MOV.U32 R10, RZ, RZ, R2 ;  /* 0x000000ffff0a8224 */ /* 0x010fe400078e0002 */
[----:B------:R-:W4:Y:S04]  /*c5b0*/  LDL R2, [R1+0x2b4] ;  /* 0x0002b40001027983 */ /* 0x000f280000100800 */
[----:B------:R2:W3:Y:S04]  /*c5c0*/  @!P0 LDG.E.U16 R237, desc[UR6][R10.64] ;  /* 0x000000060aed8981 */ /* 0x0004e8000c1e1500 */
[----:B------:R0:W-:Y:S01]  /*c5d0*/  STL [R1+0x760], R14 ;  /* 0x0007600e01007387 */ /* 0x0001e20000100800 */
[----:B--2---:R-:W-:-:S02]  /*c5e0*/  @!P0 IMAD.MOV.U32 R10, RZ, RZ, R73 ;  /* 0x000000ffff0a8224 */ /* 0x004fc400078e0049 */
[----:B------:R-:W-:Y:S01]  /*c5f0*/  @!P0 IMAD.MOV.U32 R11, RZ, RZ, R94 ;  /* 0x000000ffff0b8224 */ /* 0x000fe200078e005e */
[----:B------:R-:W2:Y:S04]  /*c600*/  LDL R73, [R1+0x274] ;  /* 0x0002740001497983 */ /* 0x000ea80000100800 */
[----:B------:R1:W2:Y:S04]  /*c610*/  @!P0 LDG.E.U16 R236, desc[UR6][R10.64] ;  /* 0x000000060aec8981 */ /* 0x0002a8000c1e1500 */
[----:B0-----:R-:W2:Y:S04]  /*c620*/  LDL R14, [R1+0x290] ;  /* 0x00029000010e7983 */ /* 0x001ea80000100800 */
[----:B------:R-:W2:Y:S04]  /*c630*/  LDL R94, [R1+0x270] ;  /* 0x00027000015e7983 */ /* 0x000ea80000100800 */
[----:B------:R-:W1:Y:S04]  /*c640*/  LDL R10, [R1+0x2d0] ;  /* 0x0002d000010a7983 */ /* 0x000e680000100800 */
[----:B------:R-:W1:Y:S01]  /*c650*/  LDL R11, [R1+0x2d4] ;  /* 0x0002d400010b7983 */ /* 0x000e620000100800 */
[----:B------:R-:W-:-:S02]  /*c660*/  PRMT R235, RZ, 0x7610, R235 ;  /* 0x00007610ffeb7816 */ /* 0x000fc400000000eb */
[----:B------:R-:W-:Y:S02]  /*c670*/  PRMT R234, RZ, 0x7610, R234 ;  /* 0x00007610ffea7816 */ /* 0x000fe400000000ea */
[----:B------:R-:W-:Y:S01]  /*c680*/  PRMT R233, RZ, 0x7610, R233 ;  /* 0x00007610ffe97816 */ /* 0x000fe200000000e9 */
[----:B------:R-:W-:Y:S04]  /*c690*/  STS.U16 [R12+UR4+0x880], R231 ;  /* 0x000880e70c007988 */ /* 0x000fe80008000404 */
[----:B------:R0:W-:Y:S02]  /*c6a0*/  STS.U16 [R12+UR4+0x4880], R232 ;  /* 0x004880e80c007988 */ /* 0x0001e40008000404 */
[----:B0-----:R-:W-:Y:S02]  /*c6b0*/  PRMT R232, RZ, 0x7610, R232 ;  /* 0x00007610ffe87816 */ /* 0x001fe400000000e8 */
[----:B-1----:R-:W-:-:S04]  /*c6c0*/  @!P0 LOP3.LUT R11, R11, R10, RZ, 0x3c, !PT ;  /* 0x0000000a0b0b8212 */ /* 0x002fc800078e3cff */
[----:B------:R-:W-:-:S04]  /*c6d0*/  @!P0 LOP3.LUT R10, R11, R10, RZ, 0x3c, !PT ;  /* 0x0000000a0b0a8212 */ /* 0x000fc800078e3cff */
[----:B------:R-:W-:-:S05]  /*c6e0*/  @!P0 LOP3.LUT R11, R11, R10, RZ, 0x3c, !PT ;  /* 0x0000000a0b0b8212 */ /* 0x000fca00078e3cff */
[----:B------:R4:W2:Y:S02]  /*c6f0*/  @!P0 LDG.E.U16 R235, desc[UR6][R10.64] ;  /* 0x000000060aeb8981 */ /* 0x0008a4000c1e1500 */
[----:B----4-:R-:W-:Y:S02]  /*c700*/  @!P0 IMAD.MOV.U32 R10, RZ, RZ, R2 ;  /* 0x000000ffff0a8224 */ /* 0x010fe400078e0002 */
[----:B---3--:R-:W-:Y:S01]  /*c710*/  @!P0 IMAD.MOV.U32 R11, RZ, RZ, R78 ;  /* 0x000000ffff0b8224 */ /* 0x008fe200078e004e */
[----:B------:R-:W-:Y:S01]  /*c720*/  PRMT R231, RZ, 0x7610, R231 ;  /* 0x00007610ffe77816 */ /* 0x000fe200000000e7 */
[----:B------:R-:W3:Y:S04]  /*c730*/  LDL R78, [R1+0x254] ;  /* 0x00025400014e7983 */ /* 0x000ee80000100800 */
[----:B------:R0:W4:Y:S04]  /*c740*/  @!P0 LDG.E.U16 R234, desc[UR6][R10.64] ;  /* 0x000000060aea8981 */ /* 0x000128000c1e1500 */
[----:B------:R-:W4:Y:S01]  /*c750*/  LDL R2, [R1+0x744] ;  /* 0x0007440001027983 */ /* 0x000f220000100800 */
[----:B0-----:R-:W-:-:S02]  /*c760*/  @!P0 IMAD.MOV.U32 R10, RZ, RZ, R90 ;  /* 0x000000ffff0a8224 */ /* 0x001fc400078e005a */
[----:B--2---:R-:W-:Y:S01]  /*c770*/  @!P0 IMAD.MOV.U32 R11, RZ, RZ, R14 ;  /* 0x000000ffff0b8224 */ /* 0x004fe200078e000e */
[----:B------:R-:W2:Y:S04]  /*c780*/  LDL R90, [R1+0x20c] ;  /* 0x00020c00015a7983 */ /* 0x000ea80000100800 */
[----:B------:R0:W2:Y:S04]  /*c790*/  @!P0 LDG.E.U16 R233, desc[UR6][R10.64] ;  /* 0x000000060ae98981 */ /* 0x0000a8000c1e1500 */
[----:B------:R-:W2:Y:S01]  /*c7a0*/  LDL R14, [R1+0x210] ;  /* 0x00021000010e7983 */ /* 0x000ea20000100800 */
[----:B0-----:R-:W-:-:S02]  /*c7b0*/  @!P0 IMAD.MOV.U32 R10, RZ, RZ, R73 ;  /* 0x000000ffff0a8224 */ /* 0x001fc400078e0049 */
[----:B------:R-:W-:Y:S01]  /*c7c0*/  @!P0 IMAD.MOV.U32 R11, RZ, RZ, R94 ;  /* 0x000000ffff0b8224 */ /* 0x000fe200078e005e */
[----:B------:R-:W-:Y:S04]  /*c7d0*/  STS.U16 [R12+UR4+0xc80], R227 ;  /* 0x000c80e30c007988 */ /* 0x000fe80008000404 */
[----:B------:R3:W2:Y:S04]  /*c7e0*/  @!P0 LDG.E.U16 R232, desc[UR6][R10.64] ;  /* 0x000000060ae88981 */ /* 0x0006a8000c1e1500 */
[----:B------:R-:W2:Y:S04]  /*c7f0*/  LDL R94, [R1+0x1ec] ;  /* 0x0001ec00015e7983 */ /* 0x000ea80000100800 */
[----:B------:R-:W2:Y:S04]  /*c800*/  LDL R73, [R1+0x1f0] ;  /* 0x0001f00001497983 */ /* 0x000ea80000100800 */
[----:B------:R-:W4:Y:S01]  /*c810*/  LDL R11, [R1+0x250] ;  /* 0x00025000010b7983 */ /* 0x000f220000100800 */
[----:B---3--:R-:W-:-:S03]  /*c820*/  @!P0 IMAD.MOV.U32 R10, RZ, RZ, R78 ;  /* 0x000000ffff0a8224 */ /* 0x008fc600078e004e */
[----:B------:R-:W-:Y:S01]  /*c830*/  STS.U16 [R12+UR4+0x4c80], R228 ;  /* 0x004c80e40c007988 */ /* 0x000fe20008000404 */
[----:B------:R-:W-:-:S03]  /*c840*/  PRMT R230, RZ, 0x7610, R230 ;  /* 0x00007610ffe67816 */ /* 0x000fc600000000e6 */
[----:B------:R-:W3:Y:S04]  /*c850*/  LDL R78, [R1+0x1cc] ;  /* 0x0001cc00014e7983 */ /* 0x000ee80000100800 */
[----:B----4-:R0:W4:Y:S04]  /*c860*/  @!P0 LDG.E.U16 R231, desc[UR6][R10.64] ;  /* 0x000000060ae78981 */ /* 0x010128000c1e1500 */
[----:B------:R-:W0:Y:S04]  /*c870*/  LDL R10, [R1+0x22c] ;  /* 0x00022c00010a7983 */ /* 0x000e280000100800 */
[----:B------:R-:W0:Y:S04]  /*c880*/  LDL R11, [R1+0x230] ;  /* 0x00023000010b7983 */ /* 0x000e280000100800 */
[----:B------:R-:W-:Y:S04]  /*c890*/  STS.U16 [R12+UR4+0x1080], R223 ;  /* 0x001080df0c007988 */ /* 0x000fe80008000404 */
[----:B------:R-:W-:Y:S04]  /*c8a0*/  STS.U16 [R12+UR4+0x5080], R224 ;  /* 0x005080e00c007988 */ /* 0x000fe80008000404 */
[----:B------:R-:W-:Y:S04]  /*c8b0*/  STS.U16 [R12+UR4+0x1480], R219 ;  /* 0x001480db0c007988 */ /* 0x000fe80008000404 */
[----:B------:R-:W-:Y:S04]  /*c8c0*/  STS.U16 [R12+UR4+0x5480], R220 ;  /* 0x005480dc0c007988 */ /* 0x000fe80008000404 */
[----:B------:R-:W-:Y:S04]  /*c8d0*/  STS.U16 [R12+UR4+0x1880], R23 ;  /* 0x001880170c007988 */ /* 0x000fe80008000404 */
[----:B------:R-:W-:Y:S04]  /*c8e0*/  STS.U16 [R12+UR4+0x5880], R216 ;  /* 0x005880d80c007988 */ /* 0x000fe80008000404 */
[----:B------:R-:W-:Y:S04]  /*c8f0*/  STS.U16 [R12+UR4+0x1c80], R19 ;  /* 0x001c80130c007988 */ /* 0x000fe80008000404 */
[----:B------:R1:W-:Y:S04]  /*c900*/  STS.U16 [R12+UR4+0x5c80], R20 ;  /* 0x005c80140c007988 */ /* 0x0003e80008000404 */
[----:B------:R2:W-:Y:S04]  /*c910*/  STS.U16 [R2+UR4+0x100], R212 ;  /* 0x000100d402007988 */ /* 0x0005e80008000404 */
[----:B-1----:R-:W3:Y:S04]  /*c920*/  LDL R12, [R1+0x1d0] ;  /* 0x0001d000010c7983 */ /* 0x002ee80000100800 */
[----:B--2---:R-:W2:Y:S01]  /*c930*/  LDL.LU R212, [R1+0x9e8] ;  /* 0x0009e80001d47983 */ /* 0x004ea20000300800 */
[----:B0-----:R-:W-:-:S04]  /*c940*/  @!P0 LOP3.LUT R11, R11, R10, RZ, 0x3c, !PT ;  /* 0x0000000a0b0b8212 */ /* 0x001fc800078e3cff */
[----:B------:R-:W-:-:S04]  /*c950*/  @!P0 LOP3.LUT R10, R11, R10, RZ, 0x3c, !PT ;  /* 0x0000000a0b0a8212 */ /* 0x000fc800078e3cff */
[----:B------:R-:W-:-:S05]  /*c960*/  @!P0 LOP3.LUT R11, R11, R10, RZ, 0x3c, !PT ;  /* 0x0000000a0b0b8212 */ /* 0x000fca00078e3cff */
[----:B------:R0:W2:Y:S02]  /*c970*/  @!P0 LDG.E.U16 R230, desc[UR6][R10.64] ;  /* 0x000000060ae68981 */ /* 0x0000a4000c1e1500 */
[----:B0-----:R-:W-:Y:S02]  /*c980*/  @!P0 IMAD.MOV.U32 R10, RZ, RZ, R14 ;  /* 0x000000ffff0a8224 */ /* 0x001fe400078e000e */
[----:B------:R-:W-:Y:S01]  /*c990*/  @!P0 IMAD.MOV.U32 R11, RZ, RZ, R90 ;  /* 0x000000ffff0b8224 */ /* 0x000fe200078e005a */
[----:B------:R-:W4:Y:S04]  /*c9a0*/  LDL R14, [R1+0x1b0] ;  /* 0x0001b000010e7983 */ /* 0x000f280000100800 */
[----:B------:R-:W2:Y:S01]  /*c9b0*/  LDL R90, [R1+0x1ac] ;  /* 0x0001ac00015a7983 */ /* 0x000ea20000100800 */
[----:B------:R-:W-:-:S02]  /*c9c0*/  PRMT R229, RZ, 0x7610, R229 ;  /* 0x00007610ffe57816 */ /* 0x000fc400000000e5 */
[----:B------:R-:W-:-:S04]  /*c9d0*/  PRMT R228, RZ, 0x7610, R228 ;  /* 0x00007610ffe47816 */ /* 0x000fc800000000e4 */
[----:B------:R0:W2:Y:S01]  /*c9e0*/  @!P0 LDG.E.U16 R229, desc[UR6][R10.64] ;  /* 0x000000060ae58981 */ /* 0x0000a2000c1e1500 */
[----:B------:R-:W-:Y:S01]  /*c9f0*/  PRMT R227, RZ, 0x7610, R227 ;  /* 0x00007610ffe37816 */ /* 0x000fe200000000e3 */
[----:B0-----:R-:W-:Y:S02]  /*ca00*/  @!P0 IMAD.MOV.U32 R10, RZ, RZ, R73 ;  /* 0x000000ffff0a8224 */ /* 0x001fe400078e0049 */
[----:B------:R-:W-:-:S05]  /*ca10*/  @!P0 IMAD.MOV.U32 R11, RZ, RZ, R94 ;  /* 0x000000ffff0b8224 */ /* 0x000fca00078e005e */
[----:B------:R3:W2:Y:S01]  /*ca20*/  @!P0 LDG.E.U16 R228, desc[UR6][R10.64] ;  /* 0x000000060ae48981 */ /* 0x0006a2000c1e1500 */
[----:B------:R-:W-:-:S03]  /*ca30*/  PRMT R226, RZ, 0x7610, R226 ;  /* 0x00007610ffe27816 */ /* 0x000fc600000000e2 */
[----:B------:R0:W-:Y:S01]  /*ca40*/  STS.U16 [R2+UR4+0x4100], R213 ;  /* 0x004100d502007988 */ /* 0x0001e20008000404 */
[----:B---3--:R-:W-:Y:S02]  /*ca50*/  @!P0 IMAD.MOV.U32 R10, RZ, RZ, R12 ;  /* 0x000000ffff0a8224 */ /* 0x008fe400078e000c */
[----:B------:R-:W-:Y:S01]  /*ca60*/  @!P0 IMAD.MOV.U32 R11, RZ, RZ, R78 ;  /* 0x000000ffff0b8224 */ /* 0x000fe200078e004e */
[----:B0-----:R-:W3:Y:S04]  /*ca70*/  LDL.LU R213, [R1+0x9e4] ;  /* 0x0009e40001d57983 */ /* 0x001ee80000300800 */
[----:B------:R4:W3:Y:S04]  /*ca80*/  @!P0 LDG.E.U16 R227, desc[UR6][R10.64] ;  /* 0x000000060ae38981 */ /* 0x0008e8000c1e1500 */
[----:B------:R-:W3:Y:S04]  /*ca90*/  LDL.LU R73, [R1+0x18c] ;  /* 0x00018c0001497983 */ /* 0x000ee80000300800 */
[----:B------:R-:W3:Y:S04]  /*caa0*/  LDL.LU R78, [R1+0x16c] ;  /* 0x00016c00014e7983 */ /* 0x000ee80000300800 */
[----:B------:R0:W-:Y:S04]  /*cab0*/  STS.U16 [R2+UR4+0x500], R92 ;  /* 0x0005005c02007988 */ /* 0x0001e80008000404 */
[----:B------:R-:W3:Y:S04]  /*cac0*/  LDL.LU R94, [R1+0x170] ;  /* 0x00017000015e7983 */ /* 0x000ee80000300800 */
[----:B------:R1:W-:Y:S04]  /*cad0*/  STS.U16 [R2+UR4+0x4500], R83 ;  /* 0x0045005302007988 */ /* 0x0003e80008000404 */
[----:B0-----:R-:W3:Y:S04]  /*cae0*/  LDL.LU R92, [R1+0x14c] ;  /* 0x00014c00015c7983 */ /* 0x001ee80000300800 */
[----:B-1----:R-:W3:Y:S04]  /*caf0*/  LDL.LU R83, [R1+0x150] ;  /* 0x0001500001537983 */ /* 0x002ee80000300800 */
[----:B------:R-:W3:Y:S01]  /*cb00*/  LDL.LU R12, [R1+0x12c] ;  /* 0x00012c00010c7983 */ /* 0x000ee20000300800 */
[----:B----4-:R-:W-:-:S02]  /*cb10*/  @!P0 IMAD.MOV.U32 R10, RZ, RZ, R14 ;  /* 0x000000ffff0a8224 */ /* 0x010fc400078e000e */
[----:B--2---:R-:W-:-:S05]  /*cb20*/  @!P0 IMAD.MOV.U32 R11, RZ, RZ, R90 ;  /* 0x000000ffff0b8224 */ /* 0x004fca00078e005a */
[----:B------:R0:W2:Y:S04]  /*cb30*/  @!P0 LDG.E.U16 R226, desc[UR6][R10.64] ;  /* 0x000000060ae28981 */ /* 0x0000a8000c1e1500 */
[----:B------:R-:W0:Y:S01]  /*cb40*/  LDL R11, [R1+0x190] ;  /* 0x00019000010b7983 */ /* 0x000e220000100800 */
[----:B------:R-:W-:Y:S02]  /*cb50*/  PRMT R225, RZ, 0x7610, R225 ;  /* 0x00007610ffe17816 */ /* 0x000fe400000000e1 */
[----:B------:R-:W-:Y:S01]  /*cb60*/  PRMT R224, RZ, 0x7610, R224 ;  /* 0x00007610ffe07816 */ /* 0x000fe200000000e0 */
[----:B------:R-:W4:Y:S01]  /*cb70*/  LDL.LU R90, [R1+0x130] ;  /* 0x00013000015a7983 */ /* 0x000f220000300800 */
[----:B------:R-:W-:-:S03]  /*cb80*/  PRMT R223, RZ, 0x7610, R223 ;  /* 0x00007610ffdf7816 */ /* 0x000fc600000000df */
[----:B------:R1:W-:Y:S04]  /*cb90*/  STS.U16 [R2+UR4+0x900], R13 ;  /* 0x0009000d02007988 */ /* 0x0003e80008000404 */
[----:B------:R-:W2:Y:S04]  /*cba0*/  LDL.LU R14, [R1+0x110] ;  /* 0x00011000010e7983 */ /* 0x000ea80000300800 */
[----:B------:R1:W-:Y:S04]  /*cbb0*/  STS.U16 [R2+UR4+0x4900], R214 ;  /* 0x004900d602007988 */ /* 0x0003e80008000404 */
[----:B-1----:R-:W2:Y:S04]  /*cbc0*/  LDL.LU R13, [R1+0x10c] ;  /* 0x00010c00010d7983 */ /* 0x002ea80000300800 */
[----:B------:R1:W-:Y:S04]  /*cbd0*/  STS.U16 [R2+UR4+0xd00], R215 ;  /* 0x000d00d702007988 */ /* 0x0003e80008000404 */
[----:B------:R-:W2:Y:S04]  /*cbe0*/  LDL.LU R214, [R1+0x9e0] ;  /* 0x0009e00001d67983 */ /* 0x000ea80000300800 */
[----:B------:R1:W-:Y:S04]  /*cbf0*/  STS.U16 [R2+UR4+0x4d00], R24 ;  /* 0x004d001802007988 */ /* 0x0003e80008000404 */
[----:B-1----:R-:W2:Y:S04]  /*cc00*/  LDL.LU R215, [R1+0x9dc] ;  /* 0x0009dc0001d77983 */ /* 0x002ea80000300800 */
[----:B------:R-:W2:Y:S04]  /*cc10*/  LDL.LU R24, [R1+0x9d8] ;  /* 0x0009d80001187983 */ /* 0x000ea80000300800 */
[----:B---3--:R1:W-:Y:S01]  /*cc20*/  STL [R1+0x764], R12 ;  /* 0x0007640c01007387 */ /* 0x0083e20000100800 */
[----:B0-----:R-:W-:-:S02]  /*cc30*/  @!P0 IMAD.MOV.U32 R10, RZ, RZ, R11 ;  /* 0x000000ffff0a8224 */ /* 0x001fc400078e000b */
[----:B------:R-:W-:-:S05]  /*cc40*/  @!P0 IMAD.MOV.U32 R11, RZ, RZ, R73 ;  /* 0x000000ffff0b8224 */ /* 0x000fca00078e0049 */
[----:B------:R0:W3:Y:S02]  /*cc50*/  @!P0 LDG.E.U16 R225, desc[UR6][R10.64] ;  /* 0x000000060ae18981 */ /* 0x0000e4000c1e1500 */
[----:B0-----:R-:W-:Y:S02]  /*cc60*/  @!P0 IMAD.MOV.U32 R10, RZ, RZ, R94 ;  /* 0x000000ffff0a8224 */ /* 0x001fe400078e005e */
[----:B------:R-:W-:-:S05]  /*cc70*/  @!P0 IMAD.MOV.U32 R11, RZ, RZ, R78 ;  /* 0x000000ffff0b8224 */ /* 0x000fca00078e004e */
[----:B------:R0:W3:Y:S02]  /*cc80*/  @!P0 LDG.E.U16 R224, desc[UR6][R10.64] ;  /* 0x000000060ae08981 */ /* 0x0000e4000c1e1500 */
[----:B0-----:R-:W-:Y:S02]  /*cc90*/  @!P0 IMAD.MOV.U32 R10, RZ, RZ, R83 ;  /* 0x000000ffff0a8224 */ /* 0x001fe400078e0053 */
[----:B------:R-:W-:-:S05]  /*cca0*/  @!P0 IMAD.MOV.U32 R11, RZ, RZ, R92 ;  /* 0x000000ffff0b8224 */ /* 0x000fca00078e005c */
[----:B------:R0:W3:Y:S02]  /*ccb0*/  @!P0 LDG.E.U16 R223, desc[UR6][R10.64] ;  /* 0x000000060adf8981 */ /* 0x0000e4000c1e1500 */
[----:B0-----:R-:W-:Y:S02]  /*ccc0*/  @!P0 IMAD.MOV.U32 R11, RZ, RZ, R12 ;  /* 0x000000ffff0b8224 */ /* 0x001fe400078e000c */
[----:B-1----:R-:W3:Y:S01]  /*ccd0*/  LDL R12, [R1+0x744] ;  /* 0x00074400010c7983 */ /* 0x002ee20000100800 */
[----:B------:R-:W-:Y:S01]  /*cce0*/  PRMT R222, RZ, 0x7610, R222 ;  /* 0x00007610ffde7816 */ /* 0x000fe200000000de */
[----:B----4-:R-:W-:Y:S01]  /*ccf0*/  @!P0 IMAD.MOV.U32 R10, RZ, RZ, R90 ;  /* 0x000000ffff0a8224 */ /* 0x010fe200078e005a */
[----:B------:R-:W-:-:S04]  /*cd00*/  PRMT R221, RZ, 0x7610, R221 ;  /* 0x00007610ffdd7816 */ /* 0x000fc800000000dd */
[----:B------:R2:W4:Y:S02]  /*cd10*/  @!P0 LDG.E.U16 R222, desc[UR6][R10.64] ;  /* 0x000000060ade8981 */ /* 0x000524000c1e1500 */
[----:B--2---:R-:W-:Y:S02]  /*cd20*/  @!P0 IMAD.MOV.U32 R10, RZ, RZ, R14 ;  /* 0x000000ffff0a8224 */ /* 0x004fe400078e000e */
[----:B------:R-:W-:-:S05]  /*cd30*/  @!P0 IMAD.MOV.U32 R11, RZ, RZ, R13 ;  /* 0x000000ffff0b8224 */ /* 0x000fca00078e000d */
[----:B------:R0:W2:Y:S04]  /*cd40*/  @!P0 LDG.E.U16 R221, desc[UR6][R10.64] ;  /* 0x000000060add8981 */ /* 0x0000a8000c1e1500 */
[----:B---3--:R1:W-:Y:S04]  /*cd50*/  STS.U16 [R12+UR4+0x1100], R25 ;  /* 0x001100190c007988 */ /* 0x0083e80008000404 */
[----:B-1----:R-:W3:Y:S04]  /*cd60*/  LDL.LU R25, [R1+0x9d4] ;  /* 0x0009d40001197983 */ /* 0x002ee80000300800 */
[----:B------:R-:W4:Y:S04]  /*cd70*/  LDL R2, [R1+0x2ac] ;  /* 0x0002ac0001027983 */ /* 0x000f280000100800 */
[----:B------:R1:W-:Y:S04]  /*cd80*/  STL [R1+0x76c], R14 ;  /* 0x00076c0e01007387 */ /* 0x0003e80000100800 */
[----:B-1----:R-:W2:Y:S04]  /*cd90*/  LDL R14, [R1+0x2a8] ;  /* 0x0002a800010e7983 */ /* 0x002ea80000100800 */
[----:B------:R1:W-:Y:S04]  /*cda0*/  STL [R1+0x768], R13 ;  /* 0x0007680d01007387 */ /* 0x0003e80000100800 */
[----:B------:R-:W0:Y:S04]  /*cdb0*/  LDL R10, [R1+0x2e8] ;  /* 0x0002e800010a7983 */ /* 0x000e280000100800 */
[----:B------:R-:W0:Y:S01]  /*cdc0*/  LDL R11, [R1+0x2ec] ;  /* 0x0002ec00010b7983 */ /* 0x000e220000100800 */
[----:B------:R-:W-:-:S03]  /*cdd0*/  PRMT R220, RZ, 0x7610, R220 ;  /* 0x00007610ffdc7816 */ /* 0x000fc600000000dc */
[----:B-1----:R-:W3:Y:S04]  /*cde0*/  LDL R13, [R1+0x28c] ;  /* 0x00028c00010d7983 */ /* 0x002ee80000100800 */
[----:B------:R1:W-:Y:S04]  /*cdf0*/  STS.U16 [R12+UR4+0x5100], R26 ;  /* 0x0051001a0c007988 */ /* 0x0003e80008000404 */
[----:B-1----:R-:W3:Y:S01]  /*ce00*/  LDL.LU R26, [R1+0x9d0] ;  /* 0x0009d000011a7983 */ /* 0x002ee20000300800 */
[----:B0-----:R-:W-:-:S04]  /*ce10*/  @!P0 LOP3.LUT R11, R11, R10, RZ, 0x3c, !PT ;  /* 0x0000000a0b0b8212 */ /* 0x001fc800078e3cff */
[----:B------:R-:W-:-:S04]  /*ce20*/  @!P0 LOP3.LUT R10, R11, R10, RZ, 0x3c, !PT ;  /* 0x0000000a0b0a8212 */ /* 0x000fc800078e3cff */
[----:B------:R-:W-:-:S05]  /*ce30*/  @!P0 LOP3.LUT R11, R11, R10, RZ, 0x3c, !PT ;  /* 0x0000000a0b0b8212 */ /* 0x000fca00078e3cff */
[----:B------:R0:W3:Y:S04]  /*ce40*/  @!P0 LDG.E.U16 R220, desc[UR6][R10.64] ;  /* 0x000000060adc8981 */ /* 0x0000e8000c1e1500 */
[----:B------:R-:W0:Y:S04]  /*ce50*/  LDL R10, [R1+0x2c8] ;  /* 0x0002c800010a7983 */ /* 0x000e280000100800 */
[----:B------:R-:W0:Y:S01]  /*ce60*/  LDL R11, [R1+0x2cc] ;  /* 0x0002cc00010b7983 */ /* 0x000e220000100800 */
[----:B------:R-:W-:Y:S02]  /*ce70*/  PRMT R219, RZ, 0x7610, R219 ;  /* 0x00007610ffdb7816 */ /* 0x000fe400000000db */
[----:B------:R-:W-:Y:S01]  /*ce80*/  PRMT R218, RZ, 0x7610, R218 ;  /* 0x00007610ffda7816 */ /* 0x000fe200000000da */
[----:B------:R1:W-:Y:S04]  /*ce90*/  STS.U16 [R12+UR4+0x1500], R27 ;  /* 0x0015001b0c007988 */ /* 0x0003e80008000404 */
[----:B------:R4:W-:Y:S04]  /*cea0*/  STS.U16 [R12+UR4+0x5500], R28 ;  /* 0x0055001c0c007988 */ /* 0x0009e80008000404 */
[----:B-1----:R-:W3:Y:S04]  /*ceb0*/  LDL.LU R27, [R1+0x9cc] ;  /* 0x0009cc00011b7983 */ /* 0x002ee80000300800 */
[----:B----4-:R-:W4:Y:S01]  /*cec0*/  LDL.LU R28, [R1+0x9c8] ;  /* 0x0009c800011c7983 */ /* 0x010f220000300800 */
[----:B0-----:R-:W-:-:S04]  /*ced0*/  @!P0 LOP3.LUT R11, R11, R10, RZ, 0x3c, !PT ;  /* 0x0000000a0b0b8212 */ /* 0x001fc800078e3cff */
[----:B------:R-:W-:-:S04]  /*cee0*/  @!P0 LOP3.LUT R10, R11, R10, RZ, 0x3c, !PT ;  /* 0x0000000a0b0a8212 */ /* 0x000fc800078e3cff */
[----:B------:R-:W-:-:S05]  /*cef0*/  @!P0 LOP3.LUT R11, R11, R10, RZ, 0x3c, !PT ;  /* 0x0000000a0b0b8212 */ /* 0x000fca00078e3cff */
[----:B------:R0:W4:Y:S02]  /*cf00*/  @!P0 LDG.E.U16 R219, desc[UR6][R10.64] ;  /* 0x000000060adb8981 */ /* 0x000124000c1e1500 */
[----:B0-----:R-:W-:Y:S02]  /*cf10*/  @!P0 IMAD.MOV.U32 R10, RZ, RZ, R2 ;  /* 0x000000ffff0a8224 */ /* 0x001fe400078e0002 */
[----:B--2---:R-:W-:-:S05]  /*cf20*/  @!P0 IMAD.MOV.U32 R11, RZ, RZ, R14 ;  /* 0x000000ffff0b8224 */ /* 0x004fca00078e000e */
[----:B------:R3:W2:Y:S04]  /*cf30*/  @!P0 LDG.E.U16 R218, desc[UR6][R10.64] ;  /* 0x000000060ada8981 */ /* 0x0006a8000c1e1500 */
[----:B------:R-:W4:Y:S01]  /*cf40*/  LDL R11, [R1+0x288] ;  /* 0x00028800010b7983 */ /* 0x000f220000100800 */
[----:B------:R-:W-:Y:S01]  /*cf50*/  PRMT R217, RZ, 0x7610, R217 ;  /* 0x00007610ffd97816 */ /* 0x000fe200000000d9 */
[----:B---3--:R-:W-:Y:S02]  /*cf60*/  @!P0 IMAD.MOV.U32 R10, RZ, RZ, R13 ;  /* 0x000000ffff0a8224 */ /* 0x008fe400078e000d */
[----:B------:R0:W-:Y:S04]  /*cf70*/  STS.U16 [R12+UR4+0x1900], R29 ;  /* 0x0019001d0c007988 */ /* 0x0001e80008000404 */
[----:B0-----:R-:W3:Y:S01]  /*cf80*/  LDL.LU R29, [R1+0x9c4] ;  /* 0x0009c400011d7983 */ /* 0x001ee20000300800 */
[----:B------:R-:W-:-:S02]  /*cf90*/  PRMT R216, RZ, 0x7610, R216 ;  /* 0x00007610ffd87816 */ /* 0x000fc400000000d8 */
[----:B------:R-:W-:Y:S01]  /*cfa0*/  PRMT R23, RZ, 0x7610, R23 ;  /* 0x00007610ff177816 */ /* 0x000fe20000000017 */
[----:B------:R-:W2:Y:S04]  /*cfb0*/  LDL R2, [R1+0x228] ;  /* 0x0002280001027983 */ /* 0x000ea80000100800 */
[----:B----4-:R0:W4:Y:S04]  /*cfc0*/  @!P0 LDG.E.U16 R217, desc[UR6][R10.64] ;  /* 0x000000060ad98981 */ /* 0x010128000c1e1500 */
[----:B------:R1:W-:Y:S04]  /*cfd0*/  STS.U16 [R12+UR4+0x5900], R88 ;  /* 0x005900580c007988 */ /* 0x0003e80008000404 */
[----:B------:R-:W3:Y:S04]  /*cfe0*/  LDL R13, [R1+0x208] ;  /* 0x00020800010d7983 */ /* 0x000ee80000100800 */
[----:B------:R-:W0:Y:S04]  /*cff0*/  LDL R10, [R1+0x268] ;  /* 0x00026800010a7983 */ /* 0x000e280000100800 */
[----:B------:R-:W0:Y:S04]  /*d000*/  LDL R11, [R1+0x26c] ;  /* 0x00026c00010b7983 */ /* 0x000e280000100800 */
[----:B-1----:R-:W4:Y:S04]  /*d010*/  LDL R88, [R1+0x204] ;  /* 0x0002040001587983 */ /* 0x002f280000100800 */
[----:B------:R-:W4:Y:S01]  /*d020*/  LDL R14, [R1+0x740] ;  /* 0x00074000010e7983 */ /* 0x000f220000100800 */
[----:B0-----:R-:W-:-:S04]  /*d030*/  @!P0 LOP3.LUT R11, R11, R10, RZ, 0x3c, !PT ;  /* 0x0000000a0b0b8212 */ /* 0x001fc800078e3cff */
[----:B------:R-:W-:-:S04]  /*d040*/  @!P0 LOP3.LUT R10, R11, R10, RZ, 0x3c, !PT ;  /* 0x0000000a0b0a8212 */ /* 0x000fc800078e3cff */
[----:B------:R-:W-:-:S05]  /*d050*/  @!P0 LOP3.LUT R11, R11, R10, RZ, 0x3c, !PT ;  /* 0x0000000a0b0b8212 */ /* 0x000fca00078e3cff */
[----:B------:R0:W4:Y:S04]  /*d060*/  @!P0 LDG.E.U16 R216, desc[UR6][R10.64] ;  /* 0x000000060ad88981 */ /* 0x000128000c1e1500 */
[----:B------:R-:W0:Y:S04]  /*d070*/  LDL R10, [R1+0x244] ;  /* 0x00024400010a7983 */ /* 0x000e280000100800 */
[----:B------:R-:W0:Y:S04]  /*d080*/  LDL R11, [R1+0x248] ;  /* 0x00024800010b7983 */ /* 0x000e280000100800 */
[----:B------:R1:W-:Y:S04]  /*d090*/  STS.U16 [R12+UR4+0x1d00], R76 ;  /* 0x001d004c0c007988 */ /* 0x0003e80008000404 */
[----:B-1----:R-:W4:Y:S04]  /*d0a0*/  LDL R76, [R1+0x1e4] ;  /* 0x0001e400014c7983 */ /* 0x002f280000100800 */
[----:B------:R-:W4:Y:S01]  /*d0b0*/  LDL R12, [R1+0x1e8] ;  /* 0x0001e800010c7983 */ /* 0x000f220000100800 */
[----:B0-----:R-:W-:-:S04]  /*d0c0*/  @!P0 LOP3.LUT R11, R11, R10, RZ, 0x3c, !PT ;  /* 0x0000000a0b0b8212 */ /* 0x001fc800078e3cff */
[----:B------:R-:W-:-:S04]  /*d0d0*/  @!P0 LOP3.LUT R10, R11, R10, RZ, 0x3c, !PT ;  /* 0x0000000a0b0a8212 */ /* 0x000fc800078e3cff */
[----:B------:R-:W-:-:S05]  /*d0e0*/  @!P0 LOP3.LUT R11, R11, R10, RZ, 0x3c, !PT ;  /* 0x0000000a0b0b8212 */ /* 0x000fca00078e3cff */
[----:B------:R2:W4:Y:S04]  /*d0f0*/  @!P0 LDG.E.U16 R23, desc[UR6][R10.64] ;  /* 0x000000060a178981 */ /* 0x000528000c1e1500 */
[----:B------:R-:W3:Y:S04]  /*d100*/  LDL R10, [R1+0x744] ;  /* 0x00074400010a7983 */ /* 0x000ee80000100800 */
[----:B------:R-:W4:Y:S01]  /*d110*/  LDL R11, [R1+0x224] ;  /* 0x00022400010b7983 */ /* 0x000f220000100800 */
[----:B------:R-:W-:Y:S02]  /*d120*/  PRMT R22, RZ, 0x7610, R22 ;  /* 0x00007610ff167816 */ /* 0x000fe40000000016 */
[----:B------:R-:W-:-:S02]  /*d130*/  PRMT R21, RZ, 0x7610, R21 ;  /* 0x00007610ff157816 */ /* 0x000fc40000000015 */
[----:B------:R-:W-:Y:S01]  /*d140*/  PRMT R20, RZ, 0x7610, R20 ;  /* 0x00007610ff147816 */ /* 0x000fe20000000014 */
[----:B---3--:R2:W-:Y:S02]  /*d150*/  STS.U16 [R10+UR4+0x5d00], R30 ;  /* 0x005d001e0a007988 */ /* 0x0085e40008000404 */
[----:B--2---:R-:W-:Y:S02]  /*d160*/  @!P0 IMAD.MOV.U32 R10, RZ, RZ, R2 ;  /* 0x000000ffff0a8224 */ /* 0x004fe400078e0002 */
[----:B------:R-:W2:Y:S04]  /*d170*/  LDL.LU R30, [R1+0x9c0] ;  /* 0x0009c000011e7983 */ /* 0x000ea80000300800 */
[----:B----4-:R0:W3:Y:S04]  /*d180*/  @!P0 LDG.E.U16 R22, desc[UR6][R10.64] ;  /* 0x000000060a168981 */ /* 0x0100e8000c1e1500 */
[----:B------:R-:W4:Y:S01]  /*d190*/  LDL R2, [R1+0x1c8] ;  /* 0x0001c80001027983 */ /* 0x000f220000100800 */
[----:B0-----:R-:W-:-:S02]  /*d1a0*/  @!P0 IMAD.MOV.U32 R10, RZ, RZ, R13 ;  /* 0x000000ffff0a8224 */ /* 0x001fc400078e000d */
[----:B------:R-:W-:Y:S01]  /*d1b0*/  @!P0 IMAD.MOV.U32 R11, RZ, RZ, R88 ;  /* 0x000000ffff0b8224 */ /* 0x000fe200078e0058 */
[----:B------:R0:W-:Y:S04]  /*d1c0*/  STS.U16 [R14+UR4+0x180], R31 ;  /* 0x0001801f0e007988 */ /* 0x0001e80008000404 */
[----:B------:R1:W2:Y:S04]  /*d1d0*/  @!P0 LDG.E.U16 R21, desc[UR6][R10.64] ;  /* 0x000000060a158981 */ /* 0x0002a8000c1e1500 */
[----:B------:R1:W-:Y:S04]  /*d1e0*/  STS.U16 [R14+UR4+0x4180], R80 ;  /* 0x004180500e007988 */ /* 0x0003e80008000404 */
[----:B0-----:R-:W2:Y:S01]  /*d1f0*/  LDL.LU R31, [R1+0x9bc] ;  /* 0x0009bc00011f7983 */ /* 0x001ea20000300800 */
[----:B-1----:R-:W-:-:S02]  /*d200*/  @!P0 IMAD.MOV.U32 R10, RZ, RZ, R12 ;  /* 0x000000ffff0a8224 */ /* 0x002fc400078e000c */
[----:B------:R-:W-:Y:S01]  /*d210*/  @!P0 IMAD.MOV.U32 R11, RZ, RZ, R76 ;  /* 0x000000ffff0b8224 */ /* 0x000fe200078e004c */
[----:B------:R-:W3:Y:S04]  /*d220*/  LDL.LU R88, [R1+0x1a8] ;  /* 0x0001a80001587983 */ /* 0x000ee80000300800 */
[----:B------:R-:W2:Y:S04]  /*d230*/  LDL.LU R80, [R1+0x184] ;  /* 0x0001840001507983 */ /* 0x000ea80000300800 */
[----:B------:R-:W2:Y:S04]  /*d240*/  LDL.LU R13, [R1+0x188] ;  /* 0x00018800010d7983 */ /* 0x000ea80000300800 */
[----:B------:R4:W2:Y:S04]  /*d250*/  @!P0 LDG.E.U16 R20, desc[UR6][R10.64] ;  /* 0x000000060a148981 */ /* 0x0008a8000c1e1500 */
[----:B------:R-:W3:Y:S01]  /*d260*/  LDL R11, [R1+0x1c4] ;  /* 0x0001c400010b7983 */ /* 0x000ee20000100800 */
[----:B------:R-:W-:-:S03]  /*d270*/  PRMT R19, RZ, 0x7610, R19 ;  /* 0x00007610ff137816 */ /* 0x000fc60000000013 */
[----:B------:R0:W-:Y:S04]  /*d280*/  STS.U16 [R14+UR4+0x580], R72 ;  /* 0x000580480e007988 */ /* 0x0001e80008000404 */
[----:B0-----:R-:W2:Y:S04]  /*d290*/  LDL.LU R72, [R1+0x168] ;  /* 0x0001680001487983 */ /* 0x001ea80000300800 */
[----:B------:R-:W2:Y:S04]  /*d2a0*/  LDL.LU R76, [R1+0x164] ;  /* 0x00016400014c7983 */ /* 0x000ea80000300800 */
[----:B------:R-:W2:Y:S01]  /*d2b0*/  LDL.LU R12, [R1+0x144] ;  /* 0x00014400010c7983 */ /* 0x000ea20000300800 */
[----:B----4-:R-:W-:-:S05]  /*d2c0*/  @!P0 IMAD.MOV.U32 R10, RZ, RZ, R2 ;  /* 0x000000ffff0a8224 */ /* 0x010fca00078e0002 */
[----:B---3--:R0:W3:Y:S04]  /*d2d0*/  @!P0 LDG.E.U16 R19, desc[UR6][R10.64] ;  /* 0x000000060a138981 */ /* 0x0080e8000c1e1500 */
[----:B------:R-:W4:Y:S01]  /*d2e0*/  LDL R11, [R1+0x1a4] ;  /* 0x0001a400010b7983 */ /* 0x000f220000100800 */
[----:B------:R-:W-:Y:S01]  /*d2f0*/  PRMT R18, RZ, 0x7610, R18 ;  /* 0x00007610ff127816 */ /* 0x000fe20000000012 */
[----:B0-----:R-:W-:Y:S01]  /*d300*/  @!P0 IMAD.MOV.U32 R10, RZ, RZ, R88 ;  /* 0x000000ffff0a8224 */ /* 0x001fe200078e0058 */
[----:B------:R-:W-:Y:S01]  /*d310*/  PRMT R17, RZ, 0x7610, R17 ;  /* 0x00007610ff117816 */ /* 0x000fe20000000011 */
[----:B------:R0:W-:Y:S01]  /*d320*/  STS.U16 [R14+UR4+0x4580], R79 ;  /* 0x0045804f0e007988 */ /* 0x0001e20008000404 */
[----:B------:R-:W-:-:S03]  /*d330*/  PRMT R16, RZ, 0x7610, R16 ;  /* 0x00007610ff107816 */ /* 0x000fc60000000010 */
[----:B------:R1:W-:Y:S04]  /*d340*/  STS.U16 [R14+UR4+0x980], R32 ;  /* 0x000980200e007988 */ /* 0x0003e80008000404 */
[----:B0-----:R-:W3:Y:S04]  /*d350*/  LDL.LU R79, [R1+0x148] ;  /* 0x00014800014f7983 */ /* 0x001ee80000300800 */
[----:B------:R-:W3:Y:S04]  /*d360*/  LDL.LU R2, [R1+0x124] ;  /* 0x0001240001027983 */ /* 0x000ee80000300800 */
[----:B-1----:R-:W3:Y:S04]  /*d370*/  LDL.LU R32, [R1+0x9b8] ;  /* 0x0009b80001207983 */ /* 0x002ee80000300800 */
[----:B--2---:R-:W-:Y:S04]  /*d380*/  STL [R1+0x7c4], R13 ;  /* 0x0007c40d01007387 */ /* 0x004fe80000100800 */
[----:B------:R0:W-:Y:S04]  /*d390*/  STS.U16 [R14+UR4+0x4980], R33 ;  /* 0x004980210e007988 */ /* 0x0001e80008000404 */
[----:B------:R1:W-:Y:S04]  /*d3a0*/  STS.U16 [R14+UR4+0xd80], R34 ;  /* 0x000d80220e007988 */ /* 0x0003e80008000404 */
[----:B0-----:R-:W2:Y:S04]  /*d3b0*/  LDL.LU R33, [R1+0x9b4] ;  /* 0x0009b40001217983 */ /* 0x001ea80000300800 */
[----:B-1----:R-:W2:Y:S04]  /*d3c0*/  LDL.LU R34, [R1+0x9b0] ;  /* 0x0009b00001227983 */ /* 0x002ea80000300800 */
[----:B------:R0:W-:Y:S04]  /*d3d0*/  STL [R1+0x770], R12 ;  /* 0x0007700c01007387 */ /* 0x0001e80000100800 */
[----:B----4-:R1:W4:Y:S02]  /*d3e0*/  @!P0 LDG.E.U16 R18, desc[UR6][R10.64] ;  /* 0x000000060a128981 */ /* 0x010324000c1e1500 */
[----:B-1----:R-:W-:-:S02]  /*d3f0*/  @!P0 IMAD.MOV.U32 R10, RZ, RZ, R13 ;  /* 0x000000ffff0a8224 */ /* 0x002fc400078e000d */
[----:B------:R-:W-:-:S05]  /*d400*/  @!P0 IMAD.MOV.U32 R11, RZ, RZ, R80 ;  /* 0x000000ffff0b8224 */ /* 0x000fca00078e0050 */
[----:B------:R1:W2:Y:S02]  /*d410*/  @!P0 LDG.E.U16 R17, desc[UR6][R10.64] ;  /* 0x000000060a118981 */ /* 0x0002a4000c1e1500 */
[----:B-1----:R-:W-:Y:S02]  /*d420*/  @!P0 IMAD.MOV.U32 R10, RZ, RZ, R72 ;  /* 0x000000ffff0a8224 */ /* 0x002fe400078e0048 */
[----:B------:R-:W-:-:S05]  /*d430*/  @!P0 IMAD.MOV.U32 R11, RZ, RZ, R76 ;  /* 0x000000ffff0b8224 */ /* 0x000fca00078e004c */
[----:B------:R1:W2:Y:S02]  /*d440*/  @!P0 LDG.E.U16 R16, desc[UR6][R10.64] ;  /* 0x000000060a108981 */ /* 0x0002a4000c1e1500 */
[----:B-1----:R-:W-:Y:S02]  /*d450*/  @!P0 IMAD.MOV.U32 R11, RZ, RZ, R12 ;  /* 0x000000ffff0b8224 */ /* 0x002fe400078e000c */
[----:B0-----:R-:W4:Y:S01]  /*d460*/  LDL.LU R12, [R1+0x128] ;  /* 0x00012800010c7983 */ /* 0x001f220000300800 */
[----:B------:R-:W-:Y:S01]  /*d470*/  PRMT R15, RZ, 0x7610, R15 ;  /* 0x00007610ff0f7816 */ /* 0x000fe2000000000f */
[----:B---3--:R-:W-:Y:S02]  /*d480*/  @!P0 IMAD.MOV.U32 R10, RZ, RZ, R79 ;  /* 0x000000ffff0a8224 */ /* 0x008fe400078e004f */
[----:B------:R0:W-:Y:S04]  /*d490*/  STS.U16 [R14+UR4+0x4d80], R35 ;  /* 0x004d80230e007988 */ /* 0x0001e80008000404 */
[----:B------:R1:W3:Y:S04]  /*d4a0*/  @!P0 LDG.E.U16 R15, desc[UR6][R10.64] ;  /* 0x000000060a0f8981 */ /* 0x0002e8000c1e1500 */
[----:B0-----:R-:W3:Y:S01]  /*d4b0*/  LDL.LU R35, [R1+0x9ac] ;  /* 0x0009ac0001237983 */ /* 0x001ee20000300800 */
[----:B-1----:R-:W-:-:S03]  /*d4c0*/  @!P0 IMAD.MOV.U32 R11, RZ, RZ, R2 ;  /* 0x000000ffff0b8224 */ /* 0x002fc600078e0002 */
[----:B----4-:R-:W-:Y:S04]  /*d4d0*/  STL [R1+0x778], R12 ;  /* 0x0007780c01007387 */ /* 0x010fe80000100800 */
[----:B------:R0:W-:Y:S04]  /*d4e0*/  STL [R1+0x774], R2 ;  /* 0x0007740201007387 */ /* 0x0001e80000100800 */
[----:B0-----:R-:W4:Y:S01]  /*d4f0*/  LDL R2, [R1+0x740] ;  /* 0x0007400001027983 */ /* 0x001f220000100800 */
[----:B------:R-:W-:Y:S02]  /*d500*/  @!P0 IMAD.MOV.U32 R10, RZ, RZ, R12 ;  /* 0x000000ffff0a8224 */ /* 0x000fe400078e000c */
[----:B------:R-:W0:Y:S01]  /*d510*/  S2R R12, SR_TID.X ;  /* 0x00000000000c7919 */ /* 0x000e220000002100 */
[----:B------:R-:W1:Y:S01]  /*d520*/  S2R R13, SR_TID.X ;  /* 0x00000000000d7919 */ /* 0x000e620000002100 */
[----:B------:R-:W-:-:S06]  /*d530*/  PRMT R8, RZ, 0x7610, R8 ;  /* 0x00007610ff087816 */ /* 0x000fcc0000000008 */
[----:B------:R2:W3:Y:S01]  /*d540*/  @!P0 LDG.E.U16 R8, desc[UR6][R10.64] ;  /* 0x000000060a088981 */ /* 0x0004e2000c1e1500 */
[----:B0-----:R-:W-:Y:S02]  /*d550*/  LOP3.LUT R12, R12, 0x3f, RZ, 0xc0, !PT ;  /* 0x0000003f0c0c7812 */ /* 0x001fe400078ec0ff */
[----:B-1----:R-:W-:-:S03]  /*d560*/  LOP3.LUT R13, R13, 0x40, RZ, 0xc0, !PT ;  /* 0x000000400d0d7812 */ /* 0x002fc600078ec0ff */
[----:B------:R-:W-:-:S04]  /*d570*/  IMAD.SHL.U32 R14, R12, 0x2, RZ ;  /* 0x000000020c0e7824 */ /* 0x000fc800078e00ff */
[----:B------:R-:W-:-:S05]  /*d580*/  IMAD R13, R13, 0x80, R14 ;  /* 0x000000800d0d7824 */ /* 0x000fca00078e020e */
[----:B------:R-:W-:Y:S01]  /*d590*/  LOP3.LUT R13, R13, 0x40, RZ, 0x3c, !PT ;  /* 0x000000400d0d7812 */ /* 0x000fe200078e3cff */
[----:B--2---:R-:W-:Y:S01]  /*d5a0*/  IMAD.SHL.U32 R10, R12, 0x2, RZ ;  /* 0x000000020c0a7824 */ /* 0x004fe200078e00ff */
[----:B------:R-:W0:Y:S01]  /*d5b0*/  S2R R11, SR_TID.X ;  /* 0x00000000000b7919 */ /* 0x000e220000002100 */
[----:B------:R-:W-:Y:S01]  /*d5c0*/  IMAD.SHL.U32 R12, R132, 0x2, RZ ;  /* 0x00000002840c7824 */ /* 0x000fe200078e00ff */
[----:B0-----:R-:W-:-:S05]  /*d5d0*/  LOP3.LUT R11, R11, 0x40, RZ, 0xc0, !PT ;  /* 0x000000400b0b7812 */ /* 0x001fca00078ec0ff */
[----:B------:R-:W-:-:S05]  /*d5e0*/  IMAD R11, R11, 0x80, R12 ;  /* 0x000000800b0b7824 */ /* 0x000fca00078e020c */
[----:B------:R-:W-:Y:S01]  /*d5f0*/  LOP3.LUT R11, R11, 0x60, RZ, 0x3c, !PT ;  /* 0x000000600b0b7812 */ /* 0x000fe200078e3cff */
[----:B------:R-:W-:Y:S01]  /*d600*/  IMAD.MOV.U32 R12, RZ, RZ, R90 ;  /* 0x000000ffff0c7224 */ /* 0x000fe200078e005a */
[----:B----4-:R0:W-:Y:S04]  /*d610*/  STS.U16 [R2+UR4+0x1180], R36 ;  /* 0x0011802402007988 */ /* 0x0101e80008000404 */
[----:B------:R-:W-:Y:S04]  /*d620*/  STS.U16 [R2+UR4+0x5180], R37 ;  /* 0x0051802502007988 */ /* 0x000fe80008000404 */
[----:B------:R-:W-:Y:S04]  /*d630*/  STS.U16 [R2+UR4+0x1580], R38 ;  /* 0x0015802602007988 */ /* 0x000fe80008000404 */
[----:B------:R-:W-:Y:S04]  /*d640*/  STS.U16 [R2+UR4+0x5580], R39 ;  /* 0x0055802702007988 */ /* 0x000fe80008000404 */
[----:B------:R-:W-:Y:S04]  /*d650*/  STS.U16 [R2+UR4+0x1980], R40 ;  /* 0x0019802802007988 */ /* 0x000fe80008000404 */
[----:B------:R-:W-:Y:S04]  /*d660*/  STS.U16 [R2+UR4+0x5980], R41 ;  /* 0x0059802902007988 */ /* 0x000fe80008000404 */
[----:B------:R-:W-:Y:S04]  /*d670*/  STS.U16 [R2+UR4+0x1d80], R42 ;  /* 0x001d802a02007988 */ /* 0x000fe80008000404 */
[----:B------:R1:W-:Y:S04]  /*d680*/  STS.U16 [R2+UR4+0x5d80], R43 ;  /* 0x005d802b02007988 */ /* 0x0003e80008000404 */
[----:B0-----:R-:W2:Y:S01]  /*d690*/  LDL.LU R36, [R1+0x9a8] ;  /* 0x0009a80001247983 */ /* 0x001ea20000300800 */
[----:B-1----:R-:W0:Y:S03]  /*d6a0*/  S2R R2, SR_TID.X ;  /* 0x0000000000027919 */ /* 0x002e260000002100 */
[----:B------:R-:W-:Y:S04]  /*d6b0*/  STS.U16 [R13+UR4+0x200], R44 ;  /* 0x0002002c0d007988 */ /* 0x000fe80008000404 */
[----:B------:R-:W-:Y:S04]  /*d6c0*/  STS.U16 [R13+UR4+0x4200], R45 ;  /* 0x0042002d0d007988 */ /* 0x000fe80008000404 */
[----:B------:R-:W-:Y:S04]  /*d6d0*/  STS.U16 [R13+UR4+0x600], R46 ;  /* 0x0006002e0d007988 */ /* 0x000fe80008000404 */
[----:B------:R-:W-:Y:S04]  /*d6e0*/  STS.U16 [R13+UR4+0x4600], R47 ;  /* 0x0046002f0d007988 */ /* 0x000fe80008000404 */
[----:B------:R-:W-:Y:S04]  /*d6f0*/  STS.U16 [R13+UR4+0xa00], R48 ;  /* 0x000a00300d007988 */ /* 0x000fe80008000404 */
[----:B------:R-:W-:Y:S04]  /*d700*/  STS.U16 [R13+UR4+0x4a00], R49 ;  /* 0x004a00310d007988 */ /* 0x000fe80008000404 */
[----:B------:R-:W2:Y:S01]  /*d710*/  LDL.LU R37, [R1+0x9a4] ;  /* 0x0009a40001257983 */ /* 0x000ea20000300800 */
[----:B0-----:R-:W-:-:S03]  /*d720*/  LOP3.LUT R2, R2, 0x40, RZ, 0xc0, !PT ;  /* 0x0000004002027812 */ /* 0x001fc600078ec0ff */
[----:B------:R-:W-:Y:S02]  /*d730*/  STS.U16 [R13+UR4+0xe00], R50 ;  /* 0x000e00320d007988 */ /* 0x000fe40008000404 */
[----:B------:R-:W-:Y:S02]  /*d740*/  IMAD R2, R2, 0x80, R10 ;  /* 0x0000008002027824 */ /* 0x000fe400078e020a */
[----:B------:R-:W-:Y:S04]  /*d750*/  STS.U16 [R13+UR4+0x4e00], R51 ;  /* 0x004e00330d007988 */ /* 0x000fe80008000404 */
[----:B------:R-:W-:Y:S01]  /*d760*/  STS.U16 [R13+UR4+0x1200], R52 ;  /* 0x001200340d007988 */ /* 0x000fe20008000404 */
[----:B------:R-:W-:-:S03]  /*d770*/  LOP3.LUT R2, R2, 0x50, RZ, 0x3c, !PT ;  /* 0x0000005002027812 */ /* 0x000fc600078e3cff */
        /* <DEDUP_REMOVED lines=23> */
[----:B------:R-:W2:Y:S01]  /*d8f0*/  LDL.LU R38, [R1+0x9a0] ;  /* 0x0009a00001267983 */ /* 0x000ea20000300800 */
[----:B0-----:R-:W0:Y:S01]  /*d900*/  S2R R2, SR_TID.X ;  /* 0x0000000000027919 */ /* 0x001e220000002100 */
[----:B------:R-:W-:-:S02]  /*d910*/  IMAD.SHL.U32 R10, R132, 0x2, RZ ;  /* 0x00000002840a7824 */ /* 0x000fc400078e00ff */
        /* <DEDUP_REMOVED lines=25> */
[----:B------:R-:W2:Y:S04]  /*dab0*/  LDL.LU R40, [R1+0x998] ;  /* 0x0009980001287983 */ /* 0x000ea80000300800 */
        /* <DEDUP_REMOVED lines=20> */
[----:B------:R0:W-:Y:S04]  /*dc00*/  STS.U16 [R2+UR4+0x5f80], R113 ;  /* 0x005f807102007988 */ /* 0x0001e80008000404 */
[----:B------:R-:W2:Y:S04]  /*dc10*/  LDL.LU R51, [R1+0x96c] ;  /* 0x00096c0001337983 */ /* 0x000ea80000300800 */
[----:B------:R-:W2:Y:S01]  /*dc20*/  LDL.LU R52, [R1+0x968] ;  /* 0x0009680001347983 */ /* 0x000ea20000300800 */
[----:B0-----:R-:W-:-:S03]  /*dc30*/  LOP3.LUT R2, R3, 0x20, RZ, 0x3c, !PT ;  /* 0x0000002003027812 */ /* 0x001fc600078e3cff */
[----:B------:R-:W2:Y:S04]  /*dc40*/  LDL.LU R53, [R1+0x964] ;  /* 0x0009640001357983 */ /* 0x000ea80000300800 */
[----:B------:R-:W2:Y:S04]  /*dc50*/  LDL.LU R54, [R1+0x960] ;  /* 0x0009600001367983 */ /* 0x000ea80000300800 */
[----:B------:R-:W2:Y:S04]  /*dc60*/  LDL.LU R55, [R1+0x95c] ;  /* 0x00095c0001377983 */ /* 0x000ea80000300800 */
        /* <DEDUP_REMOVED lines=44> */
[----:B------:R-:W-:Y:S04]  /*df30*/  STL [R1+0x77c], R3 ;  /* 0x00077c0301007387 */ /* 0x000fe80000100800 */
[----:B------:R0:W-:Y:S04]  /*df40*/  STS.U16 [R2+UR4+0xb900], R238 ;  /* 0x00b900ee02007988 */ /* 0x0001e80008000404 */
[----:B0-----:R-:W4:Y:S04]  /*df50*/  LDL R238, [R1+0x728] ;  /* 0x0007280001ee7983 */ /* 0x001f280000100800 */
[----:B------:R0:W-:Y:S04]  /*df60*/  STS.U16 [R2+UR4+0xbd00], R237 ;  /* 0x00bd00ed02007988 */ /* 0x0001e80008000404 */
[----:B0-----:R-:W3:Y:S01]  /*df70*/  LDL R237, [R1+0x724] ;  /* 0x0007240001ed7983 */ /* 0x001ee20000100800 */
[----:B------:R-:W-:-:S02]  /*df80*/  IMAD.MOV.U32 R2, RZ, RZ, R89 ;  /* 0x000000ffff027224 */ /* 0x000fc400078e0059 */
[----:B------:R-:W-:Y:S02]  /*df90*/  IMAD.MOV.U32 R3, RZ, RZ, R88 ;  /* 0x000000ffff037224 */ /* 0x000fe400078e0058 */
[----:B------:R-:W-:Y:S01]  /*dfa0*/  IMAD.MOV.U32 R13, RZ, RZ, R91 ;  /* 0x000000ffff0d7224 */ /* 0x000fe200078e005b */
[----:B------:R-:W2:Y:S01]  /*dfb0*/  LDL.LU.64 R88, [R1] ;  /* 0x0000000001587983 */ /* 0x000ea20000300a00 */
[----:B------:R-:W-:Y:S02]  /*dfc0*/  IMAD.MOV.U32 R251, RZ, RZ, R93 ;  /* 0x000000fffffb7224 */ /* 0x000fe400078e005d */
[----:B------:R-:W-:Y:S01]  /*dfd0*/  IMAD.MOV.U32 R14, RZ, RZ, R92 ;  /* 0x000000ffff0e7224 */ /* 0x000fe200078e005c */
[----:B------:R-:W2:Y:S01]  /*dfe0*/  LDL.LU.64 R90, [R1+0x8] ;  /* 0x00000800015a7983 */ /* 0x000ea20000300a00 */
[----:B------:R-:W-:Y:S02]  /*dff0*/  IMAD.MOV.U32 R10, RZ, RZ, R95 ;  /* 0x000000ffff0a7224 */ /* 0x000fe400078e005f */
[----:B------:R-:W-:Y:S01]  /*e000*/  IMAD.MOV.U32 R252, RZ, RZ, R94 ;  /* 0x000000fffffc7224 */ /* 0x000fe200078e005e */
[----:B------:R-:W2:Y:S01]  /*e010*/  LDL.LU.64 R92, [R1+0x10] ;  /* 0x00001000015c7983 */ /* 0x000ea20000300a00 */
[----:B------:R-:W-:-:S03]  /*e020*/  IMAD.MOV.U32 R11, RZ, RZ, R96 ;  /* 0x000000ffff0b7224 */ /* 0x000fc600078e0060 */
[----:B------:R-:W2:Y:S04]  /*e030*/  LDL.LU.64 R94, [R1+0x18] ;  /* 0x00001800015e7983 */ /* 0x000ea80000300a00 */
        /* <DEDUP_REMOVED lines=28> */
[----:B----4-:R-:W-:Y:S04]  /*e200*/  STS.U16 [R238+UR4+0x8200], R236 ;  /* 0x008200ecee007988 */ /* 0x010fe80008000404 */
        /* <DEDUP_REMOVED lines=15> */
[----:B---3--:R0:W-:Y:S04]  /*e300*/  STS.U16 [R237+UR4+0xbf00], R70 ;  /* 0x00bf0046ed007988 */ /* 0x0081e80008000404 */
[----:B------:R-:W-:Y:S04]  /*e310*/  STS.U16 [R237+UR4+0x8300], R220 ;  /* 0x008300dced007988 */ /* 0x000fe80008000404 */
[----:B------:R1:W-:Y:S04]  /*e320*/  STS.U16 [R237+UR4+0x8700], R219 ;  /* 0x008700dbed007988 */ /* 0x0003e80008000404 */
[----:B------:R-:W-:Y:S04]  /*e330*/  STS.U16 [R237+UR4+0x8b00], R218 ;  /* 0x008b00daed007988 */ /* 0x000fe80008000404 */
[----:B------:R-:W-:Y:S04]  /*e340*/  STS.U16 [R237+UR4+0x8f00], R217 ;  /* 0x008f00d9ed007988 */ /* 0x000fe80008000404 */
[----:B------:R-:W-:Y:S04]  /*e350*/  STS.U16 [R237+UR4+0x9300], R216 ;  /* 0x009300d8ed007988 */ /* 0x000fe80008000404 */
[----:B------:R-:W-:Y:S04]  /*e360*/  STS.U16 [R237+UR4+0x9700], R23 ;  /* 0x00970017ed007988 */ /* 0x000fe80008000404 */
[----:B------:R3:W-:Y:S04]  /*e370*/  STS.U16 [R237+UR4+0x9b00], R22 ;  /* 0x009b0016ed007988 */ /* 0x0007e80008000404 */
[----:B------:R-:W-:Y:S04]  /*e380*/  STS.U16 [R237+UR4+0x9f00], R21 ;  /* 0x009f0015ed007988 */ /* 0x000fe80008000404 */
[----:B------:R4:W-:Y:S04]  /*e390*/  STS.U16 [R237+UR4+0xa300], R20 ;  /* 0x00a30014ed007988 */ /* 0x0009e80008000404 */
[----:B------:R4:W-:Y:S04]  /*e3a0*/  STS.U16 [R237+UR4+0xa700], R19 ;  /* 0x00a70013ed007988 */ /* 0x0009e80008000404 */
[----:B------:R4:W-:Y:S04]  /*e3b0*/  STS.U16 [R237+UR4+0xab00], R18 ;  /* 0x00ab0012ed007988 */ /* 0x0009e80008000404 */
[----:B------:R-:W-:Y:S04]  /*e3c0*/  STS.U16 [R237+UR4+0xaf00], R17 ;  /* 0x00af0011ed007988 */ /* 0x000fe80008000404 */
[----:B------:R-:W-:Y:S04]  /*e3d0*/  STS.U16 [R237+UR4+0xb300], R16 ;  /* 0x00b30010ed007988 */ /* 0x000fe80008000404 */
[----:B------:R-:W-:Y:S04]  /*e3e0*/  STS.U16 [R237+UR4+0xb700], R15 ;  /* 0x00b7000fed007988 */ /* 0x000fe80008000404 */
[----:B------:R-:W-:Y:S01]  /*e3f0*/  STS.U16 [R237+UR4+0xbb00], R8 ;  /* 0x00bb0008ed007988 */ /* 0x000fe20008000404 */
[----:B------:R0:W-:Y:S06]  /*e400*/  MEMBAR.ALL.CTA ;  /* 0x0000000000007992 */ /* 0x0001ec0000008000 */
[----:B0-----:R-:W0:Y:S01]  /*e410*/  FENCE.VIEW.ASYNC.S ;  /* 0x00000000000073c6 */ /* 0x001e220000000000 */
[----:B------:R-:W-:-:S02]  /*e420*/  UIADD3.64 UR48, UR8, 0x180, URZ ;  /* 0x0000018008307897 */ /* 0x000fc4000fffe03f */
[----:B------:R-:W-:Y:S01]  /*e430*/  UIADD3.64 UR52, UR8, 0x200, URZ ;  /* 0x0000020008347897 */ /* 0x000fe2000fffe03f */
[----:B------:R-:W4:Y:S01]  /*e440*/  LDL.LU R70, [R1+0x920] ;  /* 0x0009200001467983 */ /* 0x000f220000300800 */
[----:B0-----:R-:W-:Y:S06]  /*e450*/  BAR.SYNC.DEFER_BLOCKING 0x0 ;  /* 0x0000000000007b1d */ /* 0x001fec0000010000 */
[----:B--2---:R-:W-:-:S06]  /*e460*/  WARPGROUP.ARRIVE ;  /* 0x00000000000079c5 */ /* 0x004fcc0000000000 */
[----:B------:R-:W-:Y:S03]  /*e470*/  HGMMA.64x128x16.F32.BF16 R88, gdesc[UR20].tnspA, R88, gsb0 ;  /* 0x21e00000145879f0 */ /* 0x000fe60008001858 */
[----:B------:R-:W-:Y:S02]  /*e480*/  WARPGROUP.DEPBAR.LE gsb0, 0x0 ;  /* 0x00008000000079c5 */ /* 0x000fe40000010000 */
[----:B------:R-:W-:-:S07]  /*e490*/  WARPGROUP.ARRIVE ;  /* 0x00000000000079c5 */ /* 0x000fce0000000000 */
        /* <DEDUP_REMOVED lines=9> */
[----:B------:R-:W-:Y:S01]  /*e530*/  HGMMA.64x128x16.F32.BF16 R152, gdesc[UR48].tnspA, R152, gsb0 ;  /* 0x21e00000309879f0 */ /* 0x000fe20008001898 */
[----:B------:R-:W-:Y:S04]  /*e540*/  STL.64 [R1], R88 ;  /* 0x0000005801007387 */ /* 0x000fe80000100a00 */
        /* <DEDUP_REMOVED lines=23> */
[----:B------:R-:W-:Y:S01]  /*e6c0*/  STL.64 [R1+0xc0], R136 ;  /* 0x0000c08801007387 */ /* 0x000fe20000100a00 */
[----:B------:R-:W-:-:S02]  /*e6d0*/  WARPGROUP.DEPBAR.LE gsb0, 0x0 ;  /* 0x00008000000079c5 */ /* 0x000fc40000010000 */
[----:B------:R-:W-:-:S06]  /*e6e0*/  WARPGROUP.ARRIVE ;  /* 0x00000000000079c5 */ /* 0x000fcc0000000000 */
[----:B------:R-:W-:Y:S01]  /*e6f0*/  HGMMA.64x128x16.F32.BF16 R152, gdesc[UR52].tnspA, R152, gsb0 ;  /* 0x21e00000349879f0 */ /* 0x000fe20008001898 */
[----:B------:R-:W-:Y:S04]  /*e700*/  STL.64 [R1+0xc8], R138 ;  /* 0x0000c88a01007387 */ /* 0x000fe80000100a00 */
[----:B------:R-:W-:Y:S01]  /*e710*/  STL.64 [R1+0xd0], R140 ;  /* 0x0000d08c01007387 */ /* 0x000fe20000100a00 */
[----:B-1----:R-:W-:-:S03]  /*e720*/  IMAD.MOV.U32 R219, RZ, RZ, R10 ;  /* 0x000000ffffdb7224 */ /* 0x002fc600078e000a */
[----:B------:R-:W-:Y:S01]  /*e730*/  STL.64 [R1+0xd8], R142 ;  /* 0x0000d88e01007387 */ /* 0x000fe20000100a00 */
[----:B------:R-:W-:-:S03]  /*e740*/  IMAD.MOV.U32 R10, RZ, RZ, R11 ;  /* 0x000000ffff0a7224 */ /* 0x000fc600078e000b */
[----:B------:R-:W-:Y:S01]  /*e750*/  STL.64 [R1+0xe0], R144 ;  /* 0x0000e09001007387 */ /* 0x000fe20000100a00 */
[----:B---3--:R-:W-:-:S03]  /*e760*/  IMAD.MOV.U32 R22, RZ, RZ, R151 ;  /* 0x000000ffff167224 */ /* 0x008fc600078e0097 */
[----:B------:R-:W-:Y:S01]  /*e770*/  STL.64 [R1+0xe8], R146 ;  /* 0x0000e89201007387 */ /* 0x000fe20000100a00 */
[----:B----4-:R-:W-:-:S03]  /*e780*/  IMAD.MOV.U32 R20, RZ, RZ, R150 ;  /* 0x000000ffff147224 */ /* 0x010fc600078e0096 */
[----:B------:R-:W-:Y:S01]  /*e790*/  STL.64 [R1+0xf0], R148 ;  /* 0x0000f09401007387 */ /* 0x000fe20000100a00 */
[----:B------:R-:W-:Y:S02]  /*e7a0*/  IMAD.MOV.U32 R21, RZ, RZ, R149 ;  /* 0x000000ffff157224 */ /* 0x000fe400078e0095 */
[----:B------:R-:W-:Y:S01]  /*e7b0*/  IMAD.MOV.U32 R11, RZ, RZ, R148 ;  /* 0x000000ffff0b7224 */ /* 0x000fe200078e0094 */
[----:B------:R0:W-:Y:S01]  /*e7c0*/  STL.64 [R1+0xf8], R150 ;  /* 0x0000f89601007387 */ /* 0x0001e20000100a00 */
[----:B------:R-:W-:Y:S02]  /*e7d0*/  IMAD.MOV.U32 R217, RZ, RZ, R147 ;  /* 0x000000ffffd97224 */ /* 0x000fe400078e0093 */
[----:B------:R-:W-:Y:S02]  /*e7e0*/  IMAD.MOV.U32 R19, RZ, RZ, R146 ;  /* 0x000000ffff137224 */ /* 0x000fe400078e0092 */
[----:B------:R-:W-:Y:S02]  /*e7f0*/  IMAD.MOV.U32 R23, RZ, RZ, R145 ;  /* 0x000000ffff177224 */ /* 0x000fe400078e0091 */
[----:B------:R-:W-:-:S02]  /*e800*/  IMAD.MOV.U32 R18, RZ, RZ, R144 ;  /* 0x000000ffff127224 */ /* 0x000fc400078e0090 */
[----:B------:R-:W-:Y:S01]  /*e810*/  IMAD.MOV.U32 R216, RZ, RZ, R142 ;  /* 0x000000ffffd87224 */ /* 0x000fe200078e008e */
[----:B0-----:R-:W2:Y:S01]  /*e820*/  LDL.LU.64 R150, [R1+0x918] ;  /* 0x0009180001967983 */ /* 0x001ea20000300a00 */
[----:B------:R-:W-:-:S03]  /*e830*/  IMAD.MOV.U32 R17, RZ, RZ, R143 ;  /* 0x000000ffff117224 */ /* 0x000fc600078e008f */
        /* <DEDUP_REMOVED lines=8> */
[----:B------:R-:W2:Y:S01]  /*e8c0*/  LDL.LU.64 R134, [R1+0x8d8] ;  /* 0x0008d80001867983 */ /* 0x000ea20000300a00 */
[----:B------:R-:W-:-:S03]  /*e8d0*/  IMAD.MOV.U32 R8, RZ, RZ, R252 ;  /* 0x000000ffff087224 */ /* 0x000fc600078e00fc */
        /* <DEDUP_REMOVED lines=11> */
[----:B------:R-:W-:Y:S02]  /*e990*/  IMAD.MOV.U32 R249, RZ, RZ, R117 ;  /* 0x000000fffff97224 */ /* 0x000fe400078e0075 */
[----:B------:R-:W-:Y:S01]  /*e9a0*/  IMAD.MOV.U32 R247, RZ, RZ, R116 ;  /* 0x000000fffff77224 */ /* 0x000fe200078e0074 */
[----:B------:R-:W2:Y:S01]  /*e9b0*/  LDL.LU.64 R120, [R1+0x8a0] ;  /* 0x0008a00001787983 */ /* 0x000ea20000300a00 */
[----:B------:R-:W-:Y:S02]  /*e9c0*/  IMAD.MOV.U32 R246, RZ, RZ, R115 ;  /* 0x000000fffff67224 */ /* 0x000fe400078e0073 */
[----:B------:R-:W-:Y:S01]  /*e9d0*/  IMAD.MOV.U32 R244, RZ, RZ, R114 ;  /* 0x000000fffff47224 */ /* 0x000fe200078e0072 */
[----:B------:R-:W2:Y:S01]  /*e9e0*/  LDL.LU.64 R118, [R1+0x898] ;  /* 0x0008980001767983 */ /* 0x000ea20000300a00 */
[----:B------:R-:W-:Y:S02]  /*e9f0*/  IMAD.MOV.U32 R245, RZ, RZ, R113 ;  /* 0x000000fffff57224 */ /* 0x000fe400078e0071 */
[----:B------:R-:W-:Y:S01]  /*ea00*/  IMAD.MOV.U32 R243, RZ, RZ, R112 ;  /* 0x000000fffff37224 */ /* 0x000fe200078e0070 */
[----:B------:R-:W2:Y:S01]  /*ea10*/  LDL.LU.64 R116, [R1+0x890] ;  /* 0x0008900001747983 */ /* 0x000ea20000300a00 */
[----:B------:R-:W-:-:S02]  /*ea20*/  IMAD.MOV.U32 R242, RZ, RZ, R111 ;  /* 0x000000fffff27224 */ /* 0x000fc400078e006f */
        /* <DEDUP_REMOVED lines=34> */
[----:B------:R-:W2:Y:S04]  /*ec50*/  LDL.LU.64 R92, [R1+0x830] ;  /* 0x00083000015c7983 */ /* 0x000ea80000300a00 */
[----:B------:R-:W2:Y:S04]  /*ec60*/  LDL.LU.64 R90, [R1+0x828] ;  /* 0x00082800015a7983 */ /* 0x000ea80000300a00 */
[----:B------:R-:W2:Y:S04]  /*ec70*/  LDL.LU.64 R88, [R1+0x820] ;  /* 0x0008200001587983 */ /* 0x000ea80000300a00 */
[----:B------:R-:W-:Y:S04]  /*ec80*/  STL [R1+0x7d0], R244 ;  /* 0x0007d0f401007387 */ /* 0x000fe80000100800 */
[----:B------:R-:W-:Y:S04]  /*ec90*/  STL [R1+0x7cc], R245 ;  /* 0x0007ccf501007387 */ /* 0x000fe80000100800 */
[----:B------:R-:W-:Y:S04]  /*eca0*/  STL [R1+0x7c8], R246 ;  /* 0x0007c8f601007387 */ /* 0x000fe80000100800 */
[----:B------:R-:W-:Y:S04]  /*ecb0*/  STL [R1+0x7c0], R247 ;  /* 0x0007c0f701007387 */ /* 0x000fe80000100800 */
[----:B------:R-:W-:Y:S04]  /*ecc0*/  STL [R1+0x7bc], R248 ;  /* 0x0007bcf801007387 */ /* 0x000fe80000100800 */
[----:B------:R0:W-:Y:S02]  /*ecd0*/  STL [R1+0x7b8], R249 ;  /* 0x0007b8f901007387 */ /* 0x0001e40000100800 */
[----:B0-----:R-:W-:-:S02]  /*ece0*/  IMAD.MOV.U32 R249, RZ, RZ, R71 ;  /* 0x000000fffff97224 */ /* 0x001fc400078e0047 */
[----:B------:R-:W3:Y:S04]  /*ecf0*/  LDL.LU R71, [R1+0x818] ;  /* 0x0008180001477983 */ /* 0x000ee80000300800 */
[----:B------:R0:W-:Y:S01]  /*ed00*/  STL [R1+0x7b4], R250 ;  /* 0x0007b4fa01007387 */ /* 0x0001e20000100800 */
[----:B------:R-:W-:Y:S02]  /*ed10*/  IMAD.MOV.U32 R248, RZ, RZ, R75 ;  /* 0x000000fffff87224 */ /* 0x000fe400078e004b */
[----:B0-----:R-:W-:Y:S02]  /*ed20*/  IMAD.MOV.U32 R250, RZ, RZ, R72 ;  /* 0x000000fffffa7224 */ /* 0x001fe400078e0048 */
[----:B------:R-:W3:Y:S04]  /*ed30*/  LDL.LU R72, [R1+0x814] ;  /* 0x0008140001487983 */ /* 0x000ee80000300800 */
[----:B------:R0:W-:Y:S01]  /*ed40*/  STL [R1+0x7b0], R251 ;  /* 0x0007b0fb01007387 */ /* 0x0001e20000100800 */
[----:B------:R-:W-:-:S02]  /*ed50*/  IMAD.MOV.U32 R244, RZ, RZ, R76 ;  /* 0x000000fffff47224 */ /* 0x000fc400078e004c */
[----:B------:R-:W-:Y:S02]  /*ed60*/  IMAD.MOV.U32 R245, RZ, RZ, R77 ;  /* 0x000000fffff57224 */ /* 0x000fe400078e004d */
[----:B0-----:R-:W-:Y:S02]  /*ed70*/  IMAD.MOV.U32 R251, RZ, RZ, R73 ;  /* 0x000000fffffb7224 */ /* 0x001fe400078e0049 */
[----:B------:R-:W3:Y:S04]  /*ed80*/  LDL.LU R73, [R1+0x810] ;  /* 0x0008100001497983 */ /* 0x000ee80000300800 */
[----:B------:R0:W-:Y:S01]  /*ed90*/  STL [R1+0x7ac], R252 ;  /* 0x0007acfc01007387 */ /* 0x0001e20000100800 */
[----:B------:R-:W-:Y:S02]  /*eda0*/  IMAD.MOV.U32 R246, RZ, RZ, R78 ;  /* 0x000000fffff67224 */ /* 0x000fe400078e004e */
[----:B------:R-:W-:-:S02]  /*edb0*/  IMAD.MOV.U32 R247, RZ, RZ, R79 ;  /* 0x000000fffff77224 */ /* 0x000fc400078e004f */
[----:B0-----:R-:W-:Y:S02]  /*edc0*/  IMAD.MOV.U32 R252, RZ, RZ, R74 ;  /* 0x000000fffffc7224 */ /* 0x001fe400078e004a */
[----:B------:R-:W3:Y:S04]  /*edd0*/  LDL.LU R74, [R1+0x80c] ;  /* 0x00080c00014a7983 */ /* 0x000ee80000300800 */
[----:B------:R-:W3:Y:S04]  /*ede0*/  LDL.LU R75, [R1+0x808] ;  /* 0x00080800014b7983 */ /* 0x000ee80000300800 */
[----:B------:R-:W3:Y:S04]  /*edf0*/  LDL.LU R76, [R1+0x804] ;  /* 0x00080400014c7983 */ /* 0x000ee80000300800 */
[----:B------:R-:W3:Y:S04]  /*ee00*/  LDL.LU R77, [R1+0x800] ;  /* 0x00080000014d7983 */ /* 0x000ee80000300800 */
[----:B------:R-:W3:Y:S04]  /*ee10*/  LDL.LU R78, [R1+0x7fc] ;  /* 0x0007fc00014e7983 */ /* 0x000ee80000300800 */
[----:B------:R-:W3:Y:S04]  /*ee20*/  LDL.LU R79, [R1+0x7f8] ;  /* 0x0007f800014f7983 */ /* 0x000ee80000300800 */
[----:B------:R0:W-:Y:S02]  /*ee30*/  STL [R1+0x7a8], R16 ;  /* 0x0007a81001007387 */ /* 0x0001e40000100800 */
[----:B0-----:R-:W-:-:S02]  /*ee40*/  IMAD.MOV.U32 R16, RZ, RZ, R80 ;  /* 0x000000ffff107224 */ /* 0x001fc400078e0050 */
[----:B------:R-:W3:Y:S04]  /*ee50*/  LDL.LU R80, [R1+0x7f4] ;  /* 0x0007f40001507983 */ /* 0x000ee80000300800 */
[----:B------:R0:W-:Y:S02]  /*ee60*/  STL [R1+0x7a4], R17 ;  /* 0x0007a41101007387 */ /* 0x0001e40000100800 */
[----:B0-----:R-:W-:Y:S02]  /*ee70*/  IMAD.MOV.U32 R17, RZ, RZ, R81 ;  /* 0x000000ffff117224 */ /* 0x001fe400078e0051 */
[----:B------:R-:W3:Y:S04]  /*ee80*/  LDL.LU R81, [R1+0x7f0] ;  /* 0x0007f00001517983 */ /* 0x000ee80000300800 */
[----:B------:R0:W-:Y:S01]  /*ee90*/  STL [R1+0x7a0], R18 ;  /* 0x0007a01201007387 */ /* 0x0001e20000100800 */
[----:B------:R-:W-:Y:S01]  /*eea0*/  UIADD3.64 UR56, UR8, 0x280, URZ ;  /* 0x0000028008387897 */ /* 0x000fe2000fffe03f */
[----:B0-----:R-:W-:-:S02]  /*eeb0*/  IMAD.MOV.U32 R18, RZ, RZ, R82 ;  /* 0x000000ffff127224 */ /* 0x001fc400078e0052 */
[----:B------:R-:W3:Y:S04]  /*eec0*/  LDL.LU R82, [R1+0x7ec] ;  /* 0x0007ec0001527983 */ /* 0x000ee80000300800 */
[----:B------:R0:W-:Y:S01]  /*eed0*/  STL [R1+0x79c], R19 ;  /* 0x00079c1301007387 */ /* 0x0001e20000100800 */
[----:B------:R-:W-:Y:S02]  /*eee0*/  WARPGROUP.DEPBAR.LE gsb0, 0x0 ;  /* 0x00008000000079c5 */ /* 0x000fe40000010000 */
[----:B------:R-:W-:Y:S01]  /*eef0*/  WARPGROUP.ARRIVE ;  /* 0x00000000000079c5 */ /* 0x000fe20000000000 */
[----:B0-----:R-:W-:Y:S02]  /*ef00*/  IMAD.MOV.U32 R19, RZ, RZ, R83 ;  /* 0x000000ffff137224 */ /* 0x001fe400078e0053 */
[----:B------:R-:W3:Y:S04]  /*ef10*/  LDL.LU R83, [R1+0x7e8] ;  /* 0x0007e80001537983 */ /* 0x000ee80000300800 */
[----:B------:R0:W-:Y:S01]  /*ef20*/  STL [R1+0x798], R11 ;  /* 0x0007980b01007387 */ /* 0x0001e20000100800 */
[----:B------:R-:W-:Y:S01]  /*ef30*/  R2UR UR48, R85 ;  /* 0x00000000553072ca */ /* 0x000fe200000e0000 */
[----:B------:R-:W-:Y:S01]  /*ef40*/  UMOV UR58, UR14 ;  /* 0x0000000e003a7c82 */ /* 0x000fe20008000000 */
[----:B0-----:R-:W-:-:S02]  /*ef50*/  IMAD.MOV.U32 R11, RZ, RZ, R84 ;  /* 0x000000ffff0b7224 */ /* 0x001fc400078e0054 */
[----:B------:R-:W3:Y:S04]  /*ef60*/  LDL.LU R84, [R1+0x7e4] ;  /* 0x0007e40001547983 */ /* 0x000ee80000300800 */
[----:B------:R0:W-:Y:S01]  /*ef70*/  STL [R1+0x794], R20 ;  /* 0x0007941401007387 */ /* 0x0001e20000100800 */
[----:B------:R-:W-:Y:S01]  /*ef80*/  UMOV UR59, UR15 ;  /* 0x0000000f003b7c82 */ /* 0x000fe20008000000 */
[----:B------:R-:W-:Y:S01]  /*ef90*/  R2UR UR53, R86 ;  /* 0x00000000563572ca */ /* 0x000fe200000e0000 */
[----:B------:R-:W-:Y:S01]  /*efa0*/  HGMMA.64x128x16.F32.BF16 R152, gdesc[UR56].tnspA, R152, gsb0 ;  /* 0x21e00000389879f0 */ /* 0x000fe20008001898 */
[----:B0-----:R-:W4:Y:S04]  /*efb0*/  LDL.LU R20, [R1+0x71c] ;  /* 0x00071c0001147983 */ /* 0x001f280000300800 */
[----:B------:R0:W-:Y:S04]  /*efc0*/  STL [R1+0x790], R21 ;  /* 0x0007901501007387 */ /* 0x0001e80000100800 */
[----:B------:R-:W-:Y:S04]  /*efd0*/  STL [R1+0x78c], R22 ;  /* 0x00078c1601007387 */ /* 0x000fe80000100800 */
[----:B------:R1:W-:Y:S01]  /*efe0*/  STL [R1+0x788], R23 ;  /* 0x0007881701007387 */ /* 0x0003e20000100800 */
[----:B------:R-:W-:-:S03]  /*eff0*/  R2UR UR52, R87 ;  /* 0x00000000573472ca */ /* 0x000fc600000e0000 */
[----:B------:R-:W-:Y:S01]  /*f000*/  STL [R1+0x784], R216 ;  /* 0x000784d801007387 */ /* 0x000fe20000100800 */
[----:B------:R-:W-:-:S03]  /*f010*/  R2UR UR57, R0 ;  /* 0x00000000003972ca */ /* 0x000fc600000e0000 */
[----:B------:R1:W-:Y:S04]  /*f020*/  STL [R1+0x780], R217 ;  /* 0x000780d901007387 */ /* 0x0003e80000100800 */
[----:B------:R-:W3:Y:S04]  /*f030*/  LDL.LU R85, [R1+0x7e0] ;  /* 0x0007e00001557983 */ /* 0x000ee80000300800 */
[----:B------:R-:W3:Y:S04]  /*f040*/  LDL.LU R86, [R1+0x7dc] ;  /* 0x0007dc0001567983 */ /* 0x000ee80000300800 */
[----:B------:R-:W3:Y:S04]  /*f050*/  LDL.LU R87, [R1+0x7d8] ;  /* 0x0007d80001577983 */ /* 0x000ee80000300800 */
[----:B------:R-:W2:Y:S01]  /*f060*/  LDL.LU R0, [R1+0x7d4] ;  /* 0x0007d40001007983 */ /* 0x000ea20000300800 */
[----:B------:R-:W-:-:S02]  /*f070*/  R2UR UR56, R9 ;  /* 0x00000000093872ca */ /* 0x000fc400000e0000 */
[----:B------:R-:W1:Y:S01]  /*f080*/  LDC R9, c[0x0][0x238] ;  /* 0x00008e00ff097b82 */ /* 0x000e620000000800 */
[----:B0-----:R-:W-:Y:S01]  /*f090*/  IMAD.MOV.U32 R21, RZ, RZ, R249 ;  /* 0x000000ffff157224 */ /* 0x001fe200078e00f9 */
[----:B-1----:R-:W4:Y:S01]  /*f0a0*/  LDL.LU R23, [R1+0x100] ;  /* 0x0001000001177983 */ /* 0x002f220000300800 */
[----:B------:R-:W-:-:S03]  /*f0b0*/  IMAD.MOV.U32 R249, RZ, RZ, R8 ;  /* 0x000000fffff97224 */ /* 0x000fc600078e0008 */
[----:B------:R-:W3:Y:S04]  /*f0c0*/  LDL.LU R217, [R1+0x6f4] ;  /* 0x0006f40001d97983 */ /* 0x000ee80000300800 */
[----:B------:R-:W3:Y:S04]  /*f0d0*/  LDL.LU R216, [R1+0x6ec] ;  /* 0x0006ec0001d87983 */ /* 0x000ee80000300800 */
[----:B------:R-:W3:Y:S01]  /*f0e0*/  LDL.LU R22, [R1+0x6e4] ;  /* 0x0006e40001167983 */ /* 0x000ee20000300800 */
[----:B------:R-:W-:-:S04]  /*f0f0*/  IMAD.SHL.U32 R9, R9, 0x40, RZ ;  /* 0x0000004009097824 */ /* 0x000fc800078e00ff */
[----:B------:R-:W-:-:S05]  /*f100*/  IMAD.SHL.U32 R9, R9, 0x2, RZ ;  /* 0x0000000209097824 */ /* 0x000fca00078e00ff */
[----:B------:R-:W-:-:S05]  /*f110*/  IADD3 R8, P0, R6, R9, RZ ;  /* 0x0000000906087210 */ /* 0x000fca0007f1e0ff */
[----:B--2---:R-:W-:Y:S02]  /*f120*/  IMAD.X R6, R7, 0x1, R0, P0 ;  /* 0x0000000107067824 */ /* 0x004fe400000e0600 */
[----:B------:R-:W2:Y:S01]  /*f130*/  LDL R7, [R1+0x720] ;  /* 0x0007200001077983 */ /* 0x000ea20000100800 */
[----:B----4-:R-:W-:-:S05]  /*f140*/  VIADD R23, R23, 0x1 ;  /* 0x0000000117177836 */ /* 0x010fca0000000000 */
[----:B------:R0:W-:Y:S01]  /*f150*/  STL [R1+0x100], R23 ;  /* 0x0001001701007387 */ /* 0x0001e20000100800 */
[-C--:B---3--:R-:W-:Y:S02]  /*f160*/  IADD3 R217, P5, R217, R9.reuse, RZ ;  /* 0x00000009d9d97210 */ /* 0x088fe40007fbe0ff */
[----:B------:R-:W-:Y:S02]  /*f170*/  IADD3 R216, P6, R216, R9, RZ ;  /* 0x00000009d8d87210 */ /* 0x000fe40007fde0ff */
[----:B------:R-:W-:Y:S01]  /*f180*/  R2UR UR49, R20 ;  /* 0x00000000143172ca */ /* 0x000fe200000e0000 */
[----:B------:R-:W-:Y:S02]  /*f190*/  IMAD.MOV.U32 R20, RZ, RZ, R11 ;  /* 0x000000ffff147224 */ /* 0x000fe400078e000b */
[----:B------:R-:W-:Y:S02]  /*f1a0*/  IMAD.MOV.U32 R11, RZ, RZ, R19 ;  /* 0x000000ffff0b7224 */ /* 0x000fe400078e0013 */
[----:B------:R-:W-:-:S02]  /*f1b0*/  IMAD.MOV.U32 R19, RZ, RZ, R18 ;  /* 0x000000ffff137224 */ /* 0x000fc400078e0012 */
[----:B------:R-:W-:Y:S01]  /*f1c0*/  IMAD.MOV.U32 R18, RZ, RZ, R17 ;  /* 0x000000ffff127224 */ /* 0x000fe200078e0011 */
[----:B--2---:R-:W-:Y:S02]  /*f1d0*/  ISETP.NE.U32.AND P0, PT, R23, R7, PT ;  /* 0x000000071700720c */ /* 0x004fe40003f05070 */
[----:B0-----:R-:W2:Y:S04]  /*f1e0*/  LDL.LU R23, [R1+0x6dc] ;  /* 0x0006dc0001177983 */ /* 0x001ea80000300800 */
[----:B------:R0:W-:Y:S04]  /*f1f0*/  STL [R1+0x6f4], R217 ;  /* 0x0006f4d901007387 */ /* 0x0001e80000100800 */
[----:B0-----:R-:W3:Y:S04]  /*f200*/  LDL.LU R217, [R1+0x6d4] ;  /* 0x0006d40001d97983 */ /* 0x001ee80000300800 */
[----:B------:R0:W-:Y:S04]  /*f210*/  STL [R1+0x6ec], R216 ;  /* 0x0006ecd801007387 */ /* 0x0001e80000100800 */
[----:B0-----:R-:W4:Y:S01]  /*f220*/  LDL.LU R216, [R1+0x6cc] ;  /* 0x0006cc0001d87983 */ /* 0x001f220000300800 */
[----:B------:R-:W-:-:S02]  /*f230*/  IMAD.MOV.U32 R17, RZ, RZ, R16 ;  /* 0x000000ffff117224 */ /* 0x000fc400078e0010 */
[----:B------:R-:W-:Y:S02]  /*f240*/  IMAD.MOV.U32 R16, RZ, RZ, R252 ;  /* 0x000000ffff107224 */ /* 0x000fe400078e00fc */
[----:B------:R-:W-:Y:S02]  /*f250*/  IMAD.MOV.U32 R252, RZ, RZ, R251 ;  /* 0x000000fffffc7224 */ /* 0x000fe400078e00fb */
[----:B------:R-:W-:Y:S02]  /*f260*/  IMAD.MOV.U32 R251, RZ, RZ, R250 ;  /* 0x000000fffffb7224 */ /* 0x000fe400078e00fa */
[----:B------:R-:W-:Y:S02]  /*f270*/  IMAD.MOV.U32 R250, RZ, RZ, R248 ;  /* 0x000000fffffa7224 */ /* 0x000fe400078e00f8 */
[----:B------:R-:W-:Y:S01]  /*f280*/  IMAD.MOV.U32 R248, RZ, RZ, R10 ;  /* 0x000000fffff87224 */ /* 0x000fe200078e000a */
[----:B------:R-:W-:-:S05]  /*f290*/  IADD3 R10, P1, R4, R9, RZ ;  /* 0x00000009040a7210 */ /* 0x000fca0007f3e0ff */
[----:B------:R-:W-:Y:S01]  /*f2a0*/  IMAD.X R4, R5, 0x1, R0, P1 ;  /* 0x0000000105047824 */ /* 0x000fe200008e0600 */
[----:B------:R-:W-:-:S05]  /*f2b0*/  IADD3 R22, P1, R22, R9, RZ ;  /* 0x0000000916167210 */ /* 0x000fca0007f3e0ff */
[----:B------:R0:W-:Y:S04]  /*f2c0*/  STL [R1+0x6e4], R22 ;  /* 0x0006e41601007387 */ /* 0x0001e80000100800 */
[----:B------:R-:W4:Y:S04]  /*f2d0*/  LDL.LU R7, [R1+0x6f0] ;  /* 0x0006f00001077983 */ /* 0x000f280000300800 */
[----:B0-----:R-:W4:Y:S01]  /*f2e0*/  LDL.LU R22, [R1+0x6c4] ;  /* 0x0006c40001167983 */ /* 0x001f220000300800 */
[----:B--2---:R-:W-:-:S05]  /*f2f0*/  IADD3 R23, P2, R23, R9, RZ ;  /* 0x0000000917177210 */ /* 0x004fca0007f5e0ff */
[----:B------:R0:W-:Y:S04]  /*f300*/  STL [R1+0x6dc], R23 ;  /* 0x0006dc1701007387 */ /* 0x0001e80000100800 */
[----:B0-----:R-:W2:Y:S01]  /*f310*/  LDL.LU R23, [R1+0x6e8] ;  /* 0x0006e80001177983 */ /* 0x001ea20000300800 */
[----:B---3--:R-:W-:-:S05]  /*f320*/  IADD3 R217, P3, R217, R9, RZ ;  /* 0x00000009d9d97210 */ /* 0x008fca0007f7e0ff */
[----:B------:R0:W-:Y:S01]  /*f330*/  STL [R1+0x6d4], R217 ;  /* 0x0006d4d901007387 */ /* 0x0001e20000100800 */
[----:B----4-:R-:W-:-:S03]  /*f340*/  IADD3 R216, P4, R216, R9, RZ ;  /* 0x00000009d8d87210 */ /* 0x010fc60007f9e0ff */
[----:B0-----:R-:W3:Y:S04]  /*f350*/  LDL.LU R217, [R1+0x6bc] ;  /* 0x0006bc0001d97983 */ /* 0x001ee80000300800 */
[----:B------:R0:W-:Y:S04]  /*f360*/  STL [R1+0x6cc], R216 ;  /* 0x0006ccd801007387 */ /* 0x0001e80000100800 */
[----:B0-----:R-:W4:Y:S01]  /*f370*/  LDL.LU R216, [R1+0x6e0] ;  /* 0x0006e00001d87983 */ /* 0x001f220000300800 */
[----:B------:R-:W-:Y:S01]  /*f380*/  IMAD.X R7, R7, 0x1, R0, P5 ;  /* 0x0000000107077824 */ /* 0x000fe200028e0600 */
[----:B------:R-:W-:-:S05]  /*f390*/  IADD3 R22, P5, R22, R9, RZ ;  /* 0x0000000916167210 */ /* 0x000fca0007fbe0ff */
[----:B------:R0:W-:Y:S04]  /*f3a0*/  STL [R1+0x6c4], R22 ;  /* 0x0006c41601007387 */ /* 0x0001e80000100800 */
[----:B------:R-:W-:Y:S04]  /*f3b0*/  STL [R1+0x6f0], R7 ;  /* 0x0006f00701007387 */ /* 0x000fe80000100800 */
[----:B0-----:R-:W4:Y:S01]  /*f3c0*/  LDL.LU R22, [R1+0x6b4] ;  /* 0x0006b40001167983 */ /* 0x001f220000300800 */
[----:B--2---:R-:W-:-:S05]  /*f3d0*/  IMAD.X R23, R23, 0x1, R0, P6 ;  /* 0x0000000117177824 */ /* 0x004fca00030e0600 */
[----:B------:R0:W-:Y:S04]  /*f3e0*/  STL [R1+0x6e8], R23 ;  /* 0x0006e81701007387 */ /* 0x0001e80000100800 */
[----:B0-----:R-:W2:Y:S01]  /*f3f0*/  LDL.LU R23, [R1+0x6d8] ;  /* 0x0006d80001177983 */ /* 0x001ea20000300800 */
[----:B---3--:R-:W-:-:S05]  /*f400*/  IADD3 R217, P6, R217, R9, RZ ;  /* 0x00000009d9d97210 */ /* 0x008fca0007fde0ff */
[----:B------:R0:W-:Y:S01]  /*f410*/  STL [R1+0x6bc], R217 ;  /* 0x0006bcd901007387 */ /* 0x0001e20000100800 */
[----:B----4-:R-:W-:-:S03]  /*f420*/  IMAD.X R216, R216, 0x1, R0, P1 ;  /* 0x00000001d8d87824 */ /* 0x010fc600008e0600 */
[----:B0-----:R-:W3:Y:S04]  /*f430*/  LDL.LU R217, [R1+0x6ac] ;  /* 0x0006ac0001d97983 */ /* 0x001ee80000300800 */
[----:B------:R0:W-:Y:S04]  /*f440*/  STL [R1+0x6e0], R216 ;  /* 0x0006e0d801007387 */ /* 0x0001e80000100800 */
[----:B------:R-:W4:Y:S04]  /*f450*/  LDL.LU R7, [R1+0x6d0] ;  /* 0x0006d00001077983 */ /* 0x000f280000300800 */
[----:B0-----:R-:W4:Y:S01]  /*f460*/  LDL.LU R216, [R1+0x6a4] ;  /* 0x0006a40001d87983 */ /* 0x001f220000300800 */
[----:B------:R-:W-:-:S05]  /*f470*/  IADD3 R22, P1, R22, R9, RZ ;  /* 0x0000000916167210 */ /* 0x000fca0007f3e0ff */
[----:B------:R0:W-:Y:S04]  /*f480*/  STL [R1+0x6b4], R22 ;  /* 0x0006b41601007387 */ /* 0x0001e80000100800 */
[----:B0-----:R-:W4:Y:S01]  /*f490*/  LDL.LU R22, [R1+0x6c8] ;  /* 0x0006c80001167983 */ /* 0x001f220000300800 */
[----:B--2---:R-:W-:-:S05]  /*f4a0*/  IMAD.X R23, R23, 0x1, R0, P2 ;  /* 0x0000000117177824 */ /* 0x004fca00010e0600 */
[----:B------:R0:W-:Y:S04]  /*f4b0*/  STL [R1+0x6d8], R23 ;  /* 0x0006d81701007387 */ /* 0x0001e80000100800 */
[----:B0-----:R-:W2:Y:S01]  /*f4c0*/  LDL.LU R23, [R1+0x69c] ;  /* 0x00069c0001177983 */ /* 0x001ea20000300800 */
[----:B---3--:R-:W-:-:S05]  /*f4d0*/  IADD3 R217, P2, R217, R9, RZ ;  /* 0x00000009d9d97210 */ /* 0x008fca0007f5e0ff */
[----:B------:R0:W-:Y:S01]  /*f4e0*/  STL [R1+0x6ac], R217 ;  /* 0x0006acd901007387 */ /* 0x0001e20000100800 */
[--C-:B----4-:R-:W-:Y:S01]  /*f4f0*/  IMAD.X R7, R7, 0x1, R0.reuse, P3 ;  /* 0x0000000107077824 */ /* 0x110fe200018e0600 */
[----:B------:R-:W-:Y:S02]  /*f500*/  IADD3 R216, P3, R216, R9, RZ ;  /* 0x00000009d8d87210 */ /* 0x000fe40007f7e0ff */
[----:B0-----:R-:W3:Y:S04]  /*f510*/  LDL.LU R217, [R1+0x6c0] ;  /* 0x0006c00001d97983 */ /* 0x001ee80000300800 */
[----:B------:R0:W-:Y:S04]  /*f520*/  STL [R1+0x6a4], R216 ;  /* 0x0006a4d801007387 */ /* 0x0001e80000100800 */
[----:B------:R-:W-:Y:S04]  /*f530*/  STL [R1+0x6d0], R7 ;  /* 0x0006d00701007387 */ /* 0x000fe80000100800 */
[----:B0-----:R-:W4:Y:S01]  /*f540*/  LDL.LU R216, [R1+0x694] ;  /* 0x0006940001d87983 */ /* 0x001f220000300800 */
[----:B------:R-:W-:-:S05]  /*f550*/  IMAD.X R22, R22, 0x1, R0, P4 ;  /* 0x0000000116167824 */ /* 0x000fca00020e0600 */
[----:B------:R0:W-:Y:S04]  /*f560*/  STL [R1+0x6c8], R22 ;  /* 0x0006c81601007387 */ /* 0x0001e80000100800 */
[----:B0-----:R-:W4:Y:S01]  /*f570*/  LDL.LU R22, [R1+0x6b8] ;  /* 0x0006b80001167983 */ /* 0x001f220000300800 */
[----:B--2---:R-:W-:-:S05]  /*f580*/  IADD3 R23, P4, R23, R9, RZ ;  /* 0x0000000917177210 */ /* 0x004fca0007f9e0ff */
[----:B------:R0:W-:Y:S04]  /*f590*/  STL [R1+0x69c], R23 ;  /* 0x00069c1701007387 */ /* 0x0001e80000100800 */
[----:B0-----:R-:W2:Y:S01]  /*f5a0*/  LDL.LU R23, [R1+0x68c] ;  /* 0x00068c0001177983 */ /* 0x001ea20000300800 */
[----:B---3--:R-:W-:-:S05]  /*f5b0*/  IMAD.X R217, R217, 0x1, R0, P5 ;  /* 0x00000001d9d97824 */ /* 0x008fca00028e0600 */
[----:B------:R0:W-:Y:S04]  /*f5c0*/  STL [R1+0x6c0], R217 ;  /* 0x0006c0d901007387 */ /* 0x0001e80000100800 */
[----:B------:R-:W3:Y:S01]  /*f5d0*/  LDL.LU R7, [R1+0x6b0] ;  /* 0x0006b00001077983 */ /* 0x000ee20000300800 */
[----:B----4-:R-:W-:-:S03]  /*f5e0*/  IADD3 R216, P5, R216, R9, RZ ;  /* 0x00000009d8d87210 */ /* 0x010fc60007fbe0ff */
[----:B0-----:R-:W4:Y:S04]  /*f5f0*/  LDL.LU R217, [R1+0x684] ;  /* 0x0006840001d97983 */ /* 0x001f280000300800 */
[----:B------:R0:W-:Y:S04]  /*f600*/  STL [R1+0x694], R216 ;  /* 0x000694d801007387 */ /* 0x0001e80000100800 */
[----:B0-----:R-:W4:Y:S01]  /*f610*/  LDL.LU R216, [R1+0x6a8] ;  /* 0x0006a80001d87983 */ /* 0x001f220000300800 */
[----:B------:R-:W-:-:S05]  /*f620*/  IMAD.X R22, R22, 0x1, R0, P6 ;  /* 0x0000000116167824 */ /* 0x000fca00030e0600 */
[----:B------:R0:W-:Y:S04]  /*f630*/  STL [R1+0x6b8], R22 ;  /* 0x0006b81601007387 */ /* 0x0001e80000100800 */
[----:B0-----:R-:W4:Y:S01]  /*f640*/  LDL.LU R22, [R1+0x67c] ;  /* 0x00067c0001167983 */ /* 0x001f220000300800 */
[----:B--2---:R-:W-:-:S05]  /*f650*/  IADD3 R23, P6, R23, R9, RZ ;  /* 0x0000000917177210 */ /* 0x004fca0007fde0ff */
[----:B------:R0:W-:Y:S04]  /*f660*/  STL [R1+0x68c], R23 ;  /* 0x00068c1701007387 */ /* 0x0001e80000100800 */
[----:B0-----:R-:W2:Y:S01]  /*f670*/  LDL.LU R23, [R1+0x6a0] ;  /* 0x0006a00001177983 */ /* 0x001ea20000300800 */
[----:B---3--:R-:W-:Y:S01]  /*f680*/  IMAD.X R7, R7, 0x1, R0, P1 ;  /* 0x0000000107077824 */ /* 0x008fe200008e0600 */
[----:B----4-:R-:W-:-:S05]  /*f690*/  IADD3 R217, P1, R217, R9, RZ ;  /* 0x00000009d9d97210 */ /* 0x010fca0007f3e0ff */
[----:B------:R0:W-:Y:S04]  /*f6a0*/  STL [R1+0x684], R217 ;  /* 0x000684d901007387 */ /* 0x0001e80000100800 */
[----:B------:R-:W-:Y:S01]  /*f6b0*/  STL [R1+0x6b0], R7 ;  /* 0x0006b00701007387 */ /* 0x000fe20000100800 */
[----:B------:R-:W-:-:S03]  /*f6c0*/  IMAD.X R216, R216, 0x1, R0, P2 ;  /* 0x00000001d8d87824 */ /* 0x000fc600010e0600 */
[----:B0-----:R-:W3:Y:S04]  /*f6d0*/  LDL.LU R217, [R1+0x674] ;  /* 0x0006740001d97983 */ /* 0x001ee80000300800 */
[----:B------:R0:W-:Y:S04]  /*f6e0*/  STL [R1+0x6a8], R216 ;  /* 0x0006a8d801007387 */ /* 0x0001e80000100800 */
[----:B0-----:R-:W4:Y:S01]  /*f6f0*/  LDL.LU R216, [R1+0x698] ;  /* 0x0006980001d87983 */ /* 0x001f220000300800 */
[----:B------:R-:W-:-:S05]  /*f700*/  IADD3 R22, P2, R22, R9, RZ ;  /* 0x0000000916167210 */ /* 0x000fca0007f5e0ff */
[----:B------:R0:W-:Y:S04]  /*f710*/  STL [R1+0x67c], R22 ;  /* 0x00067c1601007387 */ /* 0x0001e80000100800 */
[----:B0-----:R-:W4:Y:S01]  /*f720*/  LDL.LU R22, [R1+0x66c] ;  /* 0x00066c0001167983 */ /* 0x001f220000300800 */
[----:B--2---:R-:W-:-:S05]  /*f730*/  IMAD.X R23, R23, 0x1, R0, P3 ;  /* 0x0000000117177824 */ /* 0x004fca00018e0600 */
[----:B------:R0:W-:Y:S04]  /*f740*/  STL [R1+0x6a0], R23 ;  /* 0x0006a01701007387 */ /* 0x0001e80000100800 */
[----:B------:R-:W2:Y:S04]  /*f750*/  LDL.LU R7, [R1+0x690] ;  /* 0x0006900001077983 */ /* 0x000ea80000300800 */
[----:B0-----:R-:W2:Y:S01]  /*f760*/  LDL.LU R23, [R1+0x664] ;  /* 0x0006640001177983 */ /* 0x001ea20000300800 */
[----:B---3--:R-:W-:-:S05]  /*f770*/  IADD3 R217, P3, R217, R9, RZ ;  /* 0x00000009d9d97210 */ /* 0x008fca0007f7e0ff */
[----:B------:R0:W-:Y:S01]  /*f780*/  STL [R1+0x674], R217 ;  /* 0x000674d901007387 */ /* 0x0001e20000100800 */
[----:B----4-:R-:W-:-:S03]  /*f790*/  IMAD.X R216, R216, 0x1, R0, P4 ;  /* 0x00000001d8d87824 */ /* 0x010fc600020e0600 */
[----:B0-----:R-:W3:Y:S04]  /*f7a0*/  LDL.LU R217, [R1+0x688] ;  /* 0x0006880001d97983 */ /* 0x001ee80000300800 */
[----:B------:R0:W-:Y:S04]  /*f7b0*/  STL [R1+0x698], R216 ;  /* 0x000698d801007387 */ /* 0x0001e80000100800 */
[----:B0-----:R-:W4:Y:S01]  /*f7c0*/  LDL.LU R216, [R1+0x65c] ;  /* 0x00065c0001d87983 */ /* 0x001f220000300800 */
[----:B------:R-:W-:-:S05]  /*f7d0*/  IADD3 R22, P4, R22, R9, RZ ;  /* 0x0000000916167210 */ /* 0x000fca0007f9e0ff */
[----:B------:R0:W-:Y:S04]  /*f7e0*/  STL [R1+0x66c], R22 ;  /* 0x00066c1601007387 */ /* 0x0001e80000100800 */
[----:B0-----:R-:W4:Y:S01]  /*f7f0*/  LDL.LU R22, [R1+0x680] ;  /* 0x0006800001167983 */ /* 0x001f220000300800 */
[----:B--2---:R-:W-:Y:S01]  /*f800*/  IMAD.X R7, R7, 0x1, R0, P5 ;  /* 0x0000000107077824 */ /* 0x004fe200028e0600 */
[----:B------:R-:W-:-:S05]  /*f810*/  IADD3 R23, P5, R23, R9, RZ ;  /* 0x0000000917177210 */ /* 0x000fca0007fbe0ff */
[----:B------:R0:W-:Y:S04]  /*f820*/  STL [R1+0x664], R23 ;  /* 0x0006641701007387 */ /* 0x0001e80000100800 */
[----:B------:R-:W-:Y:S04]  /*f830*/  STL [R1+0x690], R7 ;  /* 0x0006900701007387 */ /* 0x000fe80000100800 */
[----:B0-----:R-:W2:Y:S01]  /*f840*/  LDL.LU R23, [R1+0x654] ;  /* 0x0006540001177983 */ /* 0x001ea20000300800 */
[----:B---3--:R-:W-:-:S05]  /*f850*/  IMAD.X R217, R217, 0x1, R0, P6 ;  /* 0x00000001d9d97824 */ /* 0x008fca00030e0600 */
[----:B------:R0:W-:Y:S01]  /*f860*/  STL [R1+0x688], R217 ;  /* 0x000688d901007387 */ /* 0x0001e20000100800 */
[----:B----4-:R-:W-:-:S03]  /*f870*/  IADD3 R216, P6, R216, R9, RZ ;  /* 0x00000009d8d87210 */ /* 0x010fc60007fde0ff */
[----:B0-----:R-:W3:Y:S04]  /*f880*/  LDL.LU R217, [R1+0x678] ;  /* 0x0006780001d97983 */ /* 0x001ee80000300800 */
[----:B------:R0:W-:Y:S04]  /*f890*/  STL [R1+0x65c], R216 ;  /* 0x00065cd801007387 */ /* 0x0001e80000100800 */
[----:B0-----:R-:W4:Y:S01]  /*f8a0*/  LDL.LU R216, [R1+0x64c] ;  /* 0x00064c0001d87983 */ /* 0x001f220000300800 */
[----:B------:R-:W-:-:S05]  /*f8b0*/  IMAD.X R22, R22, 0x1, R0, P1 ;  /* 0x0000000116167824 */ /* 0x000fca00008e0600 */
[----:B------:R0:W-:Y:S04]  /*f8c0*/  STL [R1+0x680], R22 ;  /* 0x0006801601007387 */ /* 0x0001e80000100800 */
[----:B------:R-:W4:Y:S04]  /*f8d0*/  LDL.LU R7, [R1+0x670] ;  /* 0x0006700001077983 */ /* 0x000f280000300800 */
[----:B0-----:R-:W4:Y:S01]  /*f8e0*/  LDL.LU R22, [R1+0x644] ;  /* 0x0006440001167983 */ /* 0x001f220000300800 */
[----:B--2---:R-:W-:-:S05]  /*f8f0*/  IADD3 R23, P1, R23, R9, RZ ;  /* 0x0000000917177210 */ /* 0x004fca0007f3e0ff */
[----:B------:R0:W-:Y:S04]  /*f900*/  STL [R1+0x654], R23 ;  /* 0x0006541701007387 */ /* 0x0001e80000100800 */
[----:B0-----:R-:W2:Y:S01]  /*f910*/  LDL.LU R23, [R1+0x668] ;  /* 0x0006680001177983 */ /* 0x001ea20000300800 */
[----:B---3--:R-:W-:-:S05]  /*f920*/  IMAD.X R217, R217, 0x1, R0, P2 ;  /* 0x00000001d9d97824 */ /* 0x008fca00010e0600 */
        /* <DEDUP_REMOVED lines=82> */
[----:B---3--:R-:W-:Y:S01]  /*fe50*/  IMAD.X R217, R217, 0x1, R0, P4 ;  /* 0x00000001d9d97824 */ /* 0x008fe200020e0600 */
[----:B----4-:R-:W-:-:S05]  /*fe60*/  IADD3 R216, P4, R216, R9, RZ ;  /* 0x00000009d8d87210 */ /* 0x010fca0007f9e0ff */
[----:B------:R0:W-:Y:S04]  /*fe70*/  STL [R1+0x5dc], R216 ;  /* 0x0005dcd801007387 */ /* 0x0001e80000100800 */
[----:B------:R-:W-:Y:S04]  /*fe80*/  STL [R1+0x608], R217 ;  /* 0x000608d901007387 */ /* 0x000fe80000100800 */
[----:B0-----:R-:W3:Y:S01]  /*fe90*/  LDL.LU R216, [R1+0x5f8] ;  /* 0x0005f80001d87983 */ /* 0x001ee20000300800 */
[----:B------:R-:W-:-:S05]  /*fea0*/  IMAD.X R22, R22, 0x1, R0, P5 ;  /* 0x0000000116167824 */ /* 0x000fca00028e0600 */
[----:B------:R0:W-:Y:S04]  /*feb0*/  STL [R1+0x600], R22 ;  /* 0x0006001601007387 */ /* 0x0001e80000100800 */
[----:B------:R-:W4:Y:S04]  /*fec0*/  LDL.LU R5, [R1+0x5cc] ;  /* 0x0005cc0001057983 */ /* 0x000f280000300800 */
[----:B0-----:R-:W4:Y:S04]  /*fed0*/  LDL.LU R22, [R1+0x5f0] ;  /* 0x0005f00001167983 */ /* 0x001f280000300800 */
[----:B------:R-:W4:Y:S01]  /*fee0*/  LDL.LU R7, [R1+0x5c4] ;  /* 0x0005c40001077983 */ /* 0x000f220000300800 */
[----:B--2---:R-:W-:-:S05]  /*fef0*/  IADD3 R23, P5, R23, R9, RZ ;  /* 0x0000000917177210 */ /* 0x004fca0007fbe0ff */
[----:B------:R0:W-:Y:S04]  /*ff00*/  STL [R1+0x5d4], R23 ;  /* 0x0005d41701007387 */ /* 0x0001e80000100800 */
[----:B------:R-:W2:Y:S04]  /*ff10*/  LDL.LU R217, [R1+0x5e8] ;  /* 0x0005e80001d97983 */ /* 0x000ea80000300800 */
[----:B0-----:R-:W2:Y:S01]  /*ff20*/  LDL.LU R23, [R1+0x5bc] ;  /* 0x0005bc0001177983 */ /* 0x001ea20000300800 */
[----:B---3--:R-:W-:-:S05]  /*ff30*/  IMAD.X R216, R216, 0x1, R0, P6 ;  /* 0x00000001d8d87824 */ /* 0x008fca00030e0600 */
[----:B------:R0:W-:Y:S04]  /*ff40*/  STL [R1+0x5f8], R216 ;  /* 0x0005f8d801007387 */ /* 0x0001e80000100800 */
[----:B0-----:R-:W3:Y:S01]  /*ff50*/  LDL.LU R216, [R1+0x5e0] ;  /* 0x0005e00001d87983 */ /* 0x001ee20000300800 */
[----:B----4-:R-:W-:Y:S01]  /*ff60*/  IADD3 R5, P6, R5, R9, RZ ;  /* 0x0000000905057210 */ /* 0x010fe20007fde0ff */
[----:B------:R-:W-:-:S05]  /*ff70*/  IMAD.X R22, R22, 0x1, R0, P1 ;  /* 0x0000000116167824 */ /* 0x000fca00008e0600 */
[----:B------:R0:W-:Y:S04]  /*ff80*/  STL [R1+0x5f0], R22 ;  /* 0x0005f01601007387 */ /* 0x0001e80000100800 */
[----:B------:R-:W-:Y:S01]  /*ff90*/  STL [R1+0x5cc], R5 ;  /* 0x0005cc0501007387 */ /* 0x000fe20000100800 */
[----:B------:R-:W-:-:S03]  /*ffa0*/  IADD3 R7, P1, R7, R9, RZ ;  /* 0x0000000907077210 */ /* 0x000fc60007f3e0ff */
[----:B0-----:R-:W4:Y:S01]  /*ffb0*/  LDL.LU R22, [R1+0x5b4] ;  /* 0x0005b40001167983 */ /* 0x001f220000300800 */
[----:B--2---:R-:W-:Y:S01]  /*ffc0*/  IMAD.X R217, R217, 0x1, R0, P2 ;  /* 0x00000001d9d97824 */ /* 0x004fe200010e0600 */
[----:B------:R-:W-:-:S05]  /*ffd0*/  IADD3 R23, P2, R23, R9, RZ ;  /* 0x0000000917177210 */ /* 0x000fca0007f5e0ff */
[----:B------:R0:W-:Y:S04]  /*ffe0*/  STL [R1+0x5bc], R23 ;  /* 0x0005bc1701007387 */ /* 0x0001e80000100800 */
[----:B------:R-:W-:Y:S04]  /*fff0*/  STL [R1+0x5c4], R7 ;  /* 0x0005c40701007387 */ /* 0x000fe80000100800 */
[----:B0-----:R-:W2:Y:S04]  /*10000*/  LDL.LU R23, [R1+0x5d8] ;  /* 0x0005d80001177983 */ /* 0x001ea80000300800 */
[----:B------:R-:W-:Y:S01]  /*10010*/  STL [R1+0x5e8], R217 ;  /* 0x0005e8d901007387 */ /* 0x000fe20000100800 */
[----:B---3--:R-:W-:-:S05]  /*10020*/  IMAD.X R216, R216, 0x1, R0, P3 ;  /* 0x00000001d8d87824 */ /* 0x008fca00018e0600 */
[----:B------:R0:W-:Y:S04]  /*10030*/  STL [R1+0x5e0], R216 ;  /* 0x0005e0d801007387 */ /* 0x0001e80000100800 */
[----:B------:R-:W3:Y:S04]  /*10040*/  LDL.LU R5, [R1+0x5ac] ;  /* 0x0005ac0001057983 */ /* 0x000ee80000300800 */
[----:B0-----:R-:W3:Y:S04]  /*10050*/  LDL.LU R216, [R1+0x5d0] ;  /* 0x0005d00001d87983 */ /* 0x001ee80000300800 */
[----:B------:R-:W3:Y:S01]  /*10060*/  LDL.LU R7, [R1+0x5a4] ;  /* 0x0005a40001077983 */ /* 0x000ee20000300800 */
[----:B----4-:R-:W-:-:S05]  /*10070*/  IADD3 R22, P3, R22, R9, RZ ;  /* 0x0000000916167210 */ /* 0x010fca0007f7e0ff */
[----:B------:R0:W-:Y:S04]  /*10080*/  STL [R1+0x5b4], R22 ;  /* 0x0005b41601007387 */ /* 0x0001e80000100800 */
[----:B------:R-:W4:Y:S04]  /*10090*/  LDL.LU R217, [R1+0x5c8] ;  /* 0x0005c80001d97983 */ /* 0x000f280000300800 */
[----:B0-----:R-:W4:Y:S01]  /*100a0*/  LDL.LU R22, [R1+0x59c] ;  /* 0x00059c0001167983 */ /* 0x001f220000300800 */
[----:B--2---:R-:W-:-:S05]  /*100b0*/  IMAD.X R23, R23, 0x1, R0, P4 ;  /* 0x0000000117177824 */ /* 0x004fca00020e0600 */
[----:B------:R0:W-:Y:S04]  /*100c0*/  STL [R1+0x5d8], R23 ;  /* 0x0005d81701007387 */ /* 0x0001e80000100800 */
[----:B0-----:R-:W2:Y:S01]  /*100d0*/  LDL.LU R23, [R1+0x5c0] ;  /* 0x0005c00001177983 */ /* 0x001ea20000300800 */
[----:B---3--:R-:W-:Y:S01]  /*100e0*/  IADD3 R5, P4, R5, R9, RZ ;  /* 0x0000000905057210 */ /* 0x008fe20007f9e0ff */
[----:B------:R-:W-:-:S05]  /*100f0*/  IMAD.X R216, R216, 0x1, R0, P5 ;  /* 0x00000001d8d87824 */ /* 0x000fca00028e0600 */
[----:B------:R0:W-:Y:S04]  /*10100*/  STL [R1+0x5d0], R216 ;  /* 0x0005d0d801007387 */ /* 0x0001e80000100800 */
[----:B------:R-:W-:Y:S04]  /*10110*/  STL [R1+0x5ac], R5 ;  /* 0x0005ac0501007387 */ /* 0x000fe80000100800 */
[----:B0-----:R-:W3:Y:S01]  /*10120*/  LDL.LU R216, [R1+0x594] ;  /* 0x0005940001d87983 */ /* 0x001ee20000300800 */
[-C--:B------:R-:W-:Y:S01]  /*10130*/  IADD3 R7, P5, R7, R9.reuse, RZ ;  /* 0x0000000907077210 */ /* 0x080fe20007fbe0ff */
[----:B----4-:R-:W-:Y:S01]  /*10140*/  IMAD.X R217, R217, 0x1, R0, P6 ;  /* 0x00000001d9d97824 */ /* 0x010fe200030e0600 */
[----:B------:R-:W-:-:S05]  /*10150*/  IADD3 R22, P6, R22, R9, RZ ;  /* 0x0000000916167210 */ /* 0x000fca0007fde0ff */
[----:B------:R0:W-:Y:S04]  /*10160*/  STL [R1+0x59c], R22 ;  /* 0x00059c1601007387 */ /* 0x0001e80000100800 */
[----:B------:R-:W-:Y:S04]  /*10170*/  STL [R1+0x5a4], R7 ;  /* 0x0005a40701007387 */ /* 0x000fe80000100800 */
[----:B0-----:R-:W4:Y:S04]  /*10180*/  LDL.LU R22, [R1+0x5b8] ;  /* 0x0005b80001167983 */ /* 0x001f280000300800 */
[----:B------:R-:W-:Y:S01]  /*10190*/  STL [R1+0x5c8], R217 ;  /* 0x0005c8d901007387 */ /* 0x000fe20000100800 */
[----:B--2---:R-:W-:-:S05]  /*101a0*/  IMAD.X R23, R23, 0x1, R0, P1 ;  /* 0x0000000117177824 */ /* 0x004fca00008e0600 */
[----:B------:R0:W-:Y:S04]  /*101b0*/  STL [R1+0x5c0], R23 ;  /* 0x0005c01701007387 */ /* 0x0001e80000100800 */
[----:B------:R-:W2:Y:S04]  /*101c0*/  LDL.LU R5, [R1+0x58c] ;  /* 0x00058c0001057983 */ /* 0x000ea80000300800 */
[----:B0-----:R-:W2:Y:S04]  /*101d0*/  LDL.LU R23, [R1+0x5b0] ;  /* 0x0005b00001177983 */ /* 0x001ea80000300800 */
[----:B------:R-:W2:Y:S01]  /*101e0*/  LDL.LU R7, [R1+0x584] ;  /* 0x0005840001077983 */ /* 0x000ea20000300800 */
[----:B---3--:R-:W-:-:S05]  /*101f0*/  IADD3 R216, P1, R216, R9, RZ ;  /* 0x00000009d8d87210 */ /* 0x008fca0007f3e0ff */
[----:B------:R0:W-:Y:S04]  /*10200*/  STL [R1+0x594], R216 ;  /* 0x000594d801007387 */ /* 0x0001e80000100800 */
[----:B------:R-:W3:Y:S04]  /*10210*/  LDL.LU R217, [R1+0x5a8] ;  /* 0x0005a80001d97983 */ /* 0x000ee80000300800 */
[----:B0-----:R-:W3:Y:S01]  /*10220*/  LDL.LU R216, [R1+0x57c] ;  /* 0x00057c0001d87983 */ /* 0x001ee20000300800 */
[----:B----4-:R-:W-:-:S05]  /*10230*/  IMAD.X R22, R22, 0x1, R0, P2 ;  /* 0x0000000116167824 */ /* 0x010fca00010e0600 */
[----:B------:R0:W-:Y:S04]  /*10240*/  STL [R1+0x5b8], R22 ;  /* 0x0005b81601007387 */ /* 0x0001e80000100800 */
[----:B0-----:R-:W4:Y:S01]  /*10250*/  LDL.LU R22, [R1+0x5a0] ;  /* 0x0005a00001167983 */ /* 0x001f220000300800 */
[----:B--2---:R-:W-:Y:S01]  /*10260*/  IADD3 R5, P2, R5, R9, RZ ;  /* 0x0000000905057210 */ /* 0x004fe20007f5e0ff */
[----:B------:R-:W-:-:S05]  /*10270*/  IMAD.X R23, R23, 0x1, R0, P3 ;  /* 0x0000000117177824 */ /* 0x000fca00018e0600 */
[----:B------:R0:W-:Y:S04]  /*10280*/  STL [R1+0x5b0], R23 ;  /* 0x0005b01701007387 */ /* 0x0001e80000100800 */
[----:B------:R-:W-:Y:S04]  /*10290*/  STL [R1+0x58c], R5 ;  /* 0x00058c0501007387 */ /* 0x000fe80000100800 */
[----:B0-----:R-:W2:Y:S01]  /*102a0*/  LDL.LU R23, [R1+0x574] ;  /* 0x0005740001177983 */ /* 0x001ea20000300800 */
[-C--:B------:R-:W-:Y:S01]  /*102b0*/  IADD3 R7, P3, R7, R9.reuse, RZ ;  /* 0x0000000907077210 */ /* 0x080fe20007f7e0ff */
[----:B---3--:R-:W-:Y:S01]  /*102c0*/  IMAD.X R217, R217, 0x1, R0, P4 ;  /* 0x00000001d9d97824 */ /* 0x008fe200020e0600 */
[----:B------:R-:W-:-:S05]  /*102d0*/  IADD3 R216, P4, R216, R9, RZ ;  /* 0x00000009d8d87210 */ /* 0x000fca0007f9e0ff */
[----:B------:R0:W-:Y:S04]  /*102e0*/  STL [R1+0x57c], R216 ;  /* 0x00057cd801007387 */ /* 0x0001e80000100800 */
[----:B------:R-:W-:Y:S04]  /*102f0*/  STL [R1+0x584], R7 ;  /* 0x0005840701007387 */ /* 0x000fe80000100800 */
[----:B0-----:R-:W3:Y:S04]  /*10300*/  LDL.LU R216, [R1+0x598] ;  /* 0x0005980001d87983 */ /* 0x001ee80000300800 */
[----:B------:R-:W-:Y:S01]  /*10310*/  STL [R1+0x5a8], R217 ;  /* 0x0005a8d901007387 */ /* 0x000fe20000100800 */
[----:B----4-:R-:W-:-:S05]  /*10320*/  IMAD.X R22, R22, 0x1, R0, P5 ;  /* 0x0000000116167824 */ /* 0x010fca00028e0600 */
        /* <DEDUP_REMOVED lines=170> */
[----:B0-----:R-:W3:Y:S01]  /*10dd0*/  LDL.LU R216, [R1+0x4b0] ;  /* 0x0004b00001d87983 */ /* 0x001ee20000300800 */
[----:B----4-:R-:W-:-:S05]  /*10de0*/  IADD3 R22, P3, R22, R9, RZ ;  /* 0x0000000916167210 */ /* 0x010fca0007f7e0ff */
[----:B------:R0:W-:Y:S04]  /*10df0*/  STL [R1+0x494], R22 ;  /* 0x0004941601007387 */ /* 0x0001e80000100800 */
[----:B------:R-:W4:Y:S04]  /*10e00*/  LDL.LU R7, [R1+0x484] ;  /* 0x0004840001077983 */ /* 0x000f280000300800 */
[----:B------:R-:W4:Y:S01]  /*10e10*/  LDL.LU R217, [R1+0x4a8] ;  /* 0x0004a80001d97983 */ /* 0x000f220000300800 */
[----:B0-----:R-:W-:-:S03]  /*10e20*/  IMAD.MOV.U32 R22, RZ, RZ, R21 ;  /* 0x000000ffff167224 */ /* 0x001fc600078e0015 */
[----:B------:R-:W4:Y:S01]  /*10e30*/  LDL.LU R21, [R1+0x47c] ;  /* 0x00047c0001157983 */ /* 0x000f220000300800 */
        /* <DEDUP_REMOVED lines=8> */
[-C--:B----4-:R-:W-:Y:S01]  /*10ec0*/  IADD3 R7, P5, R7, R9.reuse, RZ ;  /* 0x0000000907077210 */ /* 0x090fe20007fbe0ff */
[----:B------:R-:W-:Y:S01]  /*10ed0*/  IMAD.X R217, R217, 0x1, R0, P6 ;  /* 0x00000001d9d97824 */ /* 0x000fe200030e0600 */
        /* <DEDUP_REMOVED lines=22> */
[----:B------:R-:W-:Y:S01]  /*11040*/  IADD3 R7, P3, R7, R9, RZ ;  /* 0x0000000907077210 */ /* 0x000fe20007f7e0ff */
[----:B---3--:R-:W-:-:S05]  /*11050*/  IMAD.X R217, R217, 0x1, R0, P4 ;  /* 0x00000001d9d97824 */ /* 0x008fca00020e0600 */
[----:B------:R0:W-:Y:S04]  /*11060*/  STL [R1+0x488], R217 ;  /* 0x000488d901007387 */ /* 0x0001e80000100800 */
[----:B------:R-:W-:Y:S04]  /*11070*/  STL [R1+0x464], R7 ;  /* 0x0004640701007387 */ /* 0x000fe80000100800 */
[----:B0-----:R-:W3:Y:S01]  /*11080*/  LDL.LU R217, [R1+0x478] ;  /* 0x0004780001d97983 */ /* 0x001ee20000300800 */
[----:B------:R-:W-:-:S05]  /*11090*/  IADD3 R216, P4, R216, R9, RZ ;  /* 0x00000009d8d87210 */ /* 0x000fca0007f9e0ff */
[----:B------:R-:W-:Y:S01]  /*110a0*/  STL [R1+0x45c], R216 ;  /* 0x00045cd801007387 */ /* 0x000fe20000100800 */
[----:B----4-:R-:W-:-:S05]  /*110b0*/  IMAD.X R21, R21, 0x1, R0, P5 ;  /* 0x0000000115157824 */ /* 0x010fca00028e0600 */
[----:B------:R0:W-:Y:S02]  /*110c0*/  STL [R1+0x480], R21 ;  /* 0x0004801501007387 */ /* 0x0001e40000100800 */
[----:B0-----:R-:W-:Y:S02]  /*110d0*/  IMAD.MOV.U32 R21, RZ, RZ, R247 ;  /* 0x000000ffff157224 */ /* 0x001fe400078e00f7 */
[----:B------:R-:W-:Y:S02]  /*110e0*/  IMAD.MOV.U32 R247, RZ, RZ, R246 ;  /* 0x000000fffff77224 */ /* 0x000fe400078e00f6 */
[----:B------:R-:W-:Y:S02]  /*110f0*/  IMAD.MOV.U32 R246, RZ, RZ, R245 ;  /* 0x000000fffff67224 */ /* 0x000fe400078e00f5 */
[----:B------:R-:W-:Y:S02]  /*11100*/  IMAD.MOV.U32 R245, RZ, RZ, R244 ;  /* 0x000000fffff57224 */ /* 0x000fe400078e00f4 */
[----:B------:R-:W4:Y:S04]  /*11110*/  LDL.LU R244, [R1+0x44c] ;  /* 0x00044c0001f47983 */ /* 0x000f280000300800 */
[----:B------:R-:W4:Y:S04]  /*11120*/  LDL.LU R216, [R1+0x470] ;  /* 0x0004700001d87983 */ /* 0x000f280000300800 */
        /* <DEDUP_REMOVED lines=9> */
[----:B------:R-:W-:-:S04]  /*111c0*/  IMAD.X R216, R216, 0x1, R0, P1 ;  /* 0x00000001d8d87824 */ /* 0x000fc800008e0600 */
[----:B------:R0:W-:Y:S01]  /*111d0*/  STL [R1+0x44c], R244 ;  /* 0x00044cf401007387 */ /* 0x0001e20000100800 */
[----:B------:R-:W-:-:S03]  /*111e0*/  IADD3 R5, P1, R5, R9, RZ ;  /* 0x0000000905057210 */ /* 0x000fc60007f3e0ff */
[----:B0-----:R1:W5:Y:S04]  /*111f0*/  LDL.LU R244, [R1+0x7d0] ;  /* 0x0007d00001f47983 */ /* 0x0013680000300800 */
[----:B------:R0:W-:Y:S04]  /*11200*/  STL [R1+0x470], R216 ;  /* 0x000470d801007387 */ /* 0x0001e80000100800 */
[----:B0-----:R-:W4:Y:S01]  /*11210*/  LDL.LU R216, [R1+0x434] ;  /* 0x0004340001d87983 */ /* 0x001f220000300800 */
[----:B--2---:R-:W-:Y:S01]  /*11220*/  IMAD.X R7, R7, 0x1, R0, P2 ;  /* 0x0000000107077824 */ /* 0x004fe200010e0600 */
[----:B------:R-:W-:-:S05]  /*11230*/  IADD3 R23, P2, R23, R9, RZ ;  /* 0x0000000917177210 */ /* 0x000fca0007f5e0ff */
[----:B------:R0:W-:Y:S04]  /*11240*/  STL [R1+0x43c], R23 ;  /* 0x00043c1701007387 */ /* 0x0001e80000100800 */
[----:B------:R-:W-:Y:S04]  /*11250*/  STL [R1+0x444], R5 ;  /* 0x0004440501007387 */ /* 0x000fe80000100800 */
[----:B0-----:R-:W2:Y:S04]  /*11260*/  LDL.LU R23, [R1+0x458] ;  /* 0x0004580001177983 */ /* 0x001ea80000300800 */
[----:B------:R0:W-:Y:S01]  /*11270*/  STL [R1+0x468], R7 ;  /* 0x0004680701007387 */ /* 0x0001e20000100800 */
[----:B---3--:R-:W-:-:S05]  /*11280*/  IMAD.X R217, R217, 0x1, R0, P3 ;  /* 0x00000001d9d97824 */ /* 0x008fca00018e0600 */
[----:B------:R3:W-:Y:S04]  /*11290*/  STL [R1+0x460], R217 ;  /* 0x000460d901007387 */ /* 0x0007e80000100800 */
[----:B0-----:R-:W2:Y:S04]  /*112a0*/  LDL.LU R7, [R1+0x42c] ;  /* 0x00042c0001077983 */ /* 0x001ea80000300800 */
[----:B---3--:R-:W3:Y:S04]  /*112b0*/  LDL.LU R217, [R1+0x450] ;  /* 0x0004500001d97983 */ /* 0x008ee80000300800 */
[----:B------:R-:W3:Y:S01]  /*112c0*/  LDL.LU R5, [R1+0x424] ;  /* 0x0004240001057983 */ /* 0x000ee20000300800 */
[----:B----4-:R-:W-:-:S05]  /*112d0*/  IADD3 R216, P3, R216, R9, RZ ;  /* 0x00000009d8d87210 */ /* 0x010fca0007f7e0ff */
[----:B------:R0:W-:Y:S04]  /*112e0*/  STL [R1+0x434], R216 ;  /* 0x000434d801007387 */ /* 0x0001e80000100800 */
[----:B0-----:R-:W4:Y:S01]  /*112f0*/  LDL.LU R216, [R1+0x448] ;  /* 0x0004480001d87983 */ /* 0x001f220000300800 */
[----:B--2---:R-:W-:-:S05]  /*11300*/  IMAD.X R23, R23, 0x1, R0, P4 ;  /* 0x0000000117177824 */ /* 0x004fca00020e0600 */
[----:B------:R0:W-:Y:S04]  /*11310*/  STL [R1+0x458], R23 ;  /* 0x0004581701007387 */ /* 0x0001e80000100800 */
[----:B0-----:R-:W2:Y:S01]  /*11320*/  LDL.LU R23, [R1+0x41c] ;  /* 0x00041c0001177983 */ /* 0x001ea20000300800 */
[----:B------:R-:W-:Y:S01]  /*11330*/  IADD3 R7, P4, R7, R9, RZ ;  /* 0x0000000907077210 */ /* 0x000fe20007f9e0ff */
[----:B---3--:R-:W-:-:S04]  /*11340*/  IMAD.X R217, R217, 0x1, R0, P5 ;  /* 0x00000001d9d97824 */ /* 0x008fc800028e0600 */
[----:B------:R0:W-:Y:S04]  /*11350*/  STL [R1+0x42c], R7 ;  /* 0x00042c0701007387 */ /* 0x0001e80000100800 */
[----:B0-----:R-:W3:Y:S04]  /*11360*/  LDL.LU R7, [R1+0x440] ;  /* 0x0004400001077983 */ /* 0x001ee80000300800 */
[----:B------:R0:W-:Y:S04]  /*11370*/  STL [R1+0x450], R217 ;  /* 0x000450d901007387 */ /* 0x0001e80000100800 */
[----:B0-----:R-:W3:Y:S01]  /*11380*/  LDL.LU R217, [R1+0x414] ;  /* 0x0004140001d97983 */ /* 0x001ee20000300800 */
[----:B------:R-:W-:Y:S01]  /*11390*/  IADD3 R5, P5, R5, R9, RZ ;  /* 0x0000000905057210 */ /* 0x000fe20007fbe0ff */
[----:B----4-:R-:W-:-:S05]  /*113a0*/  IMAD.X R216, R216, 0x1, R0, P6 ;  /* 0x00000001d8d87824 */ /* 0x010fca00030e0600 */
[----:B------:R0:W-:Y:S04]  /*113b0*/  STL [R1+0x448], R216 ;  /* 0x000448d801007387 */ /* 0x0001e80000100800 */
[----:B0-----:R-:W4:Y:S04]  /*113c0*/  LDL.LU R216, [R1+0x438] ;  /* 0x0004380001d87983 */ /* 0x001f280000300800 */
[----:B------:R0:W-:Y:S01]  /*113d0*/  STL [R1+0x424], R5 ;  /* 0x0004240501007387 */ /* 0x0001e20000100800 */
[----:B--2---:R-:W-:-:S05]  /*113e0*/  IADD3 R23, P6, R23, R9, RZ ;  /* 0x0000000917177210 */ /* 0x004fca0007fde0ff */
[----:B------:R2:W-:Y:S04]  /*113f0*/  STL [R1+0x41c], R23 ;  /* 0x00041c1701007387 */ /* 0x0005e80000100800 */
[----:B0-----:R-:W4:Y:S04]  /*11400*/  LDL.LU R5, [R1+0x40c] ;  /* 0x00040c0001057983 */ /* 0x001f280000300800 */
[----:B--2---:R-:W2:Y:S01]  /*11410*/  LDL.LU R23, [R1+0x430] ;  /* 0x0004300001177983 */ /* 0x004ea20000300800 */
[----:B---3--:R-:W-:-:S05]  /*11420*/  IMAD.X R7, R7, 0x1, R0, P1 ;  /* 0x0000000107077824 */ /* 0x008fca00008e0600 */
[----:B------:R0:W-:Y:S01]  /*11430*/  STL [R1+0x440], R7 ;  /* 0x0004400701007387 */ /* 0x0001e20000100800 */
[----:B------:R-:W-:-:S03]  /*11440*/  IADD3 R217, P1, R217, R9, RZ ;  /* 0x00000009d9d97210 */ /* 0x000fc60007f3e0ff */
[----:B0-----:R-:W3:Y:S04]  /*11450*/  LDL.LU R7, [R1+0x404] ;  /* 0x0004040001077983 */ /* 0x001ee80000300800 */
[----:B------:R0:W-:Y:S04]  /*11460*/  STL [R1+0x414], R217 ;  /* 0x000414d901007387 */ /* 0x0001e80000100800 */
[----:B0-----:R-:W3:Y:S01]  /*11470*/  LDL.LU R217, [R1+0x428] ;  /* 0x0004280001d97983 */ /* 0x001ee20000300800 */
[----:B----4-:R-:W-:-:S05]  /*11480*/  IMAD.X R216, R216, 0x1, R0, P2 ;  /* 0x00000001d8d87824 */ /* 0x010fca00010e0600 */
[----:B------:R0:W-:Y:S04]  /*11490*/  STL [R1+0x438], R216 ;  /* 0x000438d801007387 */ /* 0x0001e80000100800 */
[----:B0-----:R-:W4:Y:S01]  /*114a0*/  LDL.LU R216, [R1+0x3fc] ;  /* 0x0003fc0001d87983 */ /* 0x001f220000300800 */
[----:B------:R-:W-:Y:S01]  /*114b0*/  IADD3 R5, P2, R5, R9, RZ ;  /* 0x0000000905057210 */ /* 0x000fe20007f5e0ff */
[----:B--2---:R-:W-:-:S04]  /*114c0*/  IMAD.X R23, R23, 0x1, R0, P3 ;  /* 0x0000000117177824 */ /* 0x004fc800018e0600 */
[----:B------:R0:W-:Y:S04]  /*114d0*/  STL [R1+0x40c], R5 ;  /* 0x00040c0501007387 */ /* 0x0001e80000100800 */
[----:B0-----:R-:W2:Y:S04]  /*114e0*/  LDL.LU R5, [R1+0x420] ;  /* 0x0004200001057983 */ /* 0x001ea80000300800 */
[----:B------:R0:W-:Y:S04]  /*114f0*/  STL [R1+0x430], R23 ;  /* 0x0004301701007387 */ /* 0x0001e80000100800 */
[----:B0-----:R-:W2:Y:S01]  /*11500*/  LDL.LU R23, [R1+0x3f4] ;  /* 0x0003f40001177983 */ /* 0x001ea20000300800 */
[----:B---3--:R-:W-:-:S05]  /*11510*/  IMAD.X R217, R217, 0x1, R0, P4 ;  /* 0x00000001d9d97824 */ /* 0x008fca00020e0600 */
[----:B------:R0:W-:Y:S04]  /*11520*/  STL [R1+0x428], R217 ;  /* 0x000428d901007387 */ /* 0x0001e80000100800 */
[----:B0-----:R-:W3:Y:S01]  /*11530*/  LDL.LU R217, [R1+0x418] ;  /* 0x0004180001d97983 */ /* 0x001ee20000300800 */
[----:B------:R-:W-:-:S05]  /*11540*/  IADD3 R7, P3, R7, R9, RZ ;  /* 0x0000000907077210 */ /* 0x000fca0007f7e0ff */
[----:B------:R0:W-:Y:S01]  /*11550*/  STL [R1+0x404], R7 ;  /* 0x0004040701007387 */ /* 0x0001e20000100800 */
[----:B----4-:R-:W-:-:S05]  /*11560*/  IADD3 R216, P4, R216, R9, RZ ;  /* 0x00000009d8d87210 */ /* 0x010fca0007f9e0ff */
[----:B------:R4:W-:Y:S04]  /*11570*/  STL [R1+0x3fc], R216 ;  /* 0x0003fcd801007387 */ /* 0x0009e80000100800 */
[----:B0-----:R-:W3:Y:S04]  /*11580*/  LDL.LU R7, [R1+0x3ec] ;  /* 0x0003ec0001077983 */ /* 0x001ee80000300800 */
[----:B----4-:R-:W4:Y:S01]  /*11590*/  LDL.LU R216, [R1+0x410] ;  /* 0x0004100001d87983 */ /* 0x010f220000300800 */
[----:B--2---:R-:W-:-:S05]  /*115a0*/  IMAD.X R5, R5, 0x1, R0, P5 ;  /* 0x0000000105057824 */ /* 0x004fca00028e0600 */
[----:B------:R0:W-:Y:S01]  /*115b0*/  STL [R1+0x420], R5 ;  /* 0x0004200501007387 */ /* 0x0001e20000100800 */
[----:B------:R-:W-:-:S03]  /*115c0*/  IADD3 R23, P5, R23, R9, RZ ;  /* 0x0000000917177210 */ /* 0x000fc60007fbe0ff */
[----:B0-----:R-:W2:Y:S04]  /*115d0*/  LDL.LU R5, [R1+0x3e4] ;  /* 0x0003e40001057983 */ /* 0x001ea80000300800 */
[----:B------:R0:W-:Y:S04]  /*115e0*/  STL [R1+0x3f4], R23 ;  /* 0x0003f41701007387 */ /* 0x0001e80000100800 */
[----:B0-----:R-:W2:Y:S01]  /*115f0*/  LDL.LU R23, [R1+0x408] ;  /* 0x0004080001177983 */ /* 0x001ea20000300800 */
[----:B---3--:R-:W-:-:S05]  /*11600*/  IMAD.X R217, R217, 0x1, R0, P6 ;  /* 0x00000001d9d97824 */ /* 0x008fca00030e0600 */
[----:B------:R0:W-:Y:S04]  /*11610*/  STL [R1+0x418], R217 ;  /* 0x000418d901007387 */ /* 0x0001e80000100800 */
[----:B0-----:R-:W3:Y:S01]  /*11620*/  LDL.LU R217, [R1+0x3dc] ;  /* 0x0003dc0001d97983 */ /* 0x001ee20000300800 */
[----:B------:R-:W-:Y:S01]  /*11630*/  IADD3 R7, P6, R7, R9, RZ ;  /* 0x0000000907077210 */ /* 0x000fe20007fde0ff */
[----:B----4-:R-:W-:-:S04]  /*11640*/  IMAD.X R216, R216, 0x1, R0, P1 ;  /* 0x00000001d8d87824 */ /* 0x010fc800008e0600 */
[----:B------:R0:W-:Y:S04]  /*11650*/  STL [R1+0x3ec], R7 ;  /* 0x0003ec0701007387 */ /* 0x0001e80000100800 */
[----:B0-----:R-:W4:Y:S04]  /*11660*/  LDL.LU R7, [R1+0x400] ;  /* 0x0004000001077983 */ /* 0x001f280000300800 */
[----:B------:R0:W-:Y:S04]  /*11670*/  STL [R1+0x410], R216 ;  /* 0x000410d801007387 */ /* 0x0001e80000100800 */
[----:B0-----:R-:W4:Y:S01]  /*11680*/  LDL.LU R216, [R1+0x3d4] ;  /* 0x0003d40001d87983 */ /* 0x001f220000300800 */
[----:B--2---:R-:W-:-:S05]  /*11690*/  IMAD.X R23, R23, 0x1, R0, P2 ;  /* 0x0000000117177824 */ /* 0x004fca00010e0600 */
[----:B------:R0:W-:Y:S04]  /*116a0*/  STL [R1+0x408], R23 ;  /* 0x0004081701007387 */ /* 0x0001e80000100800 */
[----:B0-----:R-:W2:Y:S01]  /*116b0*/  LDL.LU R23, [R1+0x3f8] ;  /* 0x0003f80001177983 */ /* 0x001ea20000300800 */
[----:B------:R-:W-:-:S05]  /*116c0*/  IADD3 R5, P1, R5, R9, RZ ;  /* 0x0000000905057210 */ /* 0x000fca0007f3e0ff */
[----:B------:R0:W-:Y:S01]  /*116d0*/  STL [R1+0x3e4], R5 ;  /* 0x0003e40501007387 */ /* 0x0001e20000100800 */
[----:B---3--:R-:W-:-:S05]  /*116e0*/  IADD3 R217, P2, R217, R9, RZ ;  /* 0x00000009d9d97210 */ /* 0x008fca0007f5e0ff */
[----:B------:R3:W-:Y:S04]  /*116f0*/  STL [R1+0x3dc], R217 ;  /* 0x0003dcd901007387 */ /* 0x0007e80000100800 */
[----:B0-----:R-:W2:Y:S04]  /*11700*/  LDL.LU R5, [R1+0x3cc] ;  /* 0x0003cc0001057983 */ /* 0x001ea80000300800 */
[----:B---3--:R-:W3:Y:S01]  /*11710*/  LDL.LU R217, [R1+0x3f0] ;  /* 0x0003f00001d97983 */ /* 0x008ee20000300800 */
[----:B----4-:R-:W-:-:S05]  /*11720*/  IMAD.X R7, R7, 0x1, R0, P3 ;  /* 0x0000000107077824 */ /* 0x010fca00018e0600 */
[----:B------:R0:W-:Y:S01]  /*11730*/  STL [R1+0x400], R7 ;  /* 0x0004000701007387 */ /* 0x0001e20000100800 */
[----:B------:R-:W-:-:S03]  /*11740*/  IADD3 R216, P3, R216, R9, RZ ;  /* 0x00000009d8d87210 */ /* 0x000fc60007f7e0ff */
[----:B0-----:R-:W4:Y:S04]  /*11750*/  LDL.LU R7, [R1+0x3c4] ;  /* 0x0003c40001077983 */ /* 0x001f280000300800 */
        /* <DEDUP_REMOVED lines=11> */
[----:B----4-:R-:W-:Y:S01]  /*11810*/  IADD3 R7, P5, R7, R9, RZ ;  /* 0x0000000907077210 */ /* 0x010fe20007fbe0ff */
[----:B------:R-:W-:-:S05]  /*11820*/  IMAD.X R216, R216, 0x1, R0, P6 ;  /* 0x00000001d8d87824 */ /* 0x000fca00030e0600 */
        /* <DEDUP_REMOVED lines=142> */
[----:B----4-:R-:W-:Y:S01]  /*12110*/  IADD3 R7, P5, R7, UR5, RZ ;  /* 0x0000000507077c10 */ /* 0x010fe2000ffbe0ff */
[----:B------:R-:W-:-:S05]  /*12120*/  IMAD.X R216, R216, 0x1, R0, P6 ;  /* 0x00000001d8d87824 */ /* 0x000fca00030e0600 */
[----:B------:R0:W-:Y:S04]  /*12130*/  STL [R1+0x328], R216 ;  /* 0x000328d801007387 */ /* 0x0001e80000100800 */
[----:B0-----:R-:W4:Y:S04]  /*12140*/  LDL.LU R216, [R1+0x318] ;  /* 0x0003180001d87983 */ /* 0x001f280000300800 */
[----:B------:R0:W-:Y:S01]  /*12150*/  STL [R1+0x304], R7 ;  /* 0x0003040701007387 */ /* 0x0001e20000100800 */
[----:B--2---:R-:W-:-:S05]  /*12160*/  IADD3 R23, P6, R23, UR5, RZ ;  /* 0x0000000517177c10 */ /* 0x004fca000ffde0ff */
[----:B------:R2:W-:Y:S04]  /*12170*/  STL [R1+0x2fc], R23 ;  /* 0x0002fc1701007387 */ /* 0x0005e80000100800 */
[----:B0-----:R-:W4:Y:S04]  /*12180*/  LDL.LU R7, [R1+0x2ec] ;  /* 0x0002ec0001077983 */ /* 0x001f280000300800 */
[----:B--2---:R-:W2:Y:S01]  /*12190*/  LDL.LU R23, [R1+0x310] ;  /* 0x0003100001177983 */ /* 0x004ea20000300800 */
[----:B---3--:R-:W-:-:S05]  /*121a0*/  IMAD.X R5, R5, 0x1, R0, P1 ;  /* 0x0000000105057824 */ /* 0x008fca00008e0600 */
[----:B------:R0:W-:Y:S01]  /*121b0*/  STL [R1+0x320], R5 ;  /* 0x0003200501007387 */ /* 0x0001e20000100800 */
[----:B------:R-:W-:-:S03]  /*121c0*/  IADD3 R217, P1, R217, UR5, RZ ;  /* 0x00000005d9d97c10 */ /* 0x000fc6000ff3e0ff */
[----:B0-----:R-:W3:Y:S04]  /*121d0*/  LDL.LU R5, [R1+0x2e4] ;  /* 0x0002e40001057983 */ /* 0x001ee80000300800 */
[----:B------:R0:W-:Y:S04]  /*121e0*/  STL [R1+0x2f4], R217 ;  /* 0x0002f4d901007387 */ /* 0x0001e80000100800 */
[----:B0-----:R-:W3:Y:S01]  /*121f0*/  LDL.LU R217, [R1+0x308] ;  /* 0x0003080001d97983 */ /* 0x001ee20000300800 */
[----:B----4-:R-:W-:-:S05]  /*12200*/  IMAD.X R216, R216, 0x1, R0, P2 ;  /* 0x00000001d8d87824 */ /* 0x010fca00010e0600 */
[----:B------:R0:W-:Y:S04]  /*12210*/  STL [R1+0x318], R216 ;  /* 0x000318d801007387 */ /* 0x0001e80000100800 */
[----:B0-----:R-:W4:Y:S01]  /*12220*/  LDL.LU R216, [R1+0x2dc] ;  /* 0x0002dc0001d87983 */ /* 0x001f220000300800 */
[----:B------:R-:W-:Y:S01]  /*12230*/  IADD3 R7, P2, R7, UR5, RZ ;  /* 0x0000000507077c10 */ /* 0x000fe2000ff5e0ff */
        /* <DEDUP_REMOVED lines=8> */
[----:B------:R-:W-:-:S05]  /*122c0*/  IADD3 R5, P3, R5, UR5, RZ ;  /* 0x0000000505057c10 */ /* 0x000fca000ff7e0ff */
[----:B------:R0:W-:Y:S01]  /*122d0*/  STL [R1+0x2e4], R5 ;  /* 0x0002e40501007387 */ /* 0x0001e20000100800 */
[----:B----4-:R-:W-:-:S05]  /*122e0*/  IADD3 R216, P4, R216, UR5, RZ ;  /* 0x00000005d8d87c10 */ /* 0x010fca000ff9e0ff */
[----:B------:R4:W-:Y:S04]  /*122f0*/  STL [R1+0x2dc], R216 ;  /* 0x0002dcd801007387 */ /* 0x0009e80000100800 */
[----:B0-----:R-:W3:Y:S04]  /*12300*/  LDL.LU R5, [R1+0x2cc] ;  /* 0x0002cc0001057983 */ /* 0x001ee80000300800 */
[----:B----4-:R-:W4:Y:S01]  /*12310*/  LDL.LU R216, [R1+0x2f0] ;  /* 0x0002f00001d87983 */ /* 0x010f220000300800 */
[----:B--2---:R-:W-:-:S05]  /*12320*/  IADD3.X R7, R7, UR60, RZ, P5, !PT ;  /* 0x0000003c07077c10 */ /* 0x004fca000affe4ff */
[----:B------:R0:W-:Y:S01]  /*12330*/  STL [R1+0x300], R7 ;  /* 0x0003000701007387 */ /* 0x0001e20000100800 */
[----:B------:R-:W-:-:S03]  /*12340*/  IADD3 R23, P5, R23, UR5, RZ ;  /* 0x0000000517177c10 */ /* 0x000fc6000ffbe0ff */
[----:B0-----:R-:W2:Y:S04]  /*12350*/  LDL.LU R7, [R1+0x2c4] ;  /* 0x0002c40001077983 */ /* 0x001ea80000300800 */
[----:B------:R0:W-:Y:S04]  /*12360*/  STL [R1+0x2d4], R23 ;  /* 0x0002d41701007387 */ /* 0x0001e80000100800 */
[----:B0-----:R-:W2:Y:S01]  /*12370*/  LDL.LU R23, [R1+0x2e8] ;  /* 0x0002e80001177983 */ /* 0x001ea20000300800 */
[----:B---3--:R-:W-:-:S05]  /*12380*/  IADD3.X R217, R217, UR60, RZ, P6, !PT ;  /* 0x0000003cd9d97c10 */ /* 0x008fca000b7fe4ff */
[----:B------:R0:W-:Y:S04]  /*12390*/  STL [R1+0x2f8], R217 ;  /* 0x0002f8d901007387 */ /* 0x0001e80000100800 */
[----:B0-----:R-:W3:Y:S01]  /*123a0*/  LDL.LU R217, [R1+0x2bc] ;  /* 0x0002bc0001d97983 */ /* 0x001ee20000300800 */
[----:B------:R-:W-:Y:S02]  /*123b0*/  IADD3 R5, P6, R5, UR5, RZ ;  /* 0x0000000505057c10 */ /* 0x000fe4000ffde0ff */
[----:B----4-:R-:W-:-:S03]  /*123c0*/  IADD3.X R216, R216, UR60, RZ, P1, !PT ;  /* 0x0000003cd8d87c10 */ /* 0x010fc60008ffe4ff */
[----:B------:R0:W-:Y:S04]  /*123d0*/  STL [R1+0x2cc], R5 ;  /* 0x0002cc0501007387 */ /* 0x0001e80000100800 */
[----:B0-----:R-:W4:Y:S04]  /*123e0*/  LDL.LU R5, [R1+0x2e0] ;  /* 0x0002e00001057983 */ /* 0x001f280000300800 */
[----:B------:R0:W-:Y:S04]  /*123f0*/  STL [R1+0x2f0], R216 ;  /* 0x0002f0d801007387 */ /* 0x0001e80000100800 */
[----:B0-----:R-:W4:Y:S01]  /*12400*/  LDL.LU R216, [R1+0x2b4] ;  /* 0x0002b40001d87983 */ /* 0x001f220000300800 */
[----:B--2---:R-:W-:-:S05]  /*12410*/  IADD3.X R23, R23, UR60, RZ, P2, !PT ;  /* 0x0000003c17177c10 */ /* 0x004fca00097fe4ff */
[----:B------:R0:W-:Y:S04]  /*12420*/  STL [R1+0x2e8], R23 ;  /* 0x0002e81701007387 */ /* 0x0001e80000100800 */
[----:B0-----:R-:W2:Y:S01]  /*12430*/  LDL.LU R23, [R1+0x2d8] ;  /* 0x0002d80001177983 */ /* 0x001ea20000300800 */
[----:B------:R-:W-:-:S05]  /*12440*/  IADD3 R7, P1, R7, UR5, RZ ;  /* 0x0000000507077c10 */ /* 0x000fca000ff3e0ff */
[----:B------:R0:W-:Y:S01]  /*12450*/  STL [R1+0x2c4], R7 ;  /* 0x0002c40701007387 */ /* 0x0001e20000100800 */
[----:B---3--:R-:W-:-:S05]  /*12460*/  IADD3 R217, P2, R217, UR5, RZ ;  /* 0x00000005d9d97c10 */ /* 0x008fca000ff5e0ff */
[----:B------:R3:W-:Y:S04]  /*12470*/  STL [R1+0x2bc], R217 ;  /* 0x0002bcd901007387 */ /* 0x0007e80000100800 */
[----:B0-----:R-:W2:Y:S04]  /*12480*/  LDL.LU R7, [R1+0x2ac] ;  /* 0x0002ac0001077983 */ /* 0x001ea80000300800 */
[----:B---3--:R-:W3:Y:S01]  /*12490*/  LDL.LU R217, [R1+0x2d0] ;  /* 0x0002d00001d97983 */ /* 0x008ee20000300800 */
[----:B----4-:R-:W-:-:S05]  /*124a0*/  IADD3.X R5, R5, UR60, RZ, P3, !PT ;  /* 0x0000003c05057c10 */ /* 0x010fca0009ffe4ff */
[----:B------:R0:W-:Y:S01]  /*124b0*/  STL [R1+0x2e0], R5 ;  /* 0x0002e00501007387 */ /* 0x0001e20000100800 */
[----:B------:R-:W-:-:S03]  /*124c0*/  IADD3 R216, P3, R216, UR5, RZ ;  /* 0x00000005d8d87c10 */ /* 0x000fc6000ff7e0ff */
[----:B0-----:R-:W4:Y:S04]  /*124d0*/  LDL.LU R5, [R1+0x2a4] ;  /* 0x0002a40001057983 */ /* 0x001f280000300800 */
[----:B------:R0:W-:Y:S04]  /*124e0*/  STL [R1+0x2b4], R216 ;  /* 0x0002b4d801007387 */ /* 0x0001e80000100800 */
[----:B0-----:R-:W4:Y:S01]  /*124f0*/  LDL.LU R216, [R1+0x2c8] ;  /* 0x0002c80001d87983 */ /* 0x001f220000300800 */
[----:B--2---:R-:W-:-:S05]  /*12500*/  IADD3.X R23, R23, UR60, RZ, P4, !PT ;  /* 0x0000003c17177c10 */ /* 0x004fca000a7fe4ff */
[----:B------:R0:W-:Y:S04]  /*12510*/  STL [R1+0x2d8], R23 ;  /* 0x0002d81701007387 */ /* 0x0001e80000100800 */
[----:B0-----:R-:W2:Y:S01]  /*12520*/  LDL.LU R23, [R1+0x29c] ;  /* 0x00029c0001177983 */ /* 0x001ea20000300800 */
[----:B------:R-:W-:Y:S02]  /*12530*/  IADD3 R7, P4, R7, UR5, RZ ;  /* 0x0000000507077c10 */ /* 0x000fe4000ff9e0ff */
[----:B---3--:R-:W-:-:S03]  /*12540*/  IADD3.X R217, R217, UR60, RZ, P5, !PT ;  /* 0x0000003cd9d97c10 */ /* 0x008fc6000affe4ff */
[----:B------:R0:W-:Y:S04]  /*12550*/  STL [R1+0x2ac], R7 ;  /* 0x0002ac0701007387 */ /* 0x0001e80000100800 */
[----:B0-----:R-:W3:Y:S04]  /*12560*/  LDL.LU R7, [R1+0x2c0] ;  /* 0x0002c00001077983 */ /* 0x001ee80000300800 */
[----:B------:R0:W-:Y:S04]  /*12570*/  STL [R1+0x2d0], R217 ;  /* 0x0002d0d901007387 */ /* 0x0001e80000100800 */
[----:B0-----:R-:W3:Y:S01]  /*12580*/  LDL.LU R217, [R1+0x294] ;  /* 0x0002940001d97983 */ /* 0x001ee20000300800 */
[----:B----4-:R-:W-:-:S02]  /*12590*/  IADD3 R5, P5, R5, UR5, RZ ;  /* 0x0000000505057c10 */ /* 0x010fc4000ffbe0ff */
[----:B------:R-:W-:-:S05]  /*125a0*/  IADD3.X R216, R216, UR60, RZ, P6, !PT ;  /* 0x0000003cd8d87c10 */ /* 0x000fca000b7fe4ff */
[----:B------:R0:W-:Y:S04]  /*125b0*/  STL [R1+0x2c8], R216 ;  /* 0x0002c8d801007387 */ /* 0x0001e80000100800 */
[----:B0-----:R-:W4:Y:S04]  /*125c0*/  LDL.LU R216, [R1+0x2b8] ;  /* 0x0002b80001d87983 */ /* 0x001f280000300800 */
[----:B------:R0:W-:Y:S01]  /*125d0*/  STL [R1+0x2a4], R5 ;  /* 0x0002a40501007387 */ /* 0x0001e20000100800 */
[----:B--2---:R-:W-:-:S05]  /*125e0*/  IADD3 R23, P6, R23, UR5, RZ ;  /* 0x0000000517177c10 */ /* 0x004fca000ffde0ff */
[----:B------:R2:W-:Y:S04]  /*125f0*/  STL [R1+0x29c], R23 ;  /* 0x00029c1701007387 */ /* 0x0005e80000100800 */
[----:B0-----:R-:W4:Y:S04]  /*12600*/  LDL.LU R5, [R1+0x28c] ;  /* 0x00028c0001057983 */ /* 0x001f280000300800 */
[----:B--2---:R-:W2:Y:S01]  /*12610*/  LDL.LU R23, [R1+0x2b0] ;  /* 0x0002b00001177983 */ /* 0x004ea20000300800 */
[----:B---3--:R-:W-:-:S05]  /*12620*/  IADD3.X R7, R7, UR60, RZ, P1, !PT ;  /* 0x0000003c07077c10 */ /* 0x008fca0008ffe4ff */
[----:B------:R0:W-:Y:S01]  /*12630*/  STL [R1+0x2c0], R7 ;  /* 0x0002c00701007387 */ /* 0x0001e20000100800 */
[----:B------:R-:W-:-:S03]  /*12640*/  IADD3 R217, P1, R217, UR5, RZ ;  /* 0x00000005d9d97c10 */ /* 0x000fc6000ff3e0ff */
[----:B0-----:R-:W3:Y:S04]  /*12650*/  LDL.LU R7, [R1+0x284] ;  /* 0x0002840001077983 */ /* 0x001ee80000300800 */
[----:B------:R0:W-:Y:S04]  /*12660*/  STL [R1+0x294], R217 ;  /* 0x000294d901007387 */ /* 0x0001e80000100800 */
[----:B0-----:R-:W3:Y:S01]  /*12670*/  LDL.LU R217, [R1+0x2a8] ;  /* 0x0002a80001d97983 */ /* 0x001ee20000300800 */
[----:B----4-:R-:W-:-:S05]  /*12680*/  IADD3.X R216, R216, UR60, RZ, P2, !PT ;  /* 0x0000003cd8d87c10 */ /* 0x010fca00097fe4ff */
[----:B------:R0:W-:Y:S04]  /*12690*/  STL [R1+0x2b8], R216 ;  /* 0x0002b8d801007387 */ /* 0x0001e80000100800 */
[----:B0-----:R-:W4:Y:S01]  /*126a0*/  LDL.LU R216, [R1+0x27c] ;  /* 0x00027c0001d87983 */ /* 0x001f220000300800 */
[----:B------:R-:W-:Y:S02]  /*126b0*/  IADD3 R5, P2, R5, UR5, RZ ;  /* 0x0000000505057c10 */ /* 0x000fe4000ff5e0ff */
[----:B--2---:R-:W-:-:S05]  /*126c0*/  IADD3.X R23, R23, UR60, RZ, P3, !PT ;  /* 0x0000003c17177c10 */ /* 0x004fca0009ffe4ff */
[----:B------:R0:W-:Y:S04]  /*126d0*/  STL [R1+0x2b0], R23 ;  /* 0x0002b01701007387 */ /* 0x0001e80000100800 */
[----:B------:R-:W-:Y:S04]  /*126e0*/  STL [R1+0x28c], R5 ;  /* 0x00028c0501007387 */ /* 0x000fe80000100800 */
[----:B0-----:R-:W2:Y:S01]  /*126f0*/  LDL.LU R23, [R1+0x2a0] ;  /* 0x0002a00001177983 */ /* 0x001ea20000300800 */
[----:B---3--:R-:W-:-:S05]  /*12700*/  IADD3.X R217, R217, UR60, RZ, P4, !PT ;  /* 0x0000003cd9d97c10 */ /* 0x008fca000a7fe4ff */
[----:B------:R0:W-:Y:S04]  /*12710*/  STL [R1+0x2a8], R217 ;  /* 0x0002a8d901007387 */ /* 0x0001e80000100800 */
[----:B0-----:R-:W3:Y:S01]  /*12720*/  LDL.LU R217, [R1+0x274] ;  /* 0x0002740001d97983 */ /* 0x001ee20000300800 */
[----:B------:R-:W-:-:S05]  /*12730*/  IADD3 R7, P3, R7, UR5, RZ ;  /* 0x0000000507077c10 */ /* 0x000fca000ff7e0ff */
[----:B------:R-:W-:Y:S01]  /*12740*/  STL [R1+0x284], R7 ;  /* 0x0002840701007387 */ /* 0x000fe20000100800 */
[----:B----4-:R-:W-:-:S05]  /*12750*/  IADD3 R216, P4, R216, UR5, RZ ;  /* 0x00000005d8d87c10 */ /* 0x010fca000ff9e0ff */
[----:B------:R0:W-:Y:S04]  /*12760*/  STL [R1+0x27c], R216 ;  /* 0x00027cd801007387 */ /* 0x0001e80000100800 */
[----:B------:R-:W4:Y:S04]  /*12770*/  LDL.LU R9, [R1+0x298] ;  /* 0x0002980001097983 */ /* 0x000f280000300800 */
[----:B0-----:R-:W4:Y:S04]  /*12780*/  LDL.LU R216, [R1+0x26c] ;  /* 0x00026c0001d87983 */ /* 0x001f280000300800 */
[----:B------:R-:W4:Y:S01]  /*12790*/  LDL.LU R5, [R1+0x290] ;  /* 0x0002900001057983 */ /* 0x000f220000300800 */
[----:B--2---:R-:W-:-:S05]  /*127a0*/  IADD3.X R23, R23, UR60, RZ, P5, !PT ;  /* 0x0000003c17177c10 */ /* 0x004fca000affe4ff */
[----:B------:R0:W-:Y:S04]  /*127b0*/  STL [R1+0x2a0], R23 ;  /* 0x0002a01701007387 */ /* 0x0001e80000100800 */
[----:B------:R-:W2:Y:S04]  /*127c0*/  LDL.LU R7, [R1+0x264] ;  /* 0x0002640001077983 */ /* 0x000ea80000300800 */
[----:B0-----:R-:W2:Y:S01]  /*127d0*/  LDL.LU R23, [R1+0x288] ;  /* 0x0002880001177983 */ /* 0x001ea20000300800 */
[----:B---3--:R-:W-:-:S05]  /*127e0*/  IADD3 R217, P5, R217, UR5, RZ ;  /* 0x00000005d9d97c10 */ /* 0x008fca000ffbe0ff */
[----:B------:R0:W-:Y:S04]  /*127f0*/  STL [R1+0x274], R217 ;  /* 0x000274d901007387 */ /* 0x0001e80000100800 */
[----:B0-----:R-:W3:Y:S01]  /*12800*/  LDL.LU R217, [R1+0x25c] ;  /* 0x00025c0001d97983 */ /* 0x001ee20000300800 */
[----:B----4-:R-:W-:Y:S02]  /*12810*/  IADD3.X R9, R9, UR60, RZ, P6, !PT ;  /* 0x0000003c09097c10 */ /* 0x010fe4000b7fe4ff */
[----:B------:R-:W-:Y:S02]  /*12820*/  IADD3 R216, P6, R216, UR5, RZ ;  /* 0x00000005d8d87c10 */ /* 0x000fe4000ffde0ff */
[----:B------:R-:W-:-:S03]  /*12830*/  IADD3.X R5, R5, UR60, RZ, P1, !PT ;  /* 0x0000003c05057c10 */ /* 0x000fc60008ffe4ff */
[----:B------:R0:W-:Y:S04]  /*12840*/  STL [R1+0x26c], R216 ;  /* 0x00026cd801007387 */ /* 0x0001e80000100800 */
[----:B------:R-:W-:Y:S04]  /*12850*/  STL [R1+0x298], R9 ;  /* 0x0002980901007387 */ /* 0x000fe80000100800 */
[----:B0-----:R-:W4:Y:S04]  /*12860*/  LDL.LU R216, [R1+0x280] ;  /* 0x0002800001d87983 */ /* 0x001f280000300800 */
[----:B------:R-:W-:Y:S01]  /*12870*/  STL [R1+0x290], R5 ;  /* 0x0002900501007387 */ /* 0x000fe20000100800 */
[----:B--2---:R-:W-:-:S05]  /*12880*/  IADD3.X R23, R23, UR60, RZ, P2, !PT ;  /* 0x0000003c17177c10 */ /* 0x004fca00097fe4ff */
[----:B------:R0:W-:Y:S04]  /*12890*/  STL [R1+0x288], R23 ;  /* 0x0002881701007387 */ /* 0x0001e80000100800 */
[----:B0-----:R-:W2:Y:S01]  /*128a0*/  LDL.LU R23, [R1+0x254] ;  /* 0x0002540001177983 */ /* 0x001ea20000300800 */
[----:B------:R-:W-:-:S05]  /*128b0*/  IADD3 R7, P1, R7, UR5, RZ ;  /* 0x0000000507077c10 */ /* 0x000fca000ff3e0ff */
[----:B------:R-:W-:Y:S01]  /*128c0*/  STL [R1+0x264], R7 ;  /* 0x0002640701007387 */ /* 0x000fe20000100800 */
[----:B---3--:R-:W-:-:S05]  /*128d0*/  IADD3 R217, P2, R217, UR5, RZ ;  /* 0x00000005d9d97c10 */ /* 0x008fca000ff5e0ff */
[----:B------:R0:W-:Y:S04]  /*128e0*/  STL [R1+0x25c], R217 ;  /* 0x00025cd901007387 */ /* 0x0001e80000100800 */
[----:B------:R-:W3:Y:S04]  /*128f0*/  LDL.LU R9, [R1+0x278] ;  /* 0x0002780001097983 */ /* 0x000ee80000300800 */
[----:B0-----:R-:W3:Y:S04]  /*12900*/  LDL.LU R217, [R1+0x248] ;  /* 0x0002480001d97983 */ /* 0x001ee80000300800 */
[----:B------:R-:W3:Y:S01]  /*12910*/  LDL.LU R5, [R1+0x270] ;  /* 0x0002700001057983 */ /* 0x000ee20000300800 */
[----:B----4-:R-:W-:-:S05]  /*12920*/  IADD3.X R216, R216, UR60, RZ, P3, !PT ;  /* 0x0000003cd8d87c10 */ /* 0x010fca0009ffe4ff */
[----:B------:R0:W-:Y:S04]  /*12930*/  STL [R1+0x280], R216 ;  /* 0x000280d801007387 */ /* 0x0001e80000100800 */
[----:B------:R-:W4:Y:S04]  /*12940*/  LDL.LU R7, [R1+0x240] ;  /* 0x0002400001077983 */ /* 0x000f280000300800 */
[----:B0-----:R-:W4:Y:S01]  /*12950*/  LDL.LU R216, [R1+0x268] ;  /* 0x0002680001d87983 */ /* 0x001f220000300800 */
[----:B--2---:R-:W-:-:S05]  /*12960*/  IADD3 R23, P3, R23, UR5, RZ ;  /* 0x0000000517177c10 */ /* 0x004fca000ff7e0ff */
[----:B------:R0:W-:Y:S04]  /*12970*/  STL [R1+0x254], R23 ;  /* 0x0002541701007387 */ /* 0x0001e80000100800 */
[----:B0-----:R-:W2:Y:S01]  /*12980*/  LDL.LU R23, [R1+0x238] ;  /* 0x0002380001177983 */ /* 0x001ea20000300800 */
[----:B---3--:R-:W-:Y:S02]  /*12990*/  IADD3.X R9, R9, UR60, RZ, P4, !PT ;  /* 0x0000003c09097c10 */ /* 0x008fe4000a7fe4ff */
[----:B------:R-:W-:-:S05]  /*129a0*/  IADD3 R217, P4, R217, UR5, RZ ;  /* 0x00000005d9d97c10 */ /* 0x000fca000ff9e0ff */
[----:B------:R0:W-:Y:S04]  /*129b0*/  STL [R1+0x248], R217 ;  /* 0x000248d901007387 */ /* 0x0001e80000100800 */
[----:B------:R-:W-:Y:S04]  /*129c0*/  STL [R1+0x278], R9 ;  /* 0x0002780901007387 */ /* 0x000fe80000100800 */
[----:B0-----:R-:W3:Y:S01]  /*129d0*/  LDL.LU R217, [R1+0x260] ;  /* 0x0002600001d97983 */ /* 0x001ee20000300800 */
[----:B------:R-:W-:-:S05]  /*129e0*/  IADD3.X R5, R5, UR60, RZ, P5, !PT ;  /* 0x0000003c05057c10 */ /* 0x000fca000affe4ff */
[----:B------:R-:W-:Y:S01]  /*129f0*/  STL [R1+0x270], R5 ;  /* 0x0002700501007387 */ /* 0x000fe20000100800 */
[----:B----4-:R-:W-:Y:S02]  /*12a00*/  IADD3 R7, P5, R7, UR5, RZ ;  /* 0x0000000507077c10 */ /* 0x010fe4000ffbe0ff */
[----:B------:R-:W-:-:S05]  /*12a10*/  IADD3.X R216, R216, UR60, RZ, P6, !PT ;  /* 0x0000003cd8d87c10 */ /* 0x000fca000b7fe4ff */
[----:B------:R0:W-:Y:S04]  /*12a20*/  STL [R1+0x268], R216 ;  /* 0x000268d801007387 */ /* 0x0001e80000100800 */
[----:B0-----:R-:W4:Y:S04]  /*12a30*/  LDL.LU R216, [R1+0x230] ;  /* 0x0002300001d87983 */ /* 0x001f280000300800 */
[----:B------:R-:W-:Y:S01]  /*12a40*/  STL [R1+0x240], R7 ;  /* 0x0002400701007387 */ /* 0x000fe20000100800 */
[----:B--2---:R-:W-:-:S05]  /*12a50*/  IADD3 R23, P6, R23, UR5, RZ ;  /* 0x0000000517177c10 */ /* 0x004fca000ffde0ff */
[----:B------:R0:W-:Y:S04]  /*12a60*/  STL [R1+0x238], R23 ;  /* 0x0002381701007387 */ /* 0x0001e80000100800 */
[----:B------:R-:W2:Y:S04]  /*12a70*/  LDL.LU R9, [R1+0x258] ;  /* 0x0002580001097983 */ /* 0x000ea80000300800 */
[----:B0-----:R-:W2:Y:S04]  /*12a80*/  LDL.LU R23, [R1+0x228] ;  /* 0x0002280001177983 */ /* 0x001ea80000300800 */
[----:B------:R-:W2:Y:S01]  /*12a90*/  LDL.LU R5, [R1+0x250] ;  /* 0x0002500001057983 */ /* 0x000ea20000300800 */
[----:B---3--:R-:W-:-:S05]  /*12aa0*/  IADD3.X R217, R217, UR60, RZ, P1, !PT ;  /* 0x0000003cd9d97c10 */ /* 0x008fca0008ffe4ff */
[----:B------:R0:W-:Y:S04]  /*12ab0*/  STL [R1+0x260], R217 ;  /* 0x000260d901007387 */ /* 0x0001e80000100800 */
[----:B------:R-:W3:Y:S04]  /*12ac0*/  LDL.LU R7, [R1+0x220] ;  /* 0x0002200001077983 */ /* 0x000ee80000300800 */
[----:B0-----:R-:W3:Y:S01]  /*12ad0*/  LDL.LU R217, [R1+0x244] ;  /* 0x0002440001d97983 */ /* 0x001ee20000300800 */
[----:B----4-:R-:W-:-:S05]  /*12ae0*/  IADD3 R216, P1, R216, UR5, RZ ;  /* 0x00000005d8d87c10 */ /* 0x010fca000ff3e0ff */
[----:B------:R0:W-:Y:S04]  /*12af0*/  STL [R1+0x230], R216 ;  /* 0x000230d801007387 */ /* 0x0001e80000100800 */
[----:B0-----:R-:W4:Y:S01]  /*12b00*/  LDL.LU R216, [R1+0x218] ;  /* 0x0002180001d87983 */ /* 0x001f220000300800 */
[----:B--2---:R-:W-:Y:S02]  /*12b10*/  IADD3.X R9, R9, UR60, RZ, P2, !PT ;  /* 0x0000003c09097c10 */ /* 0x004fe400097fe4ff */
[----:B------:R-:W-:-:S05]  /*12b20*/  IADD3 R23, P2, R23, UR5, RZ ;  /* 0x0000000517177c10 */ /* 0x000fca000ff5e0ff */
[----:B------:R0:W-:Y:S04]  /*12b30*/  STL [R1+0x228], R23 ;  /* 0x0002281701007387 */ /* 0x0001e80000100800 */
[----:B------:R-:W-:Y:S04]  /*12b40*/  STL [R1+0x258], R9 ;  /* 0x0002580901007387 */ /* 0x000fe80000100800 */
[----:B0-----:R-:W2:Y:S01]  /*12b50*/  LDL.LU R23, [R1+0x23c] ;  /* 0x00023c0001177983 */ /* 0x001ea20000300800 */
[----:B------:R-:W-:-:S05]  /*12b60*/  IADD3.X R5, R5, UR60, RZ, P3, !PT ;  /* 0x0000003c05057c10 */ /* 0x000fca0009ffe4ff */
[----:B------:R-:W-:Y:S01]  /*12b70*/  STL [R1+0x250], R5 ;  /* 0x0002500501007387 */ /* 0x000fe20000100800 */
        /* <DEDUP_REMOVED lines=12> */
[----:B------:R-:W2:Y:S01]  /*12c40*/  LDL.LU R7, [R1+0x200] ;  /* 0x0002000001077983 */ /* 0x000ea20000300800 */
[----:B0-----:R-:W-:-:S03]  /*12c50*/  IMAD.MOV.U32 R23, RZ, RZ, R22 ;  /* 0x000000ffff177224 */ /* 0x001fc600078e0016 */
[----:B------:R-:W2:Y:S01]  /*12c60*/  LDL.LU R22, [R1+0x224] ;  /* 0x0002240001167983 */ /* 0x000ea20000300800 */
        /* <DEDUP_REMOVED lines=22> */
[----:B------:R-:W4:Y:S01]  /*12dd0*/  LDL.LU R7, [R1+0x1e0] ;  /* 0x0001e00001077983 */ /* 0x000f220000300800 */
[----:B0-----:R-:W-:-:S03]  /*12de0*/  IMAD.MOV.U32 R216, RZ, RZ, R23 ;  /* 0x000000ffffd87224 */ /* 0x001fc600078e0017 */
[----:B------:R-:W4:Y:S01]  /*12df0*/  LDL.LU R23, [R1+0x204] ;  /* 0x0002040001177983 */ /* 0x000f220000300800 */
        /* <DEDUP_REMOVED lines=17> */
[----:B------:R-:W2:Y:S01]  /*12f10*/  LDL.LU R9, [R1+0x1f4] ;  /* 0x0001f40001097983 */ /* 0x000ea20000300800 */
[----:B0-----:R-:W-:Y:S02]  /*12f20*/  IMAD.MOV.U32 R22, RZ, RZ, R247 ;  /* 0x000000ffff167224 */ /* 0x001fe400078e00f7 */
[----:B------:R-:W-:Y:S02]  /*12f30*/  IMAD.MOV.U32 R247, RZ, RZ, R246 ;  /* 0x000000fffff77224 */ /* 0x000fe400078e00f6 */
[----:B------:R-:W-:Y:S02]  /*12f40*/  IMAD.MOV.U32 R246, RZ, RZ, R245 ;  /* 0x000000fffff67224 */ /* 0x000fe400078e00f5 */
[----:B------:R-:W-:-:S02]  /*12f50*/  IMAD.MOV.U32 R245, RZ, RZ, R3 ;  /* 0x000000fffff57224 */ /* 0x000fc400078e0003 */
[----:B------:R-:W-:Y:S02]  /*12f60*/  IMAD.MOV.U32 R3, RZ, RZ, R2 ;  /* 0x000000ffff037224 */ /* 0x000fe400078e0002 */
[----:B------:R-:W-:Y:S02]  /*12f70*/  IMAD.MOV.U32 R2, RZ, RZ, R13 ;  /* 0x000000ffff027224 */ /* 0x000fe400078e000d */
[----:B------:R-:W2:Y:S04]  /*12f80*/  LDL.LU R13, [R1+0x1c8] ;  /* 0x0001c800010d7983 */ /* 0x000ea80000300800 */
[----:B------:R-:W2:Y:S01]  /*12f90*/  LDL.LU R5, [R1+0x1ec] ;  /* 0x0001ec0001057983 */ /* 0x000ea20000300800 */
[----:B---3--:R-:W-:-:S05]  /*12fa0*/  IADD3.X R217, R217, UR60, RZ, P1, !PT ;  /* 0x0000003cd9d97c10 */ /* 0x008fca0008ffe4ff */
[----:B------:R0:W-:Y:S04]  /*12fb0*/  STL [R1+0x1fc], R217 ;  /* 0x0001fcd901007387 */ /* 0x0001e80000100800 */
[----:B0-----:R-:W3:Y:S01]  /*12fc0*/  LDL.LU R217, [R1+0x1e4] ;  /* 0x0001e40001d97983 */ /* 0x001ee20000300800 */
[----:B------:R-:W-:-:S03]  /*12fd0*/  IMAD.MOV.U32 R7, RZ, RZ, R216 ;  /* 0x000000ffff077224 */ /* 0x000fc600078e00d8 */
[----:B------:R-:W3:Y:S01]  /*12fe0*/  LDL.LU R216, [R1+0x1b8] ;  /* 0x0001b80001d87983 */ /* 0x000ee20000300800 */
        /* <DEDUP_REMOVED lines=8> */
[----:B------:R-:W-:Y:S02]  /*13070*/  IADD3.X R5, R5, UR60, RZ, P3, !PT ;  /* 0x0000003c05057c10 */ /* 0x000fe40009ffe4ff */
[----:B------:R-:W-:-:S02]  /*13080*/  IADD3 R7, P3, R7, UR5, RZ ;  /* 0x0000000507077c10 */ /* 0x000fc4000ff7e0ff */
[----:B---3--:R-:W-:Y:S01]  /*13090*/  IADD3.X R217, R217, UR60, RZ, P4, !PT ;  /* 0x0000003cd9d97c10 */ /* 0x008fe2000a7fe4ff */
[----:B------:R-:W-:Y:S04]  /*130a0*/  STL [R1+0x1ec], R5 ;  /* 0x0001ec0501007387 */ /* 0x000fe80000100800 */
[----:B------:R-:W-:Y:S04]  /*130b0*/  STL [R1+0x1c0], R7 ;  /* 0x0001c00701007387 */ /* 0x000fe80000100800 */
[----:B------:R0:W-:Y:S04]  /*130c0*/  STL [R1+0x1e4], R217 ;  /* 0x0001e4d901007387 */ /* 0x0001e80000100800 */
[----:B0-----:R-:W3:Y:S01]  /*130d0*/  LDL.LU R217, [R1+0x1d4] ;  /* 0x0001d40001d97983 */ /* 0x001ee20000300800 */
[----:B------:R-:W-:-:S05]  /*130e0*/  IADD3 R216, P4, R216, UR5, RZ ;  /* 0x00000005d8d87c10 */ /* 0x000fca000ff9e0ff */
[----:B------:R0:W-:Y:S02]  /*130f0*/  STL [R1+0x1b8], R216 ;  /* 0x0001b8d801007387 */ /* 0x0001e40000100800 */
[----:B0-----:R-:W-:Y:S01]  /*13100*/  IMAD.MOV.U32 R216, RZ, RZ, R246 ;  /* 0x000000ffffd87224 */ /* 0x001fe200078e00f6 */
[----:B----4-:R-:W-:-:S05]  /*13110*/  IADD3.X R23, R23, UR60, RZ, P5, !PT ;  /* 0x0000003c17177c10 */ /* 0x010fca000affe4ff */
[----:B------:R0:W-:Y:S04]  /*13120*/  STL [R1+0x1dc], R23 ;  /* 0x0001dc1701007387 */ /* 0x0001e80000100800 */
[----:B------:R-:W4:Y:S04]  /*13130*/  LDL.LU R246, [R1+0x1cc] ;  /* 0x0001cc0001f67983 */ /* 0x000f280000300800 */
[----:B------:R-:W4:Y:S01]  /*13140*/  LDL.LU R7, [R1+0x1a0] ;  /* 0x0001a00001077983 */ /* 0x000f220000300800 */
[----:B0-----:R-:W-:Y:S01]  /*13150*/  IMAD.MOV.U32 R23, RZ, RZ, R247 ;  /* 0x000000ffff177224 */ /* 0x001fe200078e00f7 */
[----:B--2---:R-:W-:-:S05]  /*13160*/  IADD3 R13, P5, R13, UR5, RZ ;  /* 0x000000050d0d7c10 */ /* 0x004fca000ffbe0ff */
[----:B------:R0:W-:Y:S04]  /*13170*/  STL [R1+0x1b0], R13 ;  /* 0x0001b00d01007387 */ /* 0x0001e80000100800 */
[----:B0-----:R-:W2:Y:S04]  /*13180*/  LDL.LU R13, [R1+0x1c4] ;  /* 0x0001c400010d7983 */ /* 0x001ea80000300800 */
[----:B------:R-:W2:Y:S04]  /*13190*/  LDL.LU R9, [R1+0x198] ;  /* 0x0001980001097983 */ /* 0x000ea80000300800 */
[----:B------:R-:W2:Y:S04]  /*131a0*/  LDL.LU R5, [R1+0x1bc] ;  /* 0x0001bc0001057983 */ /* 0x000ea80000300800 */
[----:B------:R-:W2:Y:S01]  /*131b0*/  LDL.LU R247, [R1+0x190] ;  /* 0x0001900001f77983 */ /* 0x000ea20000300800 */
[----:B---3--:R-:W-:-:S05]  /*131c0*/  IADD3.X R217, R217, UR60, RZ, P6, !PT ;  /* 0x0000003cd9d97c10 */ /* 0x008fca000b7fe4ff */
[----:B------:R0:W-:Y:S04]  /*131d0*/  STL [R1+0x1d4], R217 ;  /* 0x0001d4d901007387 */ /* 0x0001e80000100800 */
[----:B0-----:R-:W3:Y:S01]  /*131e0*/  LDL.LU R217, [R1+0x1b4] ;  /* 0x0001b40001d97983 */ /* 0x001ee20000300800 */
[----:B------:R-:W-:-:S05]  /*131f0*/  IADD3 R245, P6, R245, UR5, RZ ;  /* 0x00000005f5f57c10 */ /* 0x000fca000ffde0ff */
[----:B------:R0:W-:Y:S04]  /*13200*/  STL [R1+0x1a8], R245 ;  /* 0x0001a8f501007387 */ /* 0x0001e80000100800 */
[----:B0-----:R1:W5:Y:S01]  /*13210*/  LDL.LU R245, [R1+0x7cc] ;  /* 0x0007cc0001f57983 */ /* 0x0013620000300800 */
[----:B----4-:R-:W-:Y:S02]  /*13220*/  IADD3.X R246, R246, UR60, RZ, P1, !PT ;  /* 0x0000003cf6f67c10 */ /* 0x010fe40008ffe4ff */
[----:B------:R-:W-:-:S03]  /*13230*/  IADD3 R7, P1, R7, UR5, RZ ;  /* 0x0000000507077c10 */ /* 0x000fc6000ff3e0ff */
[----:B------:R0:W-:Y:S04]  /*13240*/  STL [R1+0x1cc], R246 ;  /* 0x0001ccf601007387 */ /* 0x0001e80000100800 */
[----:B0-----:R1:W5:Y:S04]  /*13250*/  LDL.LU R246, [R1+0x7c8] ;  /* 0x0007c80001f67983 */ /* 0x0013680000300800 */
[----:B------:R0:W-:Y:S04]  /*13260*/  STL [R1+0x1a0], R7 ;  /* 0x0001a00701007387 */ /* 0x0001e80000100800 */
[----:B0-----:R-:W4:Y:S01]  /*13270*/  LDL.LU R7, [R1+0x1ac] ;  /* 0x0001ac0001077983 */ /* 0x001f220000300800 */
[----:B--2---:R-:W-:-:S05]  /*13280*/  IADD3.X R13, R13, UR60, RZ, P2, !PT ;  /* 0x0000003c0d0d7c10 */ /* 0x004fca00097fe4ff */
[----:B------:R0:W-:Y:S01]  /*13290*/  STL [R1+0x1c4], R13 ;  /* 0x0001c40d01007387 */ /* 0x0001e20000100800 */
[----:B------:R-:W-:Y:S02]  /*132a0*/  IADD3 R9, P2, R9, UR5, RZ ;  /* 0x0000000509097c10 */ /* 0x000fe4000ff5e0ff */
[----:B------:R-:W-:Y:S02]  /*132b0*/  IADD3.X R5, R5, UR60, RZ, P3, !PT ;  /* 0x0000003c05057c10 */ /* 0x000fe40009ffe4ff */
[----:B------:R-:W-:Y:S01]  /*132c0*/  IADD3 R247, P3, R247, UR5, RZ ;  /* 0x00000005f7f77c10 */ /* 0x000fe2000ff7e0ff */
[----:B0-----:R-:W2:Y:S04]  /*132d0*/  LDL.LU R13, [R1+0x7c4] ;  /* 0x0007c400010d7983 */ /* 0x001ea80000300800 */
[----:B------:R-:W-:Y:S04]  /*132e0*/  STL [R1+0x198], R9 ;  /* 0x0001980901007387 */ /* 0x000fe80000100800 */
[----:B------:R0:W-:Y:S04]  /*132f0*/  STL [R1+0x190], R247 ;  /* 0x000190f701007387 */ /* 0x0001e80000100800 */
[----:B0-----:R-:W2:Y:S01]  /*13300*/  LDL.LU R247, [R1+0x1a4] ;  /* 0x0001a40001f77983 */ /* 0x001ea20000300800 */
[----:B---3--:R-:W-:-:S03]  /*13310*/  IADD3.X R217, R217, UR60, RZ, P4, !PT ;  /* 0x0000003cd9d97c10 */ /* 0x008fc6000a7fe4ff */
[----:B------:R-:W-:Y:S04]  /*13320*/  STL [R1+0x1bc], R5 ;  /* 0x0001bc0501007387 */ /* 0x000fe80000100800 */
[----:B------:R0:W-:Y:S04]  /*13330*/  STL [R1+0x1b4], R217 ;  /* 0x0001b4d901007387 */ /* 0x0001e80000100800 */
[----:B0-----:R-:W3:Y:S01]  /*13340*/  LDL.LU R217, [R1+0x138] ;  /* 0x0001380001d97983 */ /* 0x001ee20000300800 */
[----:B------:R-:W-:Y:S02]  /*13350*/  IADD3.X R248, R248, UR60, RZ, P1, !PT ;  /* 0x0000003cf8f87c10 */ /* 0x000fe40008ffe4ff */
[----:B------:R-:W-:-:S02]  /*13360*/  IADD3 R249, P1, R249, UR5, RZ ;  /* 0x00000005f9f97c10 */ /* 0x000fc4000ff3e0ff */
[----:B------:R-:W-:Y:S02]  /*13370*/  IADD3.X R250, R250, UR60, RZ, P2, !PT ;  /* 0x0000003cfafa7c10 */ /* 0x000fe400097fe4ff */
[----:B------:R-:W-:Y:S02]  /*13380*/  IADD3 R251, P2, R251, UR5, RZ ;  /* 0x00000005fbfb7c10 */ /* 0x000fe4000ff5e0ff */
[----:B------:R-:W-:Y:S02]  /*13390*/  IADD3.X R252, R252, UR60, RZ, P3, !PT ;  /* 0x0000003cfcfc7c10 */ /* 0x000fe40009ffe4ff */
[----:B------:R-:W-:Y:S02]  /*133a0*/  IADD3 R16, P3, R16, UR5, RZ ;  /* 0x0000000510107c10 */ /* 0x000fe4000ff7e0ff */
[----:B----4-:R-:W-:Y:S02]  /*133b0*/  IADD3.X R7, R7, UR60, RZ, P5, !PT ;  /* 0x0000003c07077c10 */ /* 0x010fe4000affe4ff */
[----:B------:R-:W-:-:S04]  /*133c0*/  IADD3 R218, P5, R218, UR5, RZ ;  /* 0x00000005dada7c10 */ /* 0x000fc8000ffbe0ff */
[----:B------:R-:W-:Y:S02]  /*133d0*/  IADD3.X R19, R19, UR60, RZ, P5, !PT ;  /* 0x0000003c13137c10 */ /* 0x000fe4000affe4ff */
[----:B------:R-:W-:Y:S02]  /*133e0*/  IADD3 R11, P5, R11, UR5, RZ ;  /* 0x000000050b0b7c10 */ /* 0x000fe4000ffbe0ff */
[----:B------:R-:W-:Y:S02]  /*133f0*/  IADD3.X R22, R22, UR60, RZ, P1, !PT ;  /* 0x0000003c16167c10 */ /* 0x000fe40008ffe4ff */
[----:B------:R-:W-:Y:S02]  /*13400*/  IADD3 R23, P1, R23, UR5, RZ ;  /* 0x0000000517177c10 */ /* 0x000fe4000ff3e0ff */
[----:B------:R-:W-:Y:S02]  /*13410*/  IADD3.X R216, R216, UR60, RZ, P2, !PT ;  /* 0x0000003cd8d87c10 */ /* 0x000fe400097fe4ff */
[----:B------:R-:W-:-:S02]  /*13420*/  IADD3.X R3, R3, UR60, RZ, P3, !PT ;  /* 0x0000003c03037c10 */ /* 0x000fc40009ffe4ff */
[----:B------:R-:W-:Y:S02]  /*13430*/  IADD3 R12, P3, R12, UR5, RZ ;  /* 0x000000050c0c7c10 */ /* 0x000fe4000ff7e0ff */
[----:B--2---:R-:W-:-:S05]  /*13440*/  IADD3 R13, P4, R13, UR5, RZ ;  /* 0x000000050d0d7c10 */ /* 0x004fca000ff9e0ff */
[----:B------:R0:W-:Y:S04]  /*13450*/  STL [R1+0x188], R13 ;  /* 0x0001880d01007387 */ /* 0x0001e80000100800 */
[----:B0-----:R-:W2:Y:S01]  /*13460*/  LDL.LU R13, [R1+0x120] ;  /* 0x00012000010d7983 */ /* 0x001ea20000300800 */
[----:B------:R-:W-:-:S03]  /*13470*/  IADD3.X R247, R247, UR60, RZ, P6, !PT ;  /* 0x0000003cf7f77c10 */ /* 0x000fc6000b7fe4ff */
[----:B------:R-:W4:Y:S01]  /*13480*/  LDL.LU R9, [R1+0x118] ;  /* 0x0001180001097983 */ /* 0x000f220000300800 */
[----:B------:R-:W-:-:S03]  /*13490*/  IADD3 R219, P6, R219, UR5, RZ ;  /* 0x00000005dbdb7c10 */ /* 0x000fc6000ffde0ff */
[----:B------:R-:W4:Y:S04]  /*134a0*/  LDL.LU R5, [R1+0x13c] ;  /* 0x00013c0001057983 */ /* 0x000f280000300800 */
[----:B------:R0:W-:Y:S04]  /*134b0*/  STL [R1+0x1ac], R7 ;  /* 0x0001ac0701007387 */ /* 0x0001e80000100800 */
[----:B0-----:R-:W4:Y:S04]  /*134c0*/  LDL.LU R7, [R1+0x134] ;  /* 0x0001340001077983 */ /* 0x001f280000300800 */
[----:B------:R0:W-:Y:S04]  /*134d0*/  STL [R1+0x180], R218 ;  /* 0x000180da01007387 */ /* 0x0001e80000100800 */
[----:B0-----:R-:W4:Y:S04]  /*134e0*/  LDL.LU R218, [R1+0x108] ;  /* 0x0001080001da7983 */ /* 0x001f280000300800 */
[----:B------:R0:W-:Y:S04]  /*134f0*/  STL [R1+0x1a4], R247 ;  /* 0x0001a4f701007387 */ /* 0x0001e80000100800 */
[----:B0-----:R1:W5:Y:S04]  /*13500*/  LDL.LU R247, [R1+0x7c0] ;  /* 0x0007c00001f77983 */ /* 0x0013680000300800 */
[----:B------:R0:W-:Y:S01]  /*13510*/  STL [R1+0x178], R219 ;  /* 0x000178db01007387 */ /* 0x0001e20000100800 */
[----:B------:R-:W-:-:S03]  /*13520*/  IADD3.X R17, R17, UR60, RZ, P4, !PT ;  /* 0x0000003c11117c10 */ /* 0x000fc6000a7fe4ff */
[----:B0-----:R-:W4:Y:S04]  /*13530*/  LDL.LU R219, [R1+0x11c] ;  /* 0x00011c0001db7983 */ /* 0x001f280000300800 */
[----:B------:R0:W-:Y:S01]  /*13540*/  STL [R1+0x19c], R248 ;  /* 0x00019cf801007387 */ /* 0x0001e20000100800 */
[----:B------:R-:W-:-:S03]  /*13550*/  IADD3 R18, P4, R18, UR5, RZ ;  /* 0x0000000512127c10 */ /* 0x000fc6000ff9e0ff */
[----:B0-----:R1:W5:Y:S04]  /*13560*/  LDL.LU R248, [R1+0x7bc] ;  /* 0x0007bc0001f87983 */ /* 0x0013680000300800 */
[----:B------:R0:W-:Y:S04]  /*13570*/  STL [R1+0x170], R249 ;  /* 0x000170f901007387 */ /* 0x0001e80000100800 */
[----:B0-----:R1:W5:Y:S04]  /*13580*/  LDL.LU R249, [R1+0x7b8] ;  /* 0x0007b80001f97983 */ /* 0x0013680000300800 */
[----:B------:R0:W-:Y:S04]  /*13590*/  STL [R1+0x194], R250 ;  /* 0x000194fa01007387 */ /* 0x0001e80000100800 */
[----:B0-----:R1:W5:Y:S04]  /*135a0*/  LDL.LU R250, [R1+0x7b4] ;  /* 0x0007b40001fa7983 */ /* 0x0013680000300800 */
[----:B------:R0:W-:Y:S01]  /*135b0*/  STL [R1+0x168], R251 ;  /* 0x000168fb01007387 */ /* 0x0001e20000100800 */
[----:B------:R-:W-:-:S03]  /*135c0*/  IADD3.X R20, R20, UR60, RZ, P6, !PT ;  /* 0x0000003c14147c10 */ /* 0x000fc6000b7fe4ff */
[----:B0-----:R1:W5:Y:S04]  /*135d0*/  LDL.LU R251, [R1+0x7b0] ;  /* 0x0007b00001fb7983 */ /* 0x0013680000300800 */
[----:B------:R0:W-:Y:S01]  /*135e0*/  STL [R1+0x18c], R252 ;  /* 0x00018cfc01007387 */ /* 0x0001e20000100800 */
[----:B------:R-:W-:-:S03]  /*135f0*/  IADD3 R21, P6, R21, UR5, RZ ;  /* 0x0000000515157c10 */ /* 0x000fc6000ffde0ff */
[----:B0-----:R1:W5:Y:S04]  /*13600*/  LDL.LU R252, [R1+0x7ac] ;  /* 0x0007ac0001fc7983 */ /* 0x0013680000300800 */
[----:B------:R0:W-:Y:S04]  /*13610*/  STL [R1+0x160], R16 ;  /* 0x0001601001007387 */ /* 0x0001e80000100800 */
[----:B0-----:R1:W5:Y:S04]  /*13620*/  LDL.LU R16, [R1+0x7a8] ;  /* 0x0007a80001107983 */ /* 0x0013680000300800 */
[----:B------:R0:W-:Y:S04]  /*13630*/  STL [R1+0x184], R17 ;  /* 0x0001841101007387 */ /* 0x0001e80000100800 */
[----:B0-----:R1:W5:Y:S04]  /*13640*/  LDL.LU R17, [R1+0x7a4] ;  /* 0x0007a40001117983 */ /* 0x0013680000300800 */
[----:B------:R0:W-:Y:S04]  /*13650*/  STL [R1+0x158], R18 ;  /* 0x0001581201007387 */ /* 0x0001e80000100800 */
[----:B0-----:R1:W5:Y:S04]  /*13660*/  LDL.LU R18, [R1+0x7a0] ;  /* 0x0007a00001127983 */ /* 0x0013680000300800 */
[----:B------:R0:W-:Y:S01]  /*13670*/  STL [R1+0x17c], R19 ;  /* 0x00017c1301007387 */ /* 0x0001e20000100800 */
[----:B---3--:R-:W-:-:S03]  /*13680*/  IADD3 R217, P2, R217, UR5, RZ ;  /* 0x00000005d9d97c10 */ /* 0x008fc6000ff5e0ff */
[----:B0-----:R1:W5:Y:S04]  /*13690*/  LDL.LU R19, [R1+0x79c] ;  /* 0x00079c0001137983 */ /* 0x0013680000300800 */
[----:B------:R0:W-:Y:S04]  /*136a0*/  STL [R1+0x150], R11 ;  /* 0x0001500b01007387 */ /* 0x0001e80000100800 */
        /* <DEDUP_REMOVED lines=16> */
[----:B0-----:R-:W3:Y:S01]  /*137b0*/  LDL.LU R12, [R1+0x778] ;  /* 0x00077800010c7983 */ /* 0x001ee20000300800 */
[----:B------:R-:W-:-:S05]  /*137c0*/  IADD3.X R2, R2, UR60, RZ, P4, !PT ;  /* 0x0000003c02027c10 */ /* 0x000fca000a7fe4ff */
[----:B------:R0:W-:Y:S04]  /*137d0*/  STL [R1+0x154], R2 ;  /* 0x0001540201007387 */ /* 0x0001e80000100800 */
[----:B0-----:R-:W4:Y:S01]  /*137e0*/  LDL.LU R2, [R1+0x774] ;  /* 0x0007740001027983 */ /* 0x001f220000300800 */
[----:B------:R-:W-:Y:S02]  /*137f0*/  WARPGROUP.DEPBAR.LE gsb0, 0x0 ;  /* 0x00008000000079c5 */ /* 0x000fe40000010000 */
[----:B------:R-:W-:Y:S01]  /*13800*/  WARPGROUP.ARRIVE ;  /* 0x00000000000079c5 */ /* 0x000fe20000000000 */
[----:B------:R-:W-:Y:S01]  /*13810*/  UMOV UR26, UR18 ;  /* 0x00000012001a7c82 */ /* 0x000fe20008000000 */
[----:B------:R-:W-:-:S04]  /*13820*/  UMOV UR27, UR19 ;  /* 0x00000013001b7c82 */ /* 0x000fc80008000000 */
[----:B------:R-:W-:Y:S01]  /*13830*/  HGMMA.64x128x16.F32.BF16 R152, gdesc[UR24].tnspA, R152, gsb0 ;  /* 0x21e00000189879f0 */ /* 0x000fe20008001898 */
[----:B---3--:R-:W-:-:S05]  /*13840*/  IADD3 R12, P4, R12, UR5, RZ ;  /* 0x000000050c0c7c10 */ /* 0x008fca000ff9e0ff */
[----:B------:R0:W-:Y:S04]  /*13850*/  STL [R1+0x128], R12 ;  /* 0x0001280c01007387 */ /* 0x0001e80000100800 */
[----:B0-----:R-:W3:Y:S01]  /*13860*/  LDL.LU R12, [R1+0x770] ;  /* 0x00077000010c7983 */ /* 0x001ee20000300800 */
[----:B------:R-:W-:Y:S02]  /*13870*/  WARPGROUP.DEPBAR.LE gsb0, 0x0 ;  /* 0x00008000000079c5 */ /* 0x000fe40000010000 */
[----:B------:R-:W-:Y:S01]  /*13880*/  WARPGROUP.ARRIVE ;  /* 0x00000000000079c5 */ /* 0x000fe20000000000 */
[----:B------:R-:W-:Y:S01]  /*13890*/  IADD3.X R14, R14, UR60, RZ, P5, !PT ;  /* 0x0000003c0e0e7c10 */ /* 0x000fe2000affe4ff */
[----:B------:R-:W-:Y:S01]  /*138a0*/  UMOV UR30, UR22 ;  /* 0x00000016001e7c82 */ /* 0x000fe20008000000 */
[----:B------:R-:W-:Y:S01]  /*138b0*/  UMOV UR31, UR23 ;  /* 0x00000017001f7c82 */ /* 0x000fe20008000000 */
[----:B--2---:R-:W-:-:S02]  /*138c0*/  IADD3 R13, P5, R13, UR5, RZ ;  /* 0x000000050d0d7c10 */ /* 0x004fc4000ffbe0ff */
[----:B------:R-:W-:Y:S01]  /*138d0*/  HGMMA.64x128x16.F32.BF16 R88, gdesc[UR28].tnspA, R88, gsb0 ;  /* 0x21e000001c5879f0 */ /* 0x000fe20008001858 */
[----:B------:R0:W-:Y:S04]  /*138e0*/  STL [R1+0x14c], R14 ;  /* 0x00014c0e01007387 */ /* 0x0001e80000100800 */
[----:B0-----:R-:W2:Y:S04]  /*138f0*/  LDL.LU R14, [R1+0x76c] ;  /* 0x00076c00010e7983 */ /* 0x001ea80000300800 */
[----:B------:R0:W-:Y:S04]  /*13900*/  STL [R1+0x120], R13 ;  /* 0x0001200d01007387 */ /* 0x0001e80000100800 */
[----:B0-----:R-:W2:Y:S01]  /*13910*/  LDL.LU R13, [R1+0x768] ;  /* 0x00076800010d7983 */ /* 0x001ea20000300800 */
[----:B------:R-:W-:Y:S01]  /*13920*/  UMOV UR34, UR10 ;  /* 0x0000000a00227c82 */ /* 0x000fe20008000000 */
[----:B------:R-:W-:Y:S01]  /*13930*/  UMOV UR35, UR11 ;  /* 0x0000000b00237c82 */ /* 0x000fe20008000000 */
[----:B------:R-:W-:-:S02]  /*13940*/  WARPGROUP.DEPBAR.LE gsb0, 0x0 ;  /* 0x00008000000079c5 */ /* 0x000fc40000010000 */
[----:B------:R-:W-:-:S06]  /*13950*/  WARPGROUP.ARRIVE ;  /* 0x00000000000079c5 */ /* 0x000fcc0000000000 */
[----:B------:R-:W-:Y:S01]  /*13960*/  HGMMA.64x128x16.F32.BF16 R88, gdesc[UR32].tnspA, R88, gsb0 ;  /* 0x21e00000205879f0 */ /* 0x000fe20008001858 */
[----:B---3--:R-:W-:-:S05]  /*13970*/  IADD3.X R12, R12, UR60, RZ, P6, !PT ;  /* 0x0000003c0c0c7c10 */ /* 0x008fca000b7fe4ff */
[----:B------:R0:W-:Y:S04]  /*13980*/  STL [R1+0x144], R12 ;  /* 0x0001440c01007387 */ /* 0x0001e80000100800 */
[----:B0-----:R-:W3:Y:S01]  /*13990*/  LDL.LU R12, [R1+0x764] ;  /* 0x00076400010c7983 */ /* 0x001ee20000300800 */
[----:B------:R-:W-:Y:S02]  /*139a0*/  WARPGROUP.DEPBAR.LE gsb0, 0x0 ;  /* 0x00008000000079c5 */ /* 0x000fe40000010000 */
[----:B------:R-:W-:Y:S01]  /*139b0*/  WARPGROUP.ARRIVE ;  /* 0x00000000000079c5 */ /* 0x000fe20000000000 */
[----:B------:R-:W-:Y:S01]  /*139c0*/  UMOV UR38, UR14 ;  /* 0x0000000e00267c82 */ /* 0x000fe20008000000 */
[----:B------:R-:W-:-:S04]  /*139d0*/  UMOV UR39, UR15 ;  /* 0x0000000f00277c82 */ /* 0x000fc80008000000 */
[----:B------:R-:W-:Y:S01]  /*139e0*/  HGMMA.64x128x16.F32.BF16 R88, gdesc[UR36].tnspA, R88, gsb0 ;  /* 0x21e00000245879f0 */ /* 0x000fe20008001858 */
[----:B----4-:R-:W-:Y:S02]  /*139f0*/  IADD3 R9, P6, R9, UR5, RZ ;  /* 0x0000000509097c10 */ /* 0x010fe4000ffde0ff */
[----:B------:R-:W-:Y:S02]  /*13a00*/  IADD3.X R5, R5, UR60, RZ, P1, !PT ;  /* 0x0000003c05057c10 */ /* 0x000fe40008ffe4ff */
[----:B--2---:R-:W-:Y:S01]  /*13a10*/  IADD3 R14, P1, R14, UR5, RZ ;  /* 0x000000050e0e7c10 */ /* 0x004fe2000ff3e0ff */
[----:B------:R-:W-:Y:S01]  /*13a20*/  STL [R1+0x118], R9 ;  /* 0x0001180901007387 */ /* 0x000fe20000100800 */
[----:B------:R-:W-:-:S03]  /*13a30*/  IADD3.X R7, R7, UR60, RZ, P2, !PT ;  /* 0x0000003c07077c10 */ /* 0x000fc600097fe4ff */
[----:B------:R0:W-:Y:S01]  /*13a40*/  STL [R1+0x110], R14 ;  /* 0x0001100e01007387 */ /* 0x0001e20000100800 */
[----:B------:R-:W-:Y:S01]  /*13a50*/  UMOV UR42, UR18 ;  /* 0x00000012002a7c82 */ /* 0x000fe20008000000 */
[----:B------:R-:W-:Y:S01]  /*13a60*/  UMOV UR43, UR19 ;  /* 0x00000013002b7c82 */ /* 0x000fe20008000000 */
[----:B------:R-:W-:Y:S01]  /*13a70*/  UMOV UR46, UR22 ;  /* 0x00000016002e7c82 */ /* 0x000fe20008000000 */
[----:B------:R-:W-:Y:S01]  /*13a80*/  UMOV UR47, UR23 ;  /* 0x00000017002f7c82 */ /* 0x000fe20008000000 */
[----:B------:R-:W-:Y:S02]  /*13a90*/  WARPGROUP.DEPBAR.LE gsb0, 0x0 ;  /* 0x00008000000079c5 */ /* 0x000fe40000010000 */
[----:B0-----:R-:W2:Y:S01]  /*13aa0*/  LDL.LU R14, [R1+0x760] ;  /* 0x00076000010e7983 */ /* 0x001ea20000300800 */
[----:B---3--:R-:W-:-:S03]  /*13ab0*/  IADD3.X R12, R12, UR60, RZ, P3, !PT ;  /* 0x0000003c0c0c7c10 */ /* 0x008fc60009ffe4ff */
[----:B------:R-:W-:Y:S01]  /*13ac0*/  STL [R1+0x13c], R5 ;  /* 0x00013c0501007387 */ /* 0x000fe20000100800 */
[----:B------:R-:W-:Y:S01]  /*13ad0*/  UMOV UR50, UR10 ;  /* 0x0000000a00327c82 */ /* 0x000fe20008000000 */
[----:B------:R-:W-:Y:S01]  /*13ae0*/  UMOV UR51, UR11 ;  /* 0x0000000b00337c82 */ /* 0x000fe20008000000 */
[----:B------:R-:W-:Y:S01]  /*13af0*/  IADD3.X R2, R2, UR60, RZ, P4, !PT ;  /* 0x0000003c02027c10 */ /* 0x000fe2000a7fe4ff */
[----:B------:R0:W-:Y:S01]  /*13b00*/  STL [R1+0x12c], R12 ;  /* 0x00012c0c01007387 */ /* 0x0001e20000100800 */
[----:B------:R-:W-:Y:S01]  /*13b10*/  IADD3.X R219, R219, UR60, RZ, P5, !PT ;  /* 0x0000003cdbdb7c10 */ /* 0x000fe2000affe4ff */
[----:B------:R-:W-:Y:S01]  /*13b20*/  UMOV UR54, UR14 ;  /* 0x0000000e00367c82 */ /* 0x000fe20008000000 */
[----:B------:R-:W-:Y:S01]  /*13b30*/  IADD3.X R13, R13, UR60, RZ, P1, !PT ;  /* 0x0000003c0d0d7c10 */ /* 0x000fe20008ffe4ff */
[----:B------:R-:W-:Y:S01]  /*13b40*/  STL [R1+0x134], R7 ;  /* 0x0001340701007387 */ /* 0x000fe20000100800 */
[----:B------:R-:W-:Y:S01]  /*13b50*/  UMOV UR55, UR15 ;  /* 0x0000000f00377c82 */ /* 0x000fe20008000000 */
[----:B------:R-:W-:Y:S01]  /*13b60*/  UMOV UR58, UR18 ;  /* 0x00000012003a7c82 */ /* 0x000fe20008000000 */
[----:B------:R-:W-:Y:S01]  /*13b70*/  UMOV UR59, UR19 ;  /* 0x00000013003b7c82 */ /* 0x000fe20008000000 */
[----:B------:R-:W3:Y:S01]  /*13b80*/  LDC R9, c[0x0][0x238] ;  /* 0x00008e00ff097b82 */ /* 0x000ee20000000800 */
[----:B0-----:R-:W4:Y:S01]  /*13b90*/  LDL.LU R12, [R1+0x75c] ;  /* 0x00075c00010c7983 */ /* 0x001f220000300800 */
[----:B------:R-:W-:-:S06]  /*13ba0*/  WARPGROUP.ARRIVE ;  /* 0x00000000000079c5 */ /* 0x000fcc0000000000 */
[----:B------:R-:W-:Y:S03]  /*13bb0*/  HGMMA.64x128x16.F32.BF16 R88, gdesc[UR40].tnspA, R88, gsb0 ;  /* 0x21e00000285879f0 */ /* 0x000fe60008001858 */
[----:B------:R-:W-:Y:S02]  /*13bc0*/  WARPGROUP.DEPBAR.LE gsb0, 0x0 ;  /* 0x00008000000079c5 */ /* 0x000fe40000010000 */
[----:B------:R-:W-:-:S07]  /*13bd0*/  WARPGROUP.ARRIVE ;  /* 0x00000000000079c5 */ /* 0x000fce0000000000 */
[----:B------:R-:W-:Y:S01]  /*13be0*/  HGMMA.64x128x16.F32.BF16 R24, gdesc[UR44].tnspA, R24, gsb0 ;  /* 0x21e000002c1879f0 */ /* 0x000fe20008001818 */
[----:B------:R-:W-:Y:S02]  /*13bf0*/  IADD3 R218, P2, R218, UR5, RZ ;  /* 0x00000005dada7c10 */ /* 0x000fe4000ff5e0ff */
[----:B--2---:R-:W-:-:S03]  /*13c00*/  IADD3.X R14, R14, UR60, RZ, P6, !PT ;  /* 0x0000003c0e0e7c10 */ /* 0x004fc6000b7fe4ff */
[----:B------:R-:W-:Y:S04]  /*13c10*/  STL [R1+0x108], R218 ;  /* 0x000108da01007387 */ /* 0x000fe80000100800 */
[----:B------:R0:W-:Y:S04]  /*13c20*/  STL [R1+0x124], R2 ;  /* 0x0001240201007387 */ /* 0x0001e80000100800 */
[----:B0-----:R1:W5:Y:S04]  /*13c30*/  LDL.LU R2, [R1+0x758] ;  /* 0x0007580001027983 */ /* 0x0013680000300800 */
[----:B------:R0:W-:Y:S04]  /*13c40*/  STL [R1+0x114], R14 ;  /* 0x0001140e01007387 */ /* 0x0001e80000100800 */
[----:B0-----:R1:W5:Y:S04]  /*13c50*/  LDL.LU R14, [R1+0x754] ;  /* 0x00075400010e7983 */ /* 0x0013680000300800 */
[----:B------:R-:W-:Y:S04]  /*13c60*/  STL [R1+0x11c], R219 ;  /* 0x00011cdb01007387 */ /* 0x000fe80000100800 */
[----:B------:R0:W-:Y:S04]  /*13c70*/  STL [R1+0x10c], R13 ;  /* 0x00010c0d01007387 */ /* 0x0001e80000100800 */
[----:B0-----:R1:W5:Y:S01]  /*13c80*/  LDL.LU R13, [R1+0x750] ;  /* 0x00075000010d7983 */ /* 0x0013620000300800 */
[----:B------:R-:W-:-:S02]  /*13c90*/  WARPGROUP.DEPBAR.LE gsb0, 0x0 ;  /* 0x00008000000079c5 */ /* 0x000fc40000010000 */
[----:B------:R-:W-:-:S06]  /*13ca0*/  WARPGROUP.ARRIVE ;  /* 0x00000000000079c5 */ /* 0x000fcc0000000000 */
[----:B------:R-:W-:Y:S01]  /*13cb0*/  HGMMA.64x128x16.F32.BF16 R24, gdesc[UR48].tnspA, R24, gsb0 ;  /* 0x21e00000301879f0 */ /* 0x000fe20008001818 */
[----:B----4-:R-:W-:-:S05]  /*13cc0*/  IADD3.X R12, R12, UR60, RZ, P2, !PT ;  /* 0x0000003c0c0c7c10 */ /* 0x010fca00097fe4ff */
[----:B------:R0:W-:Y:S04]  /*13cd0*/  STL [R1+0x104], R12 ;  /* 0x0001040c01007387 */ /* 0x0001e80000100800 */
[----:B0-----:R1:W5:Y:S01]  /*13ce0*/  LDL.LU R12, [R1+0x74c] ;  /* 0x00074c00010c7983 */ /* 0x0013620000300800 */
[----:B------:R-:W-:Y:S02]  /*13cf0*/  WARPGROUP.DEPBAR.LE gsb0, 0x0 ;  /* 0x00008000000079c5 */ /* 0x000fe40000010000 */
[----:B------:R-:W-:-:S06]  /*13d00*/  WARPGROUP.ARRIVE ;  /* 0x00000000000079c5 */ /* 0x000fcc0000000000 */
[----:B------:R-:W-:Y:S01]  /*13d10*/  HGMMA.64x128x16.F32.BF16 R24, gdesc[UR52].tnspA, R24, gsb0 ;  /* 0x21e00000341879f0 */ /* 0x000fe20008001818 */
[----:B---3--:R-:W-:Y:S02]  /*13d20*/  IMAD.SHL.U32 R9, R9, 0x40, RZ ;  /* 0x0000004009097824 */ /* 0x008fe400078e00ff */
[----:B------:R-:W-:Y:S02]  /*13d30*/  IMAD.MOV.U32 R7, RZ, RZ, R6 ;  /* 0x000000ffff077224 */ /* 0x000fe400078e0006 */
[----:B------:R-:W-:Y:S02]  /*13d40*/  IMAD.MOV.U32 R5, RZ, RZ, R4 ;  /* 0x000000ffff057224 */ /* 0x000fe400078e0004 */
[----:B------:R-:W-:Y:S02]  /*13d50*/  IMAD.SHL.U32 R9, R9, 0x2, RZ ;  /* 0x0000000209097824 */ /* 0x000fe400078e00ff */
[----:B------:R-:W-:Y:S02]  /*13d60*/  IMAD.MOV.U32 R6, RZ, RZ, R8 ;  /* 0x000000ffff067224 */ /* 0x000fe400078e0008 */
[----:B------:R-:W-:Y:S01]  /*13d70*/  IMAD.MOV.U32 R4, RZ, RZ, R10 ;  /* 0x000000ffff047224 */ /* 0x000fe200078e000a */
[----:B------:R-:W-:-:S02]  /*13d80*/  WARPGROUP.DEPBAR.LE gsb0, 0x0 ;  /* 0x00008000000079c5 */ /* 0x000fc40000010000 */
[----:B------:R-:W-:-:S06]  /*13d90*/  WARPGROUP.ARRIVE ;  /* 0x00000000000079c5 */ /* 0x000fcc0000000000 */
[----:B------:R-:W-:Y:S03]  /*13da0*/  HGMMA.64x128x16.F32.BF16 R24, gdesc[UR56].tnspA, R24, gsb0 ;  /* 0x21e00000381879f0 */ /* 0x000fe60008001818 */
[----:B------:R-:W-:Y:S02]  /*13db0*/  WARPGROUP.DEPBAR.LE gsb0, 0x0 ;  /* 0x00008000000079c5 */ /* 0x000fe40000010000 */
[----:B-1----:R-:W-:Y:S05]  /*13dc0*/  @P0 BRA `(.L_x_1) ;  /* 0xffffff3c00980947 */ /* 0x002fea000383ffff */
[----:B-----5:R-:W2:Y:S01]  /*13dd0*/  LDL.LU R2, [R1+0x90] ;  /* 0x0000900001027983 */ /* 0x020ea20000300800 */
[----:B------:R-:W-:Y:S01]  /*13de0*/  F2FP.BF16.F32.PACK_AB R219, R87, R215 ;  /* 0x000000d757db723e */ /* 0x000fe200000010ff */
[----:B------:R-:W-:Y:S02]  /*13df0*/  IMAD.MOV.U32 R9, RZ, RZ, R217 ;  /* 0x000000ffff097224 */ /* 0x000fe400078e00d9 */
[----:B------:R-:W3:Y:S01]  /*13e00*/  LDL.LU R3, [R1+0x8c] ;  /* 0x00008c0001037983 */ /* 0x000ee20000300800 */
[----:B------:R-:W-:Y:S01]  /*13e10*/  F2FP.BF16.F32.PACK_AB R218, R85, R213 ;  /* 0x000000d555da723e */ /* 0x000fe200000010ff */
[----:B------:R-:W-:Y:S02]  /*13e20*/  IMAD.MOV.U32 R5, RZ, RZ, R216 ;  /* 0x000000ffff057224 */ /* 0x000fe400078e00d8 */
[----:B------:R-:W4:Y:S01]  /*13e30*/  LDL.LU R0, [R1+0x84] ;  /* 0x0000840001007983 */ /* 0x000f220000300800 */
[----:B------:R-:W-:Y:S01]  /*13e40*/  F2FP.BF16.F32.PACK_AB R217, R151, R22 ;  /* 0x0000001697d9723e */ /* 0x000fe200000010ff */
[----:B------:R-:W-:-:S02]  /*13e50*/  IMAD.MOV.U32 R8, RZ, RZ, R23 ;  /* 0x000000ffff087224 */ /* 0x000fc400078e0017 */
[----:B------:R-:W2:Y:S01]  /*13e60*/  LDL.LU R87, [R1+0xc0] ;  /* 0x0000c00001577983 */ /* 0x000ea20000300800 */
[----:B------:R-:W-:-:S03]  /*13e70*/  F2FP.BF16.F32.PACK_AB R216, R149, R21 ;  /* 0x0000001595d8723e */ /* 0x000fc600000010ff */
[----:B------:R-:W3:Y:S01]  /*13e80*/  LDL.LU R215, [R1+0x98] ;  /* 0x0000980001d77983 */ /* 0x000ee20000300800 */
[----:B------:R-:W-:-:S03]  /*13e90*/  F2FP.BF16.F32.PACK_AB R23, R86, R214 ;  /* 0x000000d65617723e */ /* 0x000fc600000010ff */
[----:B------:R-:W4:Y:S04]  /*13ea0*/  LDL.LU R85, [R1+0xbc] ;  /* 0x0000bc0001557983 */ /* 0x000f280000300800 */
[----:B------:R-:W3:Y:S01]  /*13eb0*/  LDL.LU R213, [R1+0x94] ;  /* 0x0000940001d57983 */ /* 0x000ee20000300800 */
[----:B------:R-:W-:-:S03]  /*13ec0*/  F2FP.BF16.F32.PACK_AB R22, R84, R212 ;  /* 0x000000d45416723e */ /* 0x000fc600000010ff */
[----:B------:R-:W3:Y:S04]  /*13ed0*/  LDL.LU R151, [R1+0x9c] ;  /* 0x00009c0001977983 */ /* 0x000ee80000300800 */
[----:B------:R-:W2:Y:S01]  /*13ee0*/  LDL.LU R149, [R1+0xa0] ;  /* 0x0000a00001957983 */ /* 0x000ea20000300800 */
[----:B------:R-:W-:-:S03]  /*13ef0*/  F2FP.BF16.F32.PACK_AB R21, R150, R20 ;  /* 0x000000149615723e */ /* 0x000fc600000010ff */
[----:B------:R-:W3:Y:S01]  /*13f00*/  LDL.LU R86, [R1+0xc8] ;  /* 0x0000c80001567983 */ /* 0x000ee20000300800 */
[----:B------:R-:W-:-:S03]  /*13f10*/  F2FP.BF16.F32.PACK_AB R20, R148, R11 ;  /* 0x0000000b9414723e */ /* 0x000fc600000010ff */
[----:B------:R-:W2:Y:S01]  /*13f20*/  LDL.LU R214, [R1+0xa8] ;  /* 0x0000a80001d67983 */ /* 0x000ea20000300800 */
[----:B------:R-:W-:-:S03]  /*13f30*/  F2FP.BF16.F32.PACK_AB R11, R83, R211 ;  /* 0x000000d3530b723e */ /* 0x000fc600000010ff */
[----:B------:R-:W2:Y:S04]  /*13f40*/  LDL.LU R84, [R1+0xb4] ;  /* 0x0000b40001547983 */ /* 0x000ea80000300800 */
[----:B------:R-:W2:Y:S04]  /*13f50*/  LDL.LU R212, [R1+0xa4] ;  /* 0x0000a40001d47983 */ /* 0x000ea80000300800 */
[----:B------:R-:W2:Y:S04]  /*13f60*/  LDL.LU R150, [R1+0xac] ;  /* 0x0000ac0001967983 */ /* 0x000ea80000300800 */
[----:B------:R-:W2:Y:S04]  /*13f70*/  LDL.LU R148, [R1+0xb0] ;  /* 0x0000b00001947983 */ /* 0x000ea80000300800 */
[----:B------:R-:W2:Y:S04]  /*13f80*/  LDL.LU R83, [R1+0xd0] ;  /* 0x0000d00001537983 */ /* 0x000ea80000300800 */
[----:B------:R-:W2:Y:S01]  /*13f90*/  LDL.LU R211, [R1+0xb8] ;  /* 0x0000b80001d37983 */ /* 0x000ea20000300800 */
[----:B------:R-:W-:-:S03]  /*13fa0*/  F2FP.BF16.F32.PACK_AB R10, R81, R209 ;  /* 0x000000d1510a723e */ /* 0x000fc600000010ff */
[----:B------:R-:W2:Y:S04]  /*13fb0*/  LDL.LU R81, [R1+0xcc] ;  /* 0x0000cc0001517983 */ /* 0x000ea80000300800 */
[----:B------:R-:W2:Y:S01]  /*13fc0*/  LDL.LU R209, [R1+0xc4] ;  /* 0x0000c40001d17983 */ /* 0x000ea20000300800 */
[----:B------:R-:W-:Y:S01]  /*13fd0*/  F2FP.BF16.F32.PACK_AB R9, R147, R9 ;  /* 0x000000099309723e */ /* 0x000fe200000010ff */
[----:B------:R-:W-:Y:S01]  /*13fe0*/  IMAD.MOV.U32 R147, RZ, RZ, R5 ;  /* 0x000000ffff937224 */ /* 0x000fe200078e0005 */
[----:B------:R-:W-:Y:S02]  /*13ff0*/  F2FP.BF16.F32.PACK_AB R5, R146, R19 ;  /* 0x000000139205723e */ /* 0x000fe400000010ff */
[----:B------:R-:W-:Y:S02]  /*14000*/  F2FP.BF16.F32.PACK_AB R19, R79, R207 ;  /* 0x000000cf4f13723e */ /* 0x000fe400000010ff */
[----:B------:R-:W-:-:S02]  /*14010*/  F2FP.BF16.F32.PACK_AB R79, R78, R206 ;  /* 0x000000ce4e4f723e */ /* 0x000fc400000010ff */
[----:B------:R-:W-:Y:S02]  /*14020*/  F2FP.BF16.F32.PACK_AB R78, R76, R204 ;  /* 0x000000cc4c4e723e */ /* 0x000fe400000010ff */
[----:B------:R-:W-:Y:S02]  /*14030*/  F2FP.BF16.F32.PACK_AB R7, R82, R210 ;  /* 0x000000d25207723e */ /* 0x000fe400000010ff */
[----:B------:R-:W-:Y:S02]  /*14040*/  F2FP.BF16.F32.PACK_AB R82, R73, R201 ;  /* 0x000000c94952723e */ /* 0x000fe400000010ff */
        /* <DEDUP_REMOVED lines=19> */
[----:B----4-:R-:W-:Y:S02]  /*14180*/  F2FP.BF16.F32.PACK_AB R85, R135, R85 ;  /* 0x000000558755723e */ /* 0x010fe400000010ff */
[----:B------:R-:W-:-:S02]  /*14190*/  F2FP.BF16.F32.PACK_AB R135, R67, R195 ;  /* 0x000000c34387723e */ /* 0x000fc400000010ff */
[----:B------:R-:W-:Y:S02]  /*141a0*/  F2FP.BF16.F32.PACK_AB R67, R66, R194 ;  /* 0x000000c24243723e */ /* 0x000fe400000010ff */
[----:B------:R-:W-:Y:S02]  /*141b0*/  F2FP.BF16.F32.PACK_AB R66, R64, R192 ;  /* 0x000000c04042723e */ /* 0x000fe400000010ff */
[----:B---3--:R-:W-:Y:S02]  /*141c0*/  F2FP.BF16.F32.PACK_AB R73, R138, R86 ;  /* 0x000000568a49723e */ /* 0x008fe400000010ff */
[----:B------:R-:W-:Y:S02]  /*141d0*/  F2FP.BF16.F32.PACK_AB R86, R69, R197 ;  /* 0x000000c54556723e */ /* 0x000fe400000010ff */
[----:B--2---:R-:W-:Y:S02]  /*141e0*/  F2FP.BF16.F32.PACK_AB R84, R133, R84 ;  /* 0x000000548554723e */ /* 0x004fe400000010ff */
        /* <DEDUP_REMOVED lines=84> */
[----:B------:R-:W-:-:S07]  /*14730*/  F2FP.BF16.F32.PACK_AB R36, R88, R15 ;  /* 0x0000000f5824723e */ /* 0x000fce00000010ff */
.L_x_0:
[----:B------:R-:W0:Y:S01]  /*14740*/  S2R R15, SR_TID.X ;  /* 0x00000000000f7919 */ /* 0x000e220000002100 */
[C---:B------:R-:W-:Y:S01]  /*14750*/  VIADD R0, R12.reuse, 0x1 ;  /* 0x000000010c007836 */ /* 0x040fe20000000000 */
[----:B------:R-:W-:Y:S01]  /*14760*/  ULDC UR5, c[0x0][0x22c] ;  /* 0x00008b0000057ab9 */ /* 0x000fe20000000800 */
[----:B------:R-:W-:Y:S01]  /*14770*/  VIADD R24, R12, 0x2 ;  /* 0x000000020c187836 */ /* 0x000fe20000000000 */
[----:B------:R-:W-:Y:S01]  /*14780*/  ULDC.64 UR8, c[0x0][0x228] ;  /* 0x00008a0000087ab9 */ /* 0x000fe20000000a00 */
[----:B------:R-:W-:Y:S01]  /*14790*/  ULDC.64 UR26, c[0x0][0x228] ;  /* 0x00008a00001a7ab9 */ /* 0x000fe20000000a00 */
[----:B------:R-:W-:Y:S01]  /*147a0*/  ISETP.GE.AND P3, PT, R0, UR5, PT ;  /* 0x0000000500007c0c */ /* 0x000fe2000bf66270 */
[----:B------:R-:W-:Y:S01]  /*147b0*/  ULDC UR5, c[0x0][0x22c] ;  /* 0x00008b0000057ab9 */ /* 0x000fe20000000800 */
[----:B------:R-:W-:Y:S01]  /*147c0*/  ISETP.GE.AND P4, PT, R13, UR8, PT ;  /* 0x000000080d007c0c */ /* 0x000fe2000bf86270 */
[----:B------:R-:W-:Y:S01]  /*147d0*/  ULDC UR28, c[0x0][0x248] ;  /* 0x00009200001c7ab9 */ /* 0x000fe20000000800 */
[----:B------:R-:W-:Y:S01]  /*147e0*/  ISETP.GE.AND P1, PT, R24, UR5, PT ;  /* 0x0000000518007c0c */ /* 0x000fe2000bf26270 */
[----:B------:R-:W-:Y:S01]  /*147f0*/  VIADD R24, R12, 0x3 ;  /* 0x000000030c187836 */ /* 0x000fe20000000000 */
[----:B------:R-:W-:Y:S01]  /*14800*/  ULDC UR5, c[0x0][0x22c] ;  /* 0x00008b0000057ab9 */ /* 0x000fe20000000800 */
[----:B------:R-:W-:Y:S01]  /*14810*/  ULDC.64 UR24, c[0x0][0x228] ;  /* 0x00008a0000187ab9 */ /* 0x000fe20000000a00 */
[----:B------:R-:W-:Y:S01]  /*14820*/  ULDC.64 UR22, c[0x0][0x228] ;  /* 0x00008a0000167ab9 */ /* 0x000fe20000000a00 */
[----:B------:R-:W-:Y:S01]  /*14830*/  ULDC.64 UR20, c[0x0][0x228] ;  /* 0x00008a0000147ab9 */ /* 0x000fe20000000a00 */
[----:B------:R-:W-:Y:S01]  /*14840*/  ISETP.GE.AND P2, PT, R24, UR5, PT ;  /* 0x0000000518007c0c */ /* 0x000fe2000bf46270 */
[----:B------:R-:W-:Y:S01]  /*14850*/  VIADD R24, R12, 0x4 ;  /* 0x000000040c187836 */ /* 0x000fe20000000000 */
[----:B------:R-:W-:Y:S01]  /*14860*/  ULDC UR5, c[0x0][0x22c] ;  /* 0x00008b0000057ab9 */ /* 0x000fe20000000800 */
[----:B------:R-:W-:Y:S01]  /*14870*/  ULDC.64 UR18, c[0x0][0x228] ;  /* 0x00008a0000127ab9 */ /* 0x000fe20000000a00 */
[----:B------:R-:W-:Y:S01]  /*14880*/  ULDC.64 UR16, c[0x0][0x228] ;  /* 0x00008a0000107ab9 */ /* 0x000fe20000000a00 */
[----:B------:R-:W-:Y:S01]  /*14890*/  ULDC.64 UR14, c[0x0][0x228] ;  /* 0x00008a00000e7ab9 */ /* 0x000fe20000000a00 */
[----:B------:R-:W-:Y:S01]  /*148a0*/  BAR.SYNC.DEFER_BLOCKING 0x0 ;  /* 0x0000000000007b1d */ /* 0x000fe20000010000 */
[----:B------:R-:W-:-:S05]  /*148b0*/  ISETP.GE.AND P0, PT, R24, UR5, PT ;  /* 0x0000000518007c0c */ /* 0x000fca000bf06270 */
[----:B------:R-:W-:Y:S01]  /*148c0*/  ULDC.64 UR12, c[0x0][0x228] ;  /* 0x00008a00000c7ab9 */ /* 0x000fe20000000a00 */
[----:B------:R-:W-:Y:S01]  /*148d0*/  ULDC.64 UR10, c[0x0][0x228] ;  /* 0x00008a00000a7ab9 */ /* 0x000fe20000000a00 */
[C---:B0-----:R-:W-:Y:S02]  /*148e0*/  IMAD.SHL.U32 R2, R15.reuse, 0x40, RZ ;  /* 0x000000400f027824 */ /* 0x041fe400078e00ff */
[----:B------:R-:W-:-:S03]  /*148f0*/  IMAD.SHL.U32 R0, R15, 0x10, RZ ;  /* 0x000000100f007824 */ /* 0x000fc600078e00ff */
[----:B------:R-:W-:Y:S01]  /*14900*/  LOP3.LUT R3, R2, 0x400, RZ, 0xc0, !PT ;  /* 0x0000040002037812 */ /* 0x000fe200078ec0ff */
[----:B------:R-:W-:Y:S01]  /*14910*/  IMAD.SHL.U32 R2, R15, 0x8, RZ ;  /* 0x000000080f027824 */ /* 0x000fe200078e00ff */
[----:B------:R-:W-:-:S04]  /*14920*/  LOP3.LUT R0, R0, 0xf0, RZ, 0xc0, !PT ;  /* 0x000000f000007812 */ /* 0x000fc800078ec0ff */
[----:B------:R-:W-:Y:S02]  /*14930*/  IADD3 R3, R3, UR4, R0 ;  /* 0x0000000403037c10 */ /* 0x000fe4000fffe000 */
[----:B------:R-:W-:Y:S02]  /*14940*/  LOP3.LUT R2, R2, 0x300, RZ, 0xc0, !PT ;  /* 0x0000030002027812 */ /* 0x000fe400078ec0ff */
[----:B------:R-:W-:-:S03]  /*14950*/  LOP3.LUT R0, R15, 0x7f, RZ, 0xc0, !PT ;  /* 0x0000007f0f007812 */ /* 0x000fc600078ec0ff */
[----:B------:R-:W-:Y:S01]  /*14960*/  IMAD.IADD R15, R2, 0x1, R3 ;  /* 0x00000001020f7824 */ /* 0x000fe200078e0203 */
[----:B------:R-:W-:Y:S01]  /*14970*/  LEA R0, R0, UR4, 0x4 ;  /* 0x0000000400007c11 */ /* 0x000fe2000f8e20ff */
[----:B------:R-:W0:Y:S01]  /*14980*/  LDC R2, c[0x0][0x244] ;  /* 0x00009100ff027b82 */ /* 0x000e220000000800 */
[----:B------:R-:W-:Y:S02]  /*14990*/  ULDC.64 UR4, c[0x0][0x220] ;  /* 0x0000880000047ab9 */ /* 0x000fe40000000a00 */
[----:B------:R-:W-:Y:S05]  /*149a0*/  STSM.16.M88.4 [R15], R36 ;  /* 0x000000240f007844 */ /* 0x000fea0000000200 */
[----:B------:R-:W-:Y:S01]  /*149b0*/  BAR.SYNC.DEFER_BLOCKING 0x0 ;  /* 0x0000000000007b1d */ /* 0x000fe20000010000 */
[----:B0-----:R-:W-:-:S05]  /*149c0*/  IMAD R3, R13, R2, RZ ;  /* 0x000000020d037224 */ /* 0x001fca00078e02ff */
[----:B------:R-:W0:Y:S02]  /*149d0*/  LDS.128 R24, [R0] ;  /* 0x0000000000187984 */ /* 0x000e240000000c00 */
[----:B------:R-:W-:Y:S06]  /*149e0*/  BAR.SYNC.DEFER_BLOCKING 0x0 ;  /* 0x0000000000007b1d */ /* 0x000fec0000010000 */
[----:B------:R-:W-:Y:S02]  /*149f0*/  STSM.16.M88.4 [R15], R40 ;  /* 0x000000280f007844 */ /* 0x000fe40000000200 */
[----:B------:R-:W-:Y:S06]  /*14a00*/  BAR.SYNC.DEFER_BLOCKING 0x0 ;  /* 0x0000000000007b1d */ /* 0x000fec0000010000 */
[----:B------:R-:W1:Y:S02]  /*14a10*/  LDS.128 R28, [R0] ;  /* 0x00000000001c7984 */ /* 0x000e640000000c00 */
[----:B------:R-:W-:Y:S06]  /*14a20*/  BAR.SYNC.DEFER_BLOCKING 0x0 ;  /* 0x0000000000007b1d */ /* 0x000fec0000010000 */
[----:B------:R-:W-:Y:S02]  /*14a30*/  STSM.16.M88.4 [R15], R148 ;  /* 0x000000940f007844 */ /* 0x000fe40000000200 */
[----:B------:R-:W-:Y:S06]  /*14a40*/  BAR.SYNC.DEFER_BLOCKING 0x0 ;  /* 0x0000000000007b1d */ /* 0x000fec0000010000 */
[----:B------:R-:W-:Y:S02]  /*14a50*/  LDS.128 R32, [R0] ;  /* 0x0000000000207984 */ /* 0x000fe40000000c00 */
        /* <DEDUP_REMOVED lines=11> */
[----:B------:R-:W2:Y:S02]  /*14b10*/  LDS.128 R88, [R0] ;  /* 0x0000000000587984 */ /* 0x000ea40000000c00 */
[----:B------:R-:W-:Y:S06]  /*14b20*/  BAR.SYNC.DEFER_BLOCKING 0x0 ;  /* 0x0000000000007b1d */ /* 0x000fec0000010000 */
[----:B------:R-:W-:Y:S02]  /*14b30*/  STSM.16.M88.4 [R15], R104 ;  /* 0x000000680f007844 */ /* 0x000fe40000000200 */
[----:B------:R-:W-:Y:S06]  /*14b40*/  BAR.SYNC.DEFER_BLOCKING 0x0 ;  /* 0x0000000000007b1d */ /* 0x000fec0000010000 */
[----:B------:R-:W3:Y:S02]  /*14b50*/  LDS.128 R92, [R0] ;  /* 0x00000000005c7984 */ /* 0x000ee40000000c00 */
[----:B------:R-:W-:Y:S06]  /*14b60*/  BAR.SYNC.DEFER_BLOCKING 0x0 ;  /* 0x0000000000007b1d */ /* 0x000fec0000010000 */
[----:B------:R-:W-:Y:S02]  /*14b70*/  STSM.16.M88.4 [R15], R140 ;  /* 0x0000008c0f007844 */ /* 0x000fe40000000200 */
[----:B------:R-:W-:Y:S06]  /*14b80*/  BAR.SYNC.DEFER_BLOCKING 0x0 ;  /* 0x0000000000007b1d */ /* 0x000fec0000010000 */
[----:B------:R-:W4:Y:S02]  /*14b90*/  LDS.128 R96, [R0] ;  /* 0x0000000000607984 */ /* 0x000f240000000c00 */
[----:B------:R-:W-:Y:S06]  /*14ba0*/  BAR.SYNC.DEFER_BLOCKING 0x0 ;  /* 0x0000000000007b1d */ /* 0x000fec0000010000 */
[----:B------:R-:W-:Y:S02]  /*14bb0*/  STSM.16.M88.4 [R15], R136 ;  /* 0x000000880f007844 */ /* 0x000fe40000000200 */
[----:B------:R-:W-:Y:S06]  /*14bc0*/  BAR.SYNC.DEFER_BLOCKING 0x0 ;  /* 0x0000000000007b1d */ /* 0x000fec0000010000 */
[----:B------:R-:W5:Y:S02]  /*14bd0*/  LDS.128 R100, [R0] ;  /* 0x0000000000647984 */ /* 0x000f640000000c00 */
[----:B------:R-:W-:Y:S06]  /*14be0*/  BAR.SYNC.DEFER_BLOCKING 0x0 ;  /* 0x0000000000007b1d */ /* 0x000fec0000010000 */
[----:B------:R-:W-:Y:S02]  /*14bf0*/  STSM.16.M88.4 [R15], R108 ;  /* 0x0000006c0f007844 */ /* 0x000fe40000000200 */
[----:B------:R-:W-:Y:S06]  /*14c00*/  BAR.SYNC.DEFER_BLOCKING 0x0 ;  /* 0x0000000000007b1d */ /* 0x000fec0000010000 */
[----:B------:R-:W5:Y:S02]  /*14c10*/  LDS.128 R104, [R0] ;  /* 0x0000000000687984 */ /* 0x000f640000000c00 */
[----:B------:R-:W-:Y:S06]  /*14c20*/  BAR.SYNC.DEFER_BLOCKING 0x0 ;  /* 0x0000000000007b1d */ /* 0x000fec0000010000 */
[----:B------:R-:W-:Y:S02]  /*14c30*/  STSM.16.M88.4 [R15], R44 ;  /* 0x0000002c0f007844 */ /* 0x000fe40000000200 */
[----:B------:R-:W-:Y:S06]  /*14c40*/  BAR.SYNC.DEFER_BLOCKING 0x0 ;  /* 0x0000000000007b1d */ /* 0x000fec0000010000 */
[----:B------:R-:W-:Y:S02]  /*14c50*/  LDS.128 R140, [R0] ;  /* 0x00000000008c7984 */ /* 0x000fe40000000c00 */
        /* <DEDUP_REMOVED lines=61> */
[----:B------:R0:W-:Y:S02]  /*15030*/  STSM.16.M88.4 [R15], R76 ;  /* 0x0000004c0f007844 */ /* 0x0001e40000000200 */
[----:B------:R-:W-:Y:S01]  /*15040*/  BAR.SYNC.DEFER_BLOCKING 0x0 ;  /* 0x0000000000007b1d */ /* 0x000fe20000010000 */
[----:B0-----:R-:W-:Y:S01]  /*15050*/  IMAD R76, R2, 0x80, R3 ;  /* 0x00000080024c7824 */ /* 0x001fe200078e0203 */
[----:B------:R-:W-:-:S04]  /*15060*/  LEA R2, P6, R3, UR4, 0x1 ;  /* 0x0000000403027c11 */ /* 0x000fc8000f8c08ff */
[----:B------:R-:W-:Y:S02]  /*15070*/  LEA.HI.X.SX32 R3, R3, UR5, 0x1, P6 ;  /* 0x0000000503037c11 */ /* 0x000fe4000b0f0eff */
[C---:B------:R-:W-:Y:S01]  /*15080*/  ISETP.GE.AND P6, PT, R12.reuse, UR9, PT ;  /* 0x000000090c007c0c */ /* 0x040fe2000bfc6270 */
[----:B------:R-:W-:Y:S02]  /*15090*/  ULDC.64 UR8, c[0x0][0x228] ;  /* 0x00008a0000087ab9 */ /* 0x000fe40000000a00 */
[----:B------:R-:W-:Y:S01]  /*150a0*/  ISETP.LT.AND P4, PT, R12, UR9, !P4 ;  /* 0x000000090c007c0c */ /* 0x000fe2000e781270 */
[----:B------:R-:W0:Y:S01]  /*150b0*/  LDS.128 R132, [R0] ;  /* 0x0000000000847984 */ /* 0x000e220000000c00 */
[----:B------:R-:W-:Y:S01]  /*150c0*/  BAR.SYNC.DEFER_BLOCKING 0x0 ;  /* 0x0000000000007b1d */ /* 0x000fe20000010000 */
[----:B------:R-:W-:-:S05]  /*150d0*/  ISETP.LT.AND P6, PT, R14, UR26, !P6 ;  /* 0x0000001a0e007c0c */ /* 0x000fca000f7c1270 */
[----:B------:R-:W-:Y:S02]  /*150e0*/  STSM.16.M88.4 [R15], R16 ;  /* 0x000000100f007844 */ /* 0x000fe40000000200 */
[----:B------:R-:W-:Y:S06]  /*150f0*/  BAR.SYNC.DEFER_BLOCKING 0x0 ;  /* 0x0000000000007b1d */ /* 0x000fec0000010000 */
[----:B------:R-:W0:Y:S02]  /*15100*/  LDS.128 R72, [R0] ;  /* 0x0000000000487984 */ /* 0x000e240000000c00 */
[----:B------:R-:W-:Y:S06]  /*15110*/  BAR.SYNC.DEFER_BLOCKING 0x0 ;  /* 0x0000000000007b1d */ /* 0x000fec0000010000 */
[----:B------:R-:W-:Y:S02]  /*15120*/  STSM.16.M88.4 [R15], R4 ;  /* 0x000000040f007844 */ /* 0x000fe40000000200 */
[----:B------:R-:W-:Y:S06]  /*15130*/  BAR.SYNC.DEFER_BLOCKING 0x0 ;  /* 0x0000000000007b1d */ /* 0x000fec0000010000 */
[----:B------:R-:W0:Y:S02]  /*15140*/  LDS.128 R80, [R0] ;  /* 0x0000000000507984 */ /* 0x000e240000000c00 */
[----:B------:R-:W-:Y:S06]  /*15150*/  BAR.SYNC.DEFER_BLOCKING 0x0 ;  /* 0x0000000000007b1d */ /* 0x000fec0000010000 */
[----:B------:R1:W-:Y:S02]  /*15160*/  STSM.16.M88.4 [R15], R8 ;  /* 0x000000080f007844 */ /* 0x0003e40000000200 */
[----:B------:R-:W-:Y:S01]  /*15170*/  BAR.SYNC.DEFER_BLOCKING 0x0 ;  /* 0x0000000000007b1d */ /* 0x000fe20000010000 */
[----:B-1----:R-:W-:-:S05]  /*15180*/  LEA R8, P5, R76, UR4, 0x1 ;  /* 0x000000044c087c11 */ /* 0x002fca000f8a08ff */
[----:B------:R-:W-:Y:S01]  /*15190*/  ULDC UR4, c[0x0][0x22c] ;  /* 0x00008b0000047ab9 */ /* 0x000fe20000000800 */
[----:B------:R-:W-:Y:S02]  /*151a0*/  LEA.HI.X.SX32 R9, R76, UR5, 0x1, P5 ;  /* 0x000000054c097c11 */ /* 0x000fe4000a8f0eff */
[----:B------:R-:W-:Y:S02]  /*151b0*/  ISETP.LT.AND P5, PT, R13, UR24, !P3 ;  /* 0x000000180d007c0c */ /* 0x000fe4000dfa1270 */
[----:B------:R-:W-:Y:S01]  /*151c0*/  ISETP.LT.AND P3, PT, R14, UR22, !P3 ;  /* 0x000000160e007c0c */ /* 0x000fe2000df61270 */
[----:B------:R-:W1:Y:S01]  /*151d0*/  LDS.128 R16, [R0] ;  /* 0x0000000000107984 */ /* 0x000e620000000c00 */
[----:B------:R-:W-:Y:S06]  /*151e0*/  BAR.SYNC.DEFER_BLOCKING 0x0 ;  /* 0x0000000000007b1d */ /* 0x000fec0000010000 */
[----:B------:R2:W-:Y:S02]  /*151f0*/  STSM.16.M88.4 [R15], R20 ;  /* 0x000000140f007844 */ /* 0x0005e40000000200 */
[----:B------:R-:W-:Y:S01]  /*15200*/  BAR.SYNC.DEFER_BLOCKING 0x0 ;  /* 0x0000000000007b1d */ /* 0x000fe20000010000 */
[----:B--2---:R-:W-:Y:S01]  /*15210*/  IMAD R21, R12, UR28, RZ ;  /* 0x0000001c0c157c24 */ /* 0x004fe2000f8e02ff */
[----:B------:R-:W-:Y:S01]  /*15220*/  PRMT R23, R24, 0x7632, R23 ;  /* 0x0000763218177816 */ /* 0x000fe20000000017 */
[----:B------:R-:W-:-:S02]  /*15230*/  VIADD R22, R12, 0x5 ;  /* 0x000000050c167836 */ /* 0x000fc40000000000 */
[C---:B------:R-:W-:Y:S01]  /*15240*/  IMAD.WIDE R10, R21.reuse, 0x2, R2 ;  /* 0x00000002150a7825 */ /* 0x040fe200078e0202 */
[----:B------:R-:W2:Y:S02]  /*15250*/  LDS.128 R4, [R0] ;  /* 0x0000000000047984 */ /* 0x000ea40000000c00 */
[----:B------:R-:W-:Y:S06]  /*15260*/  BAR.SYNC.DEFER_BLOCKING 0x0 ;  /* 0x0000000000007b1d */ /* 0x000fec0000010000 */
[----:B------:R3:W-:Y:S02]  /*15270*/  STSM.16.M88.4 [R15], R216 ;  /* 0x000000d80f007844 */ /* 0x0007e40000000200 */
[----:B------:R-:W-:Y:S01]  /*15280*/  BAR.SYNC.DEFER_BLOCKING 0x0 ;  /* 0x0000000000007b1d */ /* 0x000fe20000010000 */
[----:B---3--:R-:W-:-:S02]  /*15290*/  VIADD R15, R21, UR28 ;  /* 0x0000001c150f7c36 */ /* 0x008fc40008000000 */
[----:B------:R-:W-:-:S04]  /*152a0*/  IMAD.WIDE R20, R21, 0x2, R8 ;  /* 0x0000000215147825 */ /* 0x000fc800078e0208 */
[----:B------:R-:W-:-:S04]  /*152b0*/  IMAD.WIDE R76, R15, 0x2, R8 ;  /* 0x000000020f4c7825 */ /* 0x000fc800078e0208 */
[----:B------:R-:W-:Y:S01]  /*152c0*/  VIADD R79, R15, UR28 ;  /* 0x0000001c0f4f7c36 */ /* 0x000fe20008000000 */
[----:B------:R3:W-:Y:S01]  /*152d0*/  @P4 STG.E.U16 desc[UR6][R10.64], R24 ;  /* 0x000000180a004986 */ /* 0x0007e2000c101506 */
[----:B------:R-:W-:Y:S01]  /*152e0*/  ISETP.GE.AND P4, PT, R22, UR4, PT ;  /* 0x0000000416007c0c */ /* 0x000fe2000bf86270 */
[----:B------:R-:W-:Y:S02]  /*152f0*/  ULDC UR4, c[0x0][0x22c] ;  /* 0x00008b0000047ab9 */ /* 0x000fe40000000800 */
[----:B------:R4:W-:Y:S01]  /*15300*/  @P6 STG.E.U16 desc[UR6][R20.64], R23 ;  /* 0x0000001714006986 */ /* 0x0009e2000c101506 */
[----:B------:R-:W-:Y:S02]  /*15310*/  ISETP.LT.AND P6, PT, R13, UR20, !P1 ;  /* 0x000000140d007c0c */ /* 0x000fe4000cfc1270 */
[----:B------:R-:W-:Y:S01]  /*15320*/  ISETP.LT.AND P1, PT, R14, UR18, !P1 ;  /* 0x000000120e007c0c */ /* 0x000fe2000cf21270 */
[----:B------:R-:W-:Y:S01]  /*15330*/  ULDC UR18, c[0x0][0x228] ;  /* 0x00008a0000127ab9 */ /* 0x000fe20000000800 */
[----:B---3--:R-:W-:Y:S01]  /*15340*/  PRMT R11, R28, 0x7632, R11 ;  /* 0x000076321c0b7816 */ /* 0x008fe2000000000b */
[----:B----4-:R-:W-:-:S04]  /*15350*/  IMAD.WIDE R22, R15, 0x2, R2 ;  /* 0x000000020f167825 */ /* 0x010fc800078e0202 */
[----:B------:R-:W-:Y:S01]  /*15360*/  IMAD.WIDE R20, R79, 0x2, R8 ;  /* 0x000000024f147825 */ /* 0x000fe200078e0208 */
[----:B------:R3:W-:Y:S03]  /*15370*/  @P5 STG.E.U16 desc[UR6][R22.64], R28 ;  /* 0x0000001c16005986 */ /* 0x0007e6000c101506 */
[----:B------:R-:W-:Y:S01]  /*15380*/  VIADD R15, R12, 0x6 ;  /* 0x000000060c0f7836 */ /* 0x000fe20000000000 */
[----:B------:R4:W-:Y:S01]  /*15390*/  @P3 STG.E.U16 desc[UR6][R76.64], R11 ;  /* 0x0000000b4c003986 */ /* 0x0009e2000c101506 */
[----:B------:R-:W-:Y:S01]  /*153a0*/  ISETP.LT.AND P3, PT, R13, UR16, !P2 ;  /* 0x000000100d007c0c */ /* 0x000fe2000d761270 */
[----:B------:R-:W-:Y:S01]  /*153b0*/  ULDC UR16, c[0x0][0x228] ;  /* 0x00008a0000107ab9 */ /* 0x000fe20000000800 */
[----:B------:R-:W-:Y:S01]  /*153c0*/  ISETP.LT.AND P2, PT, R14, UR14, !P2 ;  /* 0x0000000e0e007c0c */ /* 0x000fe2000d741270 */
[----:B------:R-:W-:Y:S01]  /*153d0*/  ULDC UR14, c[0x0][0x228] ;  /* 0x00008a00000e7ab9 */ /* 0x000fe20000000800 */
[----:B------:R-:W-:Y:S01]  /*153e0*/  ISETP.GE.AND P5, PT, R15, UR4, PT ;  /* 0x000000040f007c0c */ /* 0x000fe2000bfa6270 */
[----:B------:R-:W-:Y:S01]  /*153f0*/  VIADD R15, R12, 0x7 ;  /* 0x000000070c0f7836 */ /* 0x000fe20000000000 */
[----:B------:R-:W-:Y:S01]  /*15400*/  ULDC UR4, c[0x0][0x22c] ;  /* 0x00008b0000047ab9 */ /* 0x000fe20000000800 */
[----:B---3--:R-:W-:-:S02]  /*15410*/  PRMT R23, R25, 0x7632, R23 ;  /* 0x0000763219177816 */ /* 0x008fc40000000017 */
[----:B------:R-:W-:Y:S01]  /*15420*/  PRMT R28, R88, 0x7632, R28 ;  /* 0x00007632581c7816 */ /* 0x000fe2000000001c */
[----:B----4-:R-:W-:-:S04]  /*15430*/  IMAD.WIDE R10, R79, 0x2, R2 ;  /* 0x000000024f0a7825 */ /* 0x010fc800078e0202 */
[----:B------:R-:W-:Y:S01]  /*15440*/  VIADD R79, R79, UR28 ;  /* 0x0000001c4f4f7c36 */ /* 0x000fe20008000000 */
[----:B------:R3:W-:Y:S01]  /*15450*/  @P6 STG.E.U16 desc[UR6][R10.64], R25 ;  /* 0x000000190a006986 */ /* 0x0007e2000c101506 */
[----:B------:R-:W-:Y:S01]  /*15460*/  ISETP.LT.AND P6, PT, R13, UR12, !P0 ;  /* 0x0000000c0d007c0c */ /* 0x000fe2000c7c1270 */
[----:B------:R-:W-:Y:S01]  /*15470*/  ULDC UR12, c[0x0][0x228] ;  /* 0x00008a00000c7ab9 */ /* 0x000fe20000000800 */
[----:B------:R-:W-:Y:S01]  /*15480*/  ISETP.LT.AND P0, PT, R14, UR10, !P0 ;  /* 0x0000000a0e007c0c */ /* 0x000fe2000c701270 */
[----:B------:R4:W-:Y:S01]  /*15490*/  @P1 STG.E.U16 desc[UR6][R20.64], R23 ;  /* 0x0000001714001986 */ /* 0x0009e2000c101506 */
[----:B------:R-:W-:Y:S01]  /*154a0*/  ISETP.GE.AND P1, PT, R15, UR4, PT ;  /* 0x000000040f007c0c */ /* 0x000fe2000bf26270 */
[----:B------:R-:W-:Y:S01]  /*154b0*/  VIADD R15, R12, 0x8 ;  /* 0x000000080c0f7836 */ /* 0x000fe20000000000 */
[----:B------:R-:W-:Y:S01]  /*154c0*/  ULDC UR4, c[0x0][0x22c] ;  /* 0x00008b0000047ab9 */ /* 0x000fe20000000800 */
[----:B------:R-:W-:Y:S01]  /*154d0*/  ULDC UR10, c[0x0][0x228] ;  /* 0x00008a00000a7ab9 */ /* 0x000fe20000000800 */
[----:B---3--:R-:W-:-:S02]  /*154e0*/  VIADD R25, R79, UR28 ;  /* 0x0000001c4f197c36 */ /* 0x008fc40008000000 */
[----:B------:R-:W-:-:S04]  /*154f0*/  IMAD.WIDE R10, R79, 0x2, R8 ;  /* 0x000000024f0a7825 */ /* 0x000fc800078e0208 */
[----:B----4-:R-:W-:-:S04]  /*15500*/  IMAD.WIDE R22, R79, 0x2, R2 ;  /* 0x000000024f167825 */ /* 0x010fc800078e0202 */
[----:B------:R-:W-:Y:S01]  /*15510*/  IMAD.WIDE R20, R25, 0x2, R2 ;  /* 0x0000000219147825 */ /* 0x000fe200078e0202 */
[----:B------:R3:W-:Y:S01]  /*15520*/  @P3 STG.E.U16 desc[UR6][R22.64], R29 ;  /* 0x0000001d16003986 */ /* 0x0007e2000c101506 */
[----:B------:R-:W-:Y:S01]  /*15530*/  ISETP.GE.AND P3, PT, R15, UR4, PT ;  /* 0x000000040f007c0c */ /* 0x000fe2000bf66270 */
[----:B------:R-:W-:Y:S01]  /*15540*/  ULDC.64 UR4, c[0x0][0x228] ;  /* 0x00008a0000047ab9 */ /* 0x000fe20000000a00 */
[----:B------:R-:W-:Y:S01]  /*15550*/  VIADD R15, R12, 0x9 ;  /* 0x000000090c0f7836 */ /* 0x000fe20000000000 */
[----:B---3--:R-:W-:-:S05]  /*15560*/  PRMT R23, R29, 0x7632, R23 ;  /* 0x000076321d177816 */ /* 0x008fca0000000017 */
[----:B------:R3:W-:Y:S04]  /*15570*/  @P2 STG.E.U16 desc[UR6][R10.64], R23 ;  /* 0x000000170a002986 */ /* 0x0007e8000c101506 */
[----:B------:R4:W-:Y:S01]  /*15580*/  @P6 STG.E.U16 desc[UR6][R20.64], R26 ;  /* 0x0000001a14006986 */ /* 0x0009e2000c101506 */
[C---:B------:R-:W-:Y:S01]  /*15590*/  ISETP.LT.AND P6, PT, R13.reuse, UR8, !P5 ;  /* 0x000000080d007c0c */ /* 0x040fe2000efc1270 */
[----:B------:R-:W-:Y:S02]  /*155a0*/  ULDC.64 UR8, c[0x0][0x228] ;  /* 0x00008a0000087ab9 */ /* 0x000fe40000000a00 */
[----:B------:R-:W-:Y:S01]  /*155b0*/  ISETP.LT.AND P2, PT, R13, UR8, !P4 ;  /* 0x000000080d007c0c */ /* 0x000fe2000e741270 */
[----:B------:R-:W-:Y:S01]  /*155c0*/  ULDC UR8, c[0x0][0x228] ;  /* 0x00008a0000087ab9 */ /* 0x000fe20000000800 */
[----:B------:R-:W-:Y:S01]  /*155d0*/  ISETP.LT.AND P4, PT, R14, UR4, !P4 ;  /* 0x000000040e007c0c */ /* 0x000fe2000e781270 */
[----:B------:R-:W-:Y:S01]  /*155e0*/  ULDC UR4, c[0x0][0x22c] ;  /* 0x00008b0000047ab9 */ /* 0x000fe20000000800 */
[----:B---3--:R-:W-:Y:S01]  /*155f0*/  PRMT R11, R26, 0x7632, R11 ;  /* 0x000076321a0b7816 */ /* 0x008fe2000000000b */
[C---:B------:R-:W-:Y:S01]  /*15600*/  IMAD.WIDE R22, R25.reuse, 0x2, R8 ;  /* 0x0000000219167825 */ /* 0x040fe200078e0208 */
[----:B------:R-:W-:Y:S01]  /*15610*/  ISETP.LT.AND P5, PT, R14, UR8, !P5 ;  /* 0x000000080e007c0c */ /* 0x000fe2000efa1270 */
[----:B------:R-:W-:Y:S01]  /*15620*/  ULDC UR8, c[0x0][0x228] ;  /* 0x00008a0000087ab9 */ /* 0x000fe20000000800 */
[----:B----4-:R-:W-:Y:S01]  /*15630*/  PRMT R26, R40, 0x7632, R26 ;  /* 0x00007632281a7816 */ /* 0x010fe2000000001a */
[----:B------:R-:W-:Y:S01]  /*15640*/  VIADD R25, R25, UR28 ;  /* 0x0000001c19197c36 */ /* 0x000fe20008000000 */
[----:B------:R3:W-:Y:S01]  /*15650*/  @P0 STG.E.U16 desc[UR6][R22.64], R11 ;  /* 0x0000000b16000986 */ /* 0x0007e2000c101506 */
[----:B------:R-:W-:Y:S01]  /*15660*/  ISETP.GE.AND P0, PT, R15, UR4, PT ;  /* 0x000000040f007c0c */ /* 0x000fe2000bf06270 */
[----:B------:R-:W-:Y:S01]  /*15670*/  VIADD R15, R12, 0xa ;  /* 0x0000000a0c0f7836 */ /* 0x000fe20000000000 */
[----:B------:R-:W-:Y:S01]  /*15680*/  ULDC UR4, c[0x0][0x22c] ;  /* 0x00008b0000047ab9 */ /* 0x000fe20000000800 */
[----:B------:R-:W-:-:S04]  /*15690*/  IMAD.WIDE R20, R25, 0x2, R8 ;  /* 0x0000000219147825 */ /* 0x000fc800078e0208 */
[C---:B------:R-:W-:Y:S02]  /*156a0*/  VIADD R29, R25.reuse, UR28 ;  /* 0x0000001c191d7c36 */ /* 0x040fe40008000000 */
[----:B---3--:R-:W-:Y:S01]  /*156b0*/  IMAD.WIDE R10, R25, 0x2, R2 ;  /* 0x00000002190a7825 */ /* 0x008fe200078e0202 */
[----:B------:R-:W-:-:S03]  /*156c0*/  PRMT R23, R30, 0x7632, R23 ;  /* 0x000076321e177816 */ /* 0x000fc60000000017 */
[----:B------:R-:W-:Y:S01]  /*156d0*/  IMAD.WIDE R24, R29, 0x2, R2 ;  /* 0x000000021d187825 */ /* 0x000fe200078e0202 */
[----:B------:R3:W-:Y:S01]  /*156e0*/  @P2 STG.E.U16 desc[UR6][R10.64], R30 ;  /* 0x0000001e0a002986 */ /* 0x0007e2000c101506 */
[----:B------:R-:W-:Y:S01]  /*156f0*/  ISETP.GE.AND P2, PT, R15, UR4, PT ;  /* 0x000000040f007c0c */ /* 0x000fe2000bf46270 */
[----:B------:R-:W-:Y:S01]  /*15700*/  ULDC UR4, c[0x0][0x22c] ;  /* 0x00008b0000047ab9 */ /* 0x000fe20000000800 */
[----:B------:R-:W-:Y:S01]  /*15710*/  VIADD R15, R12, 0xb ;  /* 0x0000000b0c0f7836 */ /* 0x000fe20000000000 */
[----:B------:R4:W-:Y:S01]  /*15720*/  @P4 STG.E.U16 desc[UR6][R20.64], R23 ;  /* 0x0000001714004986 */ /* 0x0009e2000c101506 */
[----:B------:R-:W-:Y:S01]  /*15730*/  ISETP.LT.AND P4, PT, R13, UR10, !P1 ;  /* 0x0000000a0d007c0c */ /* 0x000fe2000cf81270 */
[----:B------:R-:W-:Y:S01]  /*15740*/  VIADD R77, R29, UR28 ;  /* 0x0000001c1d4d7c36 */ /* 0x000fe20008000000 */
[----:B------:R-:W-:Y:S01]  /*15750*/  ISETP.LT.AND P1, PT, R14, UR12, !P1 ;  /* 0x0000000c0e007c0c */ /* 0x000fe2000cf21270 */
[----:B------:R5:W-:Y:S01]  /*15760*/  @P6 STG.E.U16 desc[UR6][R24.64], R27 ;  /* 0x0000001b18006986 */ /* 0x000be2000c101506 */
[----:B------:R-:W-:Y:S01]  /*15770*/  ISETP.GE.AND P6, PT, R15, UR4, PT ;  /* 0x000000040f007c0c */ /* 0x000fe2000bfc6270 */
[----:B------:R-:W-:Y:S01]  /*15780*/  VIADD R15, R12, 0xc ;  /* 0x0000000c0c0f7836 */ /* 0x000fe20000000000 */
[----:B------:R-:W-:Y:S01]  /*15790*/  ULDC UR4, c[0x0][0x22c] ;  /* 0x00008b0000047ab9 */ /* 0x000fe20000000800 */
[----:B---3--:R-:W-:Y:S01]  /*157a0*/  IMAD.WIDE R10, R29, 0x2, R8 ;  /* 0x000000021d0a7825 */ /* 0x008fe200078e0208 */
[----:B------:R-:W-:Y:S01]  /*157b0*/  ULDC UR10, c[0x0][0x228] ;  /* 0x00008a00000a7ab9 */ /* 0x000fe20000000800 */
[----:B------:R-:W-:-:S02]  /*157c0*/  ULDC UR12, c[0x0][0x228] ;  /* 0x00008a00000c7ab9 */ /* 0x000fc40000000800 */
[----:B----4-:R-:W-:Y:S01]  /*157d0*/  IMAD.WIDE R20, R77, 0x2, R2 ;  /* 0x000000024d147825 */ /* 0x010fe200078e0202 */
[----:B-----5:R-:W-:-:S03]  /*157e0*/  PRMT R27, R27, 0x7632, R27 ;  /* 0x000076321b1b7816 */ /* 0x020fc6000000001b */
[----:B------:R-:W-:Y:S01]  /*157f0*/  IMAD.WIDE R22, R77, 0x2, R8 ;  /* 0x000000024d167825 */ /* 0x000fe200078e0208 */
[----:B------:R-:W-:Y:S01]  /*15800*/  PRMT R24, R31, 0x7632, R24 ;  /* 0x000076321f187816 */ /* 0x000fe20000000018 */
[----:B------:R3:W-:Y:S01]  /*15810*/  @P5 STG.E.U16 desc[UR6][R10.64], R27 ;  /* 0x0000001b0a005986 */ /* 0x0007e2000c101506 */
[----:B------:R-:W-:Y:S01]  /*15820*/  ISETP.GE.AND P5, PT, R15, UR4, PT ;  /* 0x000000040f007c0c */ /* 0x000fe2000bfa6270 */
[----:B------:R-:W-:Y:S01]  /*15830*/  ULDC UR4, c[0x0][0x228] ;  /* 0x00008a0000047ab9 */ /* 0x000fe20000000800 */
[----:B------:R-:W-:Y:S01]  /*15840*/  VIADD R77, R77, UR28 ;  /* 0x0000001c4d4d7c36 */ /* 0x000fe20008000000 */
[----:B------:R4:W-:Y:S01]  /*15850*/  @P4 STG.E.U16 desc[UR6][R20.64], R31 ;  /* 0x0000001f14004986 */ /* 0x0009e2000c101506 */
[----:B------:R-:W-:Y:S01]  /*15860*/  VIADD R15, R12, 0xd ;  /* 0x0000000d0c0f7836 */ /* 0x000fe20000000000 */
[C---:B------:R-:W-:Y:S01]  /*15870*/  ISETP.LT.AND P4, PT, R13.reuse, UR10, !P0 ;  /* 0x0000000a0d007c0c */ /* 0x040fe2000c781270 */
[----:B------:R-:W-:Y:S01]  /*15880*/  ULDC UR10, c[0x0][0x228] ;  /* 0x00008a00000a7ab9 */ /* 0x000fe20000000800 */
[----:B------:R5:W-:Y:S01]  /*15890*/  @P1 STG.E.U16 desc[UR6][R22.64], R24 ;  /* 0x0000001816001986 */ /* 0x000be2000c101506 */
[----:B------:R-:W-:Y:S01]  /*158a0*/  ISETP.LT.AND P1, PT, R13, UR4, !P3 ;  /* 0x000000040d007c0c */ /* 0x000fe2000df21270 */
[----:B------:R-:W-:Y:S01]  /*158b0*/  ULDC UR4, c[0x0][0x22c] ;  /* 0x00008b0000047ab9 */ /* 0x000fe20000000800 */
[C---:B------:R-:W-:Y:S01]  /*158c0*/  ISETP.LT.AND P3, PT, R14.reuse, UR8, !P3 ;  /* 0x000000080e007c0c */ /* 0x040fe2000df61270 */
[----:B------:R-:W-:Y:S01]  /*158d0*/  ULDC UR8, c[0x0][0x228] ;  /* 0x00008a0000087ab9 */ /* 0x000fe20000000800 */
[----:B---3--:R-:W-:Y:S01]  /*158e0*/  IMAD.WIDE R10, R77, 0x2, R2 ;  /* 0x000000024d0a7825 */ /* 0x008fe200078e0202 */
[----:B------:R-:W-:Y:S01]  /*158f0*/  ISETP.LT.AND P0, PT, R14, UR8, !P0 ;  /* 0x000000080e007c0c */ /* 0x000fe2000c701270 */
[----:B------:R-:W-:-:S02]  /*15900*/  ULDC UR8, c[0x0][0x228] ;  /* 0x00008a0000087ab9 */ /* 0x000fc40000000800 */
[----:B----4-:R-:W-:Y:S01]  /*15910*/  IMAD.WIDE R20, R77, 0x2, R8 ;  /* 0x000000024d147825 */ /* 0x010fe200078e0208 */
[----:B-----5:R-:W-:-:S03]  /*15920*/  PRMT R23, R32, 0x7632, R23 ;  /* 0x0000763220177816 */ /* 0x020fc60000000017 */
[----:B------:R-:W-:Y:S01]  /*15930*/  VIADD R77, R77, UR28 ;  /* 0x0000001c4d4d7c36 */ /* 0x000fe20008000000 */
[----:B------:R3:W-:Y:S01]  /*15940*/  @P1 STG.E.U16 desc[UR6][R10.64], R32 ;  /* 0x000000200a001986 */ /* 0x0007e2000c101506 */
[----:B------:R-:W-:Y:S01]  /*15950*/  ISETP.GE.AND P1, PT, R15, UR4, PT ;  /* 0x000000040f007c0c */ /* 0x000fe2000bf26270 */
[----:B------:R-:W-:Y:S01]  /*15960*/  ULDC UR4, c[0x0][0x228] ;  /* 0x00008a0000047ab9 */ /* 0x000fe20000000800 */
[----:B------:R-:W-:Y:S01]  /*15970*/  IMAD.WIDE R24, R77, 0x2, R8 ;  /* 0x000000024d187825 */ /* 0x000fe200078e0208 */
[----:B------:R4:W-:Y:S01]  /*15980*/  @P3 STG.E.U16 desc[UR6][R20.64], R23 ;  /* 0x0000001714003986 */ /* 0x0009e2000c101506 */
[----:B------:R-:W-:Y:S01]  /*15990*/  ISETP.LT.AND P3, PT, R13, UR4, !P2 ;  /* 0x000000040d007c0c */ /* 0x000fe2000d761270 */
[----:B------:R-:W-:Y:S01]  /*159a0*/  ULDC UR4, c[0x0][0x22c] ;  /* 0x00008b0000047ab9 */ /* 0x000fe20000000800 */
[----:B------:R-:W-:Y:S01]  /*159b0*/  ISETP.LT.AND P2, PT, R14, UR8, !P2 ;  /* 0x000000080e007c0c */ /* 0x000fe2000d741270 */
[----:B------:R-:W-:Y:S01]  /*159c0*/  VIADD R15, R12, 0xe ;  /* 0x0000000e0c0f7836 */ /* 0x000fe20000000000 */
[----:B------:R-:W-:Y:S01]  /*159d0*/  ULDC UR8, c[0x0][0x228] ;  /* 0x00008a0000087ab9 */ /* 0x000fe20000000800 */
[----:B---3--:R-:W-:Y:S01]  /*159e0*/  PRMT R11, R36, 0x7632, R11 ;  /* 0x00007632240b7816 */ /* 0x008fe2000000000b */
[----:B----4-:R-:W-:-:S04]  /*159f0*/  IMAD.WIDE R22, R77, 0x2, R2 ;  /* 0x000000024d167825 */ /* 0x010fc800078e0202 */
        /* <DEDUP_REMOVED lines=8> */
[----:B------:R-:W-:Y:S01]  /*15a80*/  VIADD R15, R12, 0xf ;  /* 0x0000000f0c0f7836 */ /* 0x000fe20000000000 */
[----:B------:R-:W-:Y:S01]  /*15a90*/  ISETP.LT.AND P6, PT, R14, UR4, !P6 ;  /* 0x000000040e007c0c */ /* 0x000fe2000f7c1270 */
[----:B------:R-:W-:Y:S01]  /*15aa0*/  ULDC UR4, c[0x0][0x22c] ;  /* 0x00008b0000047ab9 */ /* 0x000fe20000000800 */
[----:B---3--:R-:W-:Y:S01]  /*15ab0*/  PRMT R23, R33, 0x7632, R23 ;  /* 0x0000763221177816 */ /* 0x008fe20000000017 */
[----:B----4-:R-:W-:-:S04]  /*15ac0*/  IMAD.WIDE R10, R77, 0x2, R2 ;  /* 0x000000024d0a7825 */ /* 0x010fc800078e0202 */
[----:B------:R-:W-:Y:S01]  /*15ad0*/  VIADD R77, R77, UR28 ;  /* 0x0000001c4d4d7c36 */ /* 0x000fe20008000000 */
[----:B------:R3:W-:Y:S01]  /*15ae0*/  @P3 STG.E.U16 desc[UR6][R10.64], R33 ;  /* 0x000000210a003986 */ /* 0x0007e2000c101506 */
[----:B------:R-:W-:Y:S01]  /*15af0*/  ISETP.GE.AND P3, PT, R15, UR4, PT ;  /* 0x000000040f007c0c */ /* 0x000fe2000bf66270 */
[----:B------:R-:W-:Y:S01]  /*15b00*/  VIADD R15, R12, 0x10 ;  /* 0x000000100c0f7836 */ /* 0x000fe20000000000 */
[----:B------:R-:W-:Y:S01]  /*15b10*/  ULDC UR4, c[0x0][0x22c] ;  /* 0x00008b0000047ab9 */ /* 0x000fe20000000800 */
[----:B------:R4:W-:Y:S01]  /*15b20*/  @P2 STG.E.U16 desc[UR6][R20.64], R23 ;  /* 0x0000001714002986 */ /* 0x0009e2000c101506 */
[----:B------:R-:W-:Y:S01]  /*15b30*/  ISETP.LT.AND P2, PT, R13, UR8, !P5 ;  /* 0x000000080d007c0c */ /* 0x000fe2000ef41270 */
[C---:B------:R-:W-:Y:S01]  /*15b40*/  VIADD R25, R77.reuse, UR28 ;  /* 0x0000001c4d197c36 */ /* 0x040fe20008000000 */
[----:B------:R-:W-:Y:S01]  /*15b50*/  ULDC UR8, c[0x0][0x228] ;  /* 0x00008a0000087ab9 */ /* 0x000fe20000000800 */
[----:B---3--:R-:W-:-:S04]  /*15b60*/  IMAD.WIDE R10, R77, 0x2, R8 ;  /* 0x000000024d0a7825 */ /* 0x008fc800078e0208 */
[----:B----4-:R-:W-:-:S04]  /*15b70*/  IMAD.WIDE R22, R77, 0x2, R2 ;  /* 0x000000024d167825 */ /* 0x010fc800078e0202 */
[----:B------:R-:W-:Y:S01]  /*15b80*/  IMAD.WIDE R20, R25, 0x2, R2 ;  /* 0x0000000219147825 */ /* 0x000fe200078e0202 */
[----:B------:R3:W-:Y:S01]  /*15b90*/  @P0 STG.E.U16 desc[UR6][R22.64], R37 ;  /* 0x0000002516000986 */ /* 0x0007e2000c101506 */
[----:B------:R-:W-:Y:S01]  /*15ba0*/  ISETP.GE.AND P0, PT, R15, UR4, PT ;  /* 0x000000040f007c0c */ /* 0x000fe2000bf06270 */
[----:B------:R-:W-:Y:S01]  /*15bb0*/  ULDC UR4, c[0x0][0x228] ;  /* 0x00008a0000047ab9 */ /* 0x000fe20000000800 */
[----:B------:R-:W-:Y:S01]  /*15bc0*/  VIADD R15, R12, 0x11 ;  /* 0x000000110c0f7836 */ /* 0x000fe20000000000 */
[----:B------:R-:W-:Y:S01]  /*15bd0*/  ISETP.LT.AND P5, PT, R14, UR4, !P5 ;  /* 0x000000040e007c0c */ /* 0x000fe2000efa1270 */
[----:B------:R-:W-:Y:S01]  /*15be0*/  ULDC UR4, c[0x0][0x22c] ;  /* 0x00008b0000047ab9 */ /* 0x000fe20000000800 */
[----:B---3--:R-:W-:-:S05]  /*15bf0*/  PRMT R23, R37, 0x7632, R23 ;  /* 0x0000763225177816 */ /* 0x008fca0000000017 */
[----:B------:R3:W-:Y:S01]  /*15c00*/  @P6 STG.E.U16 desc[UR6][R10.64], R23 ;  /* 0x000000170a006986 */ /* 0x0007e2000c101506 */
[C---:B------:R-:W-:Y:S01]  /*15c10*/  ISETP.LT.AND P6, PT, R13.reuse, UR12, !P4 ;  /* 0x0000000c0d007c0c */ /* 0x040fe2000e7c1270 */
[----:B------:R-:W-:Y:S02]  /*15c20*/  ULDC UR12, c[0x0][0x228] ;  /* 0x00008a00000c7ab9 */ /* 0x000fe40000000800 */
[----:B------:R4:W-:Y:S01]  /*15c30*/  @P2 STG.E.U16 desc[UR6][R20.64], R34 ;  /* 0x0000002214002986 */ /* 0x0009e2000c101506 */
[----:B------:R-:W-:Y:S01]  /*15c40*/  ISETP.LT.AND P2, PT, R13, UR8, !P1 ;  /* 0x000000080d007c0c */ /* 0x000fe2000cf41270 */
[----:B------:R-:W-:Y:S01]  /*15c50*/  ULDC UR8, c[0x0][0x228] ;  /* 0x00008a0000087ab9 */ /* 0x000fe20000000800 */
[C---:B------:R-:W-:Y:S01]  /*15c60*/  ISETP.LT.AND P1, PT, R14.reuse, UR10, !P1 ;  /* 0x0000000a0e007c0c */ /* 0x040fe2000cf21270 */
[----:B------:R-:W-:Y:S01]  /*15c70*/  ULDC UR10, c[0x0][0x228] ;  /* 0x00008a00000a7ab9 */ /* 0x000fe20000000800 */
[----:B------:R-:W-:Y:S01]  /*15c80*/  ISETP.LT.AND P4, PT, R14, UR8, !P4 ;  /* 0x000000080e007c0c */ /* 0x000fe2000e781270 */
[----:B------:R-:W-:Y:S01]  /*15c90*/  ULDC UR8, c[0x0][0x228] ;  /* 0x00008a0000087ab9 */ /* 0x000fe20000000800 */
[----:B---3--:R-:W-:Y:S01]  /*15ca0*/  IMAD.WIDE R22, R25, 0x2, R8 ;  /* 0x0000000219167825 */ /* 0x008fe200078e0208 */
[----:B------:R-:W-:-:S03]  /*15cb0*/  PRMT R11, R34, 0x7632, R11 ;  /* 0x00007632220b7816 */ /* 0x000fc6000000000b */
[----:B------:R-:W-:Y:S02]  /*15cc0*/  VIADD R25, R25, UR28 ;  /* 0x0000001c19197c36 */ /* 0x000fe40008000000 */
[----:B------:R3:W-:Y:S01]  /*15cd0*/  @P5 STG.E.U16 desc[UR6][R22.64], R11 ;  /* 0x0000000b16005986 */ /* 0x0007e2000c101506 */
[----:B------:R-:W-:Y:S01]  /*15ce0*/  ISETP.GE.AND P5, PT, R15, UR4, PT ;  /* 0x000000040f007c0c */ /* 0x000fe2000bfa6270 */
[C---:B------:R-:W-:Y:S01]  /*15cf0*/  VIADD R27, R25.reuse, UR28 ;  /* 0x0000001c191b7c36 */ /* 0x040fe20008000000 */
[----:B------:R-:W-:Y:S01]  /*15d00*/  ULDC UR4, c[0x0][0x22c] ;  /* 0x00008b0000047ab9 */ /* 0x000fe20000000800 */
[----:B----4-:R-:W-:-:S04]  /*15d10*/  IMAD.WIDE R20, R25, 0x2, R8 ;  /* 0x0000000219147825 */ /* 0x010fc800078e0208 */
[----:B------:R-:W-:Y:S02]  /*15d20*/  VIADD R15, R12, 0x12 ;  /* 0x000000120c0f7836 */ /* 0x000fe40000000000 */
[----:B------:R-:W-:Y:S02]  /*15d30*/  VIADD R29, R27, UR28 ;  /* 0x0000001c1b1d7c36 */ /* 0x000fe40008000000 */
[----:B---3--:R-:W-:Y:S01]  /*15d40*/  IMAD.WIDE R10, R25, 0x2, R2 ;  /* 0x00000002190a7825 */ /* 0x008fe200078e0202 */
[----:B------:R-:W-:-:S03]  /*15d50*/  PRMT R23, R38, 0x7632, R23 ;  /* 0x0000763226177816 */ /* 0x000fc60000000017 */
[----:B------:R-:W-:Y:S01]  /*15d60*/  IMAD.WIDE R24, R27, 0x2, R2 ;  /* 0x000000021b187825 */ /* 0x000fe200078e0202 */
[----:B------:R3:W-:Y:S01]  /*15d70*/  @P2 STG.E.U16 desc[UR6][R10.64], R38 ;  /* 0x000000260a002986 */ /* 0x0007e2000c101506 */
[----:B------:R-:W-:Y:S01]  /*15d80*/  ISETP.GE.AND P2, PT, R15, UR4, PT ;  /* 0x000000040f007c0c */ /* 0x000fe2000bf46270 */
[----:B------:R-:W-:Y:S01]  /*15d90*/  ULDC UR4, c[0x0][0x22c] ;  /* 0x00008b0000047ab9 */ /* 0x000fe20000000800 */
[----:B------:R-:W-:Y:S01]  /*15da0*/  VIADD R15, R12, 0x13 ;  /* 0x000000130c0f7836 */ /* 0x000fe20000000000 */
[----:B------:R4:W-:Y:S04]  /*15db0*/  @P1 STG.E.U16 desc[UR6][R20.64], R23 ;  /* 0x0000001714001986 */ /* 0x0009e8000c101506 */
[----:B------:R5:W-:Y:S01]  /*15dc0*/  @P6 STG.E.U16 desc[UR6][R24.64], R35 ;  /* 0x0000002318006986 */ /* 0x000be2000c101506 */
[----:B------:R-:W-:Y:S01]  /*15dd0*/  ISETP.LT.AND P6, PT, R13, UR10, !P3 ;  /* 0x0000000a0d007c0c */ /* 0x000fe2000dfc1270 */
[----:B------:R-:W-:Y:S01]  /*15de0*/  ULDC UR10, c[0x0][0x228] ;  /* 0x00008a00000a7ab9 */ /* 0x000fe20000000800 */
[----:B------:R-:W-:Y:S01]  /*15df0*/  ISETP.LT.AND P3, PT, R14, UR12, !P3 ;  /* 0x0000000c0e007c0c */ /* 0x000fe2000df61270 */
[----:B---3--:R-:W-:Y:S01]  /*15e00*/  IMAD.WIDE R10, R27, 0x2, R8 ;  /* 0x000000021b0a7825 */ /* 0x008fe200078e0208 */
[----:B------:R-:W-:Y:S01]  /*15e10*/  ISETP.GE.AND P1, PT, R15, UR4, PT ;  /* 0x000000040f007c0c */ /* 0x000fe2000bf26270 */
[----:B------:R-:W-:Y:S01]  /*15e20*/  ULDC UR4, c[0x0][0x22c] ;  /* 0x00008b0000047ab9 */ /* 0x000fe20000000800 */
[----:B------:R-:W-:Y:S01]  /*15e30*/  PRMT R15, R39, 0x7632, R15 ;  /* 0x00007632270f7816 */ /* 0x000fe2000000000f */
[----:B----4-:R-:W-:Y:S01]  /*15e40*/  IMAD.WIDE R20, R29, 0x2, R2 ;  /* 0x000000021d147825 */ /* 0x010fe200078e0202 */
[----:B------:R-:W-:Y:S01]  /*15e50*/  ULDC UR12, c[0x0][0x228] ;  /* 0x00008a00000c7ab9 */ /* 0x000fe20000000800 */
[----:B-----5:R-:W-:-:S02]  /*15e60*/  PRMT R35, R35, 0x7632, R35 ;  /* 0x0000763223237816 */ /* 0x020fc40000000023 */
[----:B------:R-:W-:Y:S02]  /*15e70*/  VIADD R24, R12, 0x14 ;  /* 0x000000140c187836 */ /* 0x000fe40000000000 */
[C---:B------:R-:W-:Y:S01]  /*15e80*/  IMAD.WIDE R22, R29.reuse, 0x2, R8 ;  /* 0x000000021d167825 */ /* 0x040fe200078e0208 */
[----:B------:R3:W-:Y:S02]  /*15e90*/  @P4 STG.E.U16 desc[UR6][R10.64], R35 ;  /* 0x000000230a004986 */ /* 0x0007e4000c101506 */
[----:B------:R-:W-:Y:S01]  /*15ea0*/  ISETP.GE.AND P4, PT, R24, UR4, PT ;  /* 0x0000000418007c0c */ /* 0x000fe2000bf86270 */
[----:B------:R-:W-:Y:S01]  /*15eb0*/  ULDC UR4, c[0x0][0x228] ;  /* 0x00008a0000047ab9 */ /* 0x000fe20000000800 */
[----:B------:R-:W-:Y:S01]  /*15ec0*/  VIADD R29, R29, UR28 ;  /* 0x0000001c1d1d7c36 */ /* 0x000fe20008000000 */
[----:B------:R4:W-:Y:S01]  /*15ed0*/  @P6 STG.E.U16 desc[UR6][R20.64], R39 ;  /* 0x0000002714006986 */ /* 0x0009e2000c101506 */
[C---:B------:R-:W-:Y:S01]  /*15ee0*/  ISETP.LT.AND P6, PT, R13.reuse, UR10, !P5 ;  /* 0x0000000a0d007c0c */ /* 0x040fe2000efc1270 */
[----:B------:R-:W-:Y:S01]  /*15ef0*/  ULDC UR10, c[0x0][0x228] ;  /* 0x00008a00000a7ab9 */ /* 0x000fe20000000800 */
[C---:B------:R-:W-:Y:S01]  /*15f00*/  ISETP.LT.AND P5, PT, R14.reuse, UR12, !P5 ;  /* 0x0000000c0e007c0c */ /* 0x040fe2000efa1270 */
[----:B------:R5:W-:Y:S01]  /*15f10*/  @P3 STG.E.U16 desc[UR6][R22.64], R15 ;  /* 0x0000000f16003986 */ /* 0x000be2000c101506 */
[----:B------:R-:W-:Y:S01]  /*15f20*/  ISETP.LT.AND P3, PT, R13, UR4, !P0 ;  /* 0x000000040d007c0c */ /* 0x000fe2000c761270 */
[C---:B------:R-:W-:Y:S01]  /*15f30*/  VIADD R27, R29.reuse, UR28 ;  /* 0x0000001c1d1b7c36 */ /* 0x040fe20008000000 */
[----:B------:R-:W-:Y:S01]  /*15f40*/  ISETP.LT.AND P0, PT, R14, UR8, !P0 ;  /* 0x000000080e007c0c */ /* 0x000fe2000c701270 */
[C---:B---3--:R-:W-:Y:S01]  /*15f50*/  IMAD.WIDE R10, R29.reuse, 0x2, R2 ;  /* 0x000000021d0a7825 */ /* 0x048fe200078e0202 */
[----:B------:R-:W-:Y:S01]  /*15f60*/  ULDC UR4, c[0x0][0x22c] ;  /* 0x00008b0000047ab9 */ /* 0x000fe20000000800 */
[----:B------:R-:W-:Y:S01]  /*15f70*/  ULDC UR12, c[0x0][0x228] ;  /* 0x00008a00000c7ab9 */ /* 0x000fe20000000800 */
[----:B------:R-:W-:Y:S01]  /*15f80*/  ULDC UR8, c[0x0][0x22c] ;  /* 0x00008b0000087ab9 */ /* 0x000fe20000000800 */
[----:B----4-:R-:W-:-:S04]  /*15f90*/  IMAD.WIDE R20, R29, 0x2, R8 ;  /* 0x000000021d147825 */ /* 0x010fc800078e0208 */
[C---:B-----5:R-:W-:Y:S02]  /*15fa0*/  VIADD R15, R12.reuse, 0x15 ;  /* 0x000000150c0f7836 */ /* 0x060fe40000000000 */
[----:B------:R-:W-:Y:S01]  /*15fb0*/  IMAD.WIDE R22, R27, 0x2, R2 ;  /* 0x000000021b167825 */ /* 0x000fe200078e0202 */
[----:B------:R-:W-:Y:S02]  /*15fc0*/  @P3 STG.E.U16 desc[UR6][R10.64], R40 ;  /* 0x000000280a003986 */ /* 0x000fe4000c101506 */
[----:B------:R-:W-:Y:S01]  /*15fd0*/  ISETP.GE.AND P3, PT, R15, UR4, PT ;  /* 0x000000040f007c0c */ /* 0x000fe2000bf66270 */
[----:B------:R-:W-:Y:S01]  /*15fe0*/  IMAD.WIDE R24, R27, 0x2, R8 ;  /* 0x000000021b187825 */ /* 0x000fe200078e0208 */
[----:B------:R3:W-:Y:S01]  /*15ff0*/  @P0 STG.E.U16 desc[UR6][R20.64], R26 ;  /* 0x0000001a14000986 */ /* 0x0007e2000c101506 */
[----:B------:R-:W-:Y:S01]  /*16000*/  ULDC UR4, c[0x0][0x248] ;  /* 0x0000920000047ab9 */ /* 0x000fe20000000800 */
[C---:B------:R-:W-:Y:S01]  /*16010*/  ISETP.LT.AND P0, PT, R13.reuse, UR10, !P2 ;  /* 0x0000000a0d007c0c */ /* 0x040fe2000d701270 */
[----:B------:R-:W-:Y:S01]  /*16020*/  VIADD R15, R12, 0x16 ;  /* 0x000000160c0f7836 */ /* 0x000fe20000000000 */
[----:B------:R-:W-:Y:S01]  /*16030*/  @P6 STG.E.U16 desc[UR6][R22.64], R88 ;  /* 0x0000005816006986 */ /* 0x000fe2000c101506 */
[----:B------:R-:W-:Y:S01]  /*16040*/  ISETP.LT.AND P2, PT, R14, UR12, !P2 ;  /* 0x0000000c0e007c0c */ /* 0x000fe2000d741270 */
[----:B------:R-:W-:Y:S01]  /*16050*/  ULDC UR10, c[0x0][0x228] ;  /* 0x00008a00000a7ab9 */ /* 0x000fe20000000800 */
[----:B------:R-:W-:Y:S01]  /*16060*/  ISETP.LT.AND P6, PT, R13, UR14, !P1 ;  /* 0x0000000e0d007c0c */ /* 0x000fe2000cfc1270 */
[----:B------:R4:W-:Y:S01]  /*16070*/  @P5 STG.E.U16 desc[UR6][R24.64], R28 ;  /* 0x0000001c18005986 */ /* 0x0009e2000c101506 */
[----:B------:R-:W-:Y:S01]  /*16080*/  ISETP.GE.AND P5, PT, R15, UR8, PT ;  /* 0x000000080f007c0c */ /* 0x000fe2000bfa6270 */
[----:B------:R-:W-:Y:S01]  /*16090*/  VIADD R15, R12, 0x17 ;  /* 0x000000170c0f7836 */ /* 0x000fe20000000000 */
[----:B------:R-:W-:Y:S01]  /*160a0*/  ULDC UR12, c[0x0][0x228] ;  /* 0x00008a00000c7ab9 */ /* 0x000fe20000000800 */
[----:B---3--:R-:W-:Y:S01]  /*160b0*/  VIADD R21, R27, UR4 ;  /* 0x000000041b157c36 */ /* 0x008fe20008000000 */
[----:B------:R-:W-:Y:S01]  /*160c0*/  ULDC UR4, c[0x0][0x248] ;  /* 0x0000920000047ab9 */ /* 0x000fe20000000800 */
[----:B------:R-:W-:Y:S01]  /*160d0*/  ULDC UR14, c[0x0][0x228] ;  /* 0x00008a00000e7ab9 */ /* 0x000fe20000000800 */
[----:B------:R-:W-:Y:S01]  /*160e0*/  ISETP.LT.AND P1, PT, R14, UR10, !P1 ;  /* 0x0000000a0e007c0c */ /* 0x000fe2000cf21270 */
[C---:B------:R-:W-:Y:S01]  /*160f0*/  IMAD.WIDE R10, R21.reuse, 0x2, R2 ;  /* 0x00000002150a7825 */ /* 0x040fe200078e0202 */
[----:B------:R-:W-:Y:S01]  /*16100*/  ULDC UR8, c[0x0][0x22c] ;  /* 0x00008b0000087ab9 */ /* 0x000fe20000000800 */
[----:B------:R-:W-:Y:S01]  /*16110*/  ULDC UR10, c[0x0][0x228] ;  /* 0x00008a00000a7ab9 */ /* 0x000fe20000000800 */
[----:B------:R-:W-:Y:S01]  /*16120*/  PRMT R26, R90, 0x7632, R26 ;  /* 0x000076325a1a7816 */ /* 0x000fe2000000001a */
[----:B----4-:R-:W-:Y:S01]  /*16130*/  VIADD R25, R21, UR4 ;  /* 0x0000000415197c36 */ /* 0x010fe20008000000 */
[----:B------:R-:W-:Y:S01]  /*16140*/  PRMT R24, R41, 0x7632, R24 ;  /* 0x0000763229187816 */ /* 0x000fe20000000018 */
[----:B------:R-:W-:Y:S01]  /*16150*/  IMAD.WIDE R20, R21, 0x2, R8 ;  /* 0x0000000215147825 */ /* 0x000fe200078e0208 */
[----:B------:R3:W-:Y:S01]  /*16160*/  @P0 STG.E.U16 desc[UR6][R10.64], R41 ;  /* 0x000000290a000986 */ /* 0x0007e2000c101506 */
[----:B------:R-:W-:-:S02]  /*16170*/  ULDC UR4, c[0x0][0x22c] ;  /* 0x00008b0000047ab9 */ /* 0x000fc40000000800 */
[----:B------:R-:W-:Y:S01]  /*16180*/  IMAD.WIDE R22, R25, 0x2, R2 ;  /* 0x0000000219167825 */ /* 0x000fe200078e0202 */
[----:B------:R4:W-:Y:S01]  /*16190*/  @P2 STG.E.U16 desc[UR6][R20.64], R24 ;  /* 0x0000001814002986 */ /* 0x0009e2000c101506 */
[----:B------:R-:W-:Y:S01]  /*161a0*/  ISETP.GE.AND P0, PT, R15, UR4, PT ;  /* 0x000000040f007c0c */ /* 0x000fe2000bf06270 */
[----:B------:R-:W-:Y:S01]  /*161b0*/  ULDC UR4, c[0x0][0x248] ;  /* 0x0000920000047ab9 */ /* 0x000fe20000000800 */
[----:B------:R-:W-:Y:S01]  /*161c0*/  VIADD R15, R12, 0x18 ;  /* 0x000000180c0f7836 */ /* 0x000fe20000000000 */
[----:B------:R5:W-:Y:S01]  /*161d0*/  @P6 STG.E.U16 desc[UR6][R22.64], R89 ;  /* 0x0000005916006986 */ /* 0x000be2000c101506 */
[----:B------:R-:W-:Y:S01]  /*161e0*/  ISETP.LT.AND P6, PT, R13, UR12, !P4 ;  /* 0x0000000c0d007c0c */ /* 0x000fe2000e7c1270 */
[C---:B------:R-:W-:Y:S01]  /*161f0*/  VIADD R27, R25.reuse, UR4 ;  /* 0x00000004191b7c36 */ /* 0x040fe20008000000 */
[----:B------:R-:W-:Y:S01]  /*16200*/  ISETP.LT.AND P4, PT, R14, UR14, !P4 ;  /* 0x0000000e0e007c0c */ /* 0x000fe2000e781270 */
[----:B---3--:R-:W-:Y:S01]  /*16210*/  IMAD.WIDE R10, R25, 0x2, R8 ;  /* 0x00000002190a7825 */ /* 0x008fe200078e0208 */
[----:B------:R-:W-:Y:S01]  /*16220*/  ISETP.GE.AND P2, PT, R15, UR8, PT ;  /* 0x000000080f007c0c */ /* 0x000fe2000bf46270 */
[----:B------:R-:W-:Y:S01]  /*16230*/  ULDC UR4, c[0x0][0x22c] ;  /* 0x00008b0000047ab9 */ /* 0x000fe20000000800 */
[----:B------:R-:W-:Y:S01]  /*16240*/  PRMT R15, R42, 0x7632, R15 ;  /* 0x000076322a0f7816 */ /* 0x000fe2000000000f */
[----:B----4-:R-:W-:Y:S01]  /*16250*/  IMAD.WIDE R20, R27, 0x2, R2 ;  /* 0x000000021b147825 */ /* 0x010fe200078e0202 */
[----:B------:R-:W-:Y:S01]  /*16260*/  ULDC UR12, c[0x0][0x228] ;  /* 0x00008a00000c7ab9 */ /* 0x000fe20000000800 */
[----:B------:R-:W-:Y:S01]  /*16270*/  ULDC UR14, c[0x0][0x228] ;  /* 0x00008a00000e7ab9 */ /* 0x000fe20000000800 */
[----:B------:R-:W-:Y:S01]  /*16280*/  ULDC UR8, c[0x0][0x248] ;  /* 0x0000920000087ab9 */ /* 0x000fe20000000800 */
[----:B-----5:R-:W-:Y:S01]  /*16290*/  PRMT R89, R89, 0x7632, R89 ;  /* 0x0000763259597816 */ /* 0x020fe20000000059 */
[----:B------:R-:W-:-:S04]  /*162a0*/  IMAD.WIDE R22, R27, 0x2, R8 ;  /* 0x000000021b167825 */ /* 0x000fc800078e0208 */
[C---:B------:R-:W-:Y:S01]  /*162b0*/  VIADD R24, R12.reuse, 0x19 ;  /* 0x000000190c187836 */ /* 0x040fe20000000000 */
[----:B------:R3:W-:Y:S01]  /*162c0*/  @P1 STG.E.U16 desc[UR6][R10.64], R89 ;  /* 0x000000590a001986 */ /* 0x0007e2000c101506 */
[----:B------:R-:W-:-:S03]  /*162d0*/  VIADD R28, R12, 0x74 ;  /* 0x000000740c1c7836 */ /* 0x000fc60000000000 */
[----:B------:R-:W-:Y:S01]  /*162e0*/  @P6 STG.E.U16 desc[UR6][R20.64], R42 ;  /* 0x0000002a14006986 */ /* 0x000fe2000c101506 */
[----:B------:R-:W-:Y:S01]  /*162f0*/  ISETP.GE.AND P1, PT, R24, UR4, PT ;  /* 0x0000000418007c0c */ /* 0x000fe2000bf26270 */
[----:B------:R-:W-:Y:S01]  /*16300*/  ULDC UR4, c[0x0][0x248] ;  /* 0x0000920000047ab9 */ /* 0x000fe20000000800 */
[C---:B------:R-:W-:Y:S01]  /*16310*/  ISETP.LT.AND P6, PT, R13.reuse, UR14, !P5 ;  /* 0x0000000e0d007c0c */ /* 0x040fe2000efc1270 */
[----:B------:R4:W-:Y:S01]  /*16320*/  @P4 STG.E.U16 desc[UR6][R22.64], R15 ;  /* 0x0000000f16004986 */ /* 0x0009e2000c101506 */
[----:B------:R-:W-:Y:S01]  /*16330*/  ISETP.LT.AND P4, PT, R13, UR10, !P3 ;  /* 0x0000000a0d007c0c */ /* 0x000fe2000df81270 */
[----:B------:R-:W-:Y:S01]  /*16340*/  VIADD R27, R27, UR4 ;  /* 0x000000041b1b7c36 */ /* 0x000fe20008000000 */
[C---:B------:R-:W-:Y:S01]  /*16350*/  ISETP.LT.AND P3, PT, R14.reuse, UR12, !P3 ;  /* 0x0000000c0e007c0c */ /* 0x040fe2000df61270 */
[----:B------:R-:W-:Y:S01]  /*16360*/  ULDC UR4, c[0x0][0x22c] ;  /* 0x00008b0000047ab9 */ /* 0x000fe20000000800 */
[----:B------:R-:W-:Y:S01]  /*16370*/  ISETP.LT.AND P5, PT, R14, UR16, !P5 ;  /* 0x000000100e007c0c */ /* 0x000fe2000efa1270 */
[C---:B------:R-:W-:Y:S01]  /*16380*/  VIADD R29, R27.reuse, UR8 ;  /* 0x000000081b1d7c36 */ /* 0x040fe20008000000 */
[----:B------:R-:W-:Y:S01]  /*16390*/  ULDC UR10, c[0x0][0x228] ;  /* 0x00008a00000a7ab9 */ /* 0x000fe20000000800 */
[C---:B---3--:R-:W-:Y:S01]  /*163a0*/  IMAD.WIDE R10, R27.reuse, 0x2, R2 ;  /* 0x000000021b0a7825 */ /* 0x048fe200078e0202 */
[----:B------:R-:W-:Y:S01]  /*163b0*/  ULDC UR12, c[0x0][0x228] ;  /* 0x00008a00000c7ab9 */ /* 0x000fe20000000800 */
[----:B------:R-:W-:Y:S01]  /*163c0*/  ULDC UR14, c[0x0][0x228] ;  /* 0x00008a00000e7ab9 */ /* 0x000fe20000000800 */
[----:B------:R-:W-:Y:S01]  /*163d0*/  ULDC UR8, c[0x0][0x22c] ;  /* 0x00008b0000087ab9 */ /* 0x000fe20000000800 */
[----:B----4-:R-:W-:Y:S01]  /*163e0*/  VIADD R15, R12, 0x1a ;  /* 0x0000001a0c0f7836 */ /* 0x010fe20000000000 */
[----:B------:R-:W-:Y:S01]  /*163f0*/  ULDC UR16, c[0x0][0x228] ;  /* 0x00008a0000107ab9 */ /* 0x000fe20000000800 */
[----:B------:R-:W-:Y:S01]  /*16400*/  IMAD.WIDE R20, R27, 0x2, R8 ;  /* 0x000000021b147825 */ /* 0x000fe200078e0208 */
[----:B------:R-:W-:Y:S01]  /*16410*/  @P4 STG.E.U16 desc[UR6][R10.64], R90 ;  /* 0x0000005a0a004986 */ /* 0x000fe2000c101506 */
[----:B------:R-:W-:-:S02]  /*16420*/  PRMT R27, R43, 0x7632, R27 ;  /* 0x000076322b1b7816 */ /* 0x000fc4000000001b */
[----:B------:R-:W-:Y:S01]  /*16430*/  IMAD.WIDE R22, R29, 0x2, R2 ;  /* 0x000000021d167825 */ /* 0x000fe200078e0202 */
[----:B------:R-:W-:Y:S01]  /*16440*/  ISETP.GE.AND P4, PT, R15, UR4, PT ;  /* 0x000000040f007c0c */ /* 0x000fe2000bf86270 */
[----:B------:R3:W-:Y:S01]  /*16450*/  @P3 STG.E.U16 desc[UR6][R20.64], R26 ;  /* 0x0000001a14003986 */ /* 0x0007e2000c101506 */
[----:B------:R-:W-:Y:S01]  /*16460*/  ULDC UR4, c[0x0][0x248] ;  /* 0x0000920000047ab9 */ /* 0x000fe20000000800 */
[----:B------:R-:W-:Y:S01]  /*16470*/  IMAD.WIDE R24, R29, 0x2, R8 ;  /* 0x000000021d187825 */ /* 0x000fe200078e0208 */
[C---:B------:R-:W-:Y:S01]  /*16480*/  ISETP.LT.AND P3, PT, R13.reuse, UR10, !P0 ;  /* 0x0000000a0d007c0c */ /* 0x040fe2000c761270 */
[----:B------:R-:W-:Y:S01]  /*16490*/  @P6 STG.E.U16 desc[UR6][R22.64], R43 ;  /* 0x0000002b16006986 */ /* 0x000fe2000c101506 */
[----:B------:R-:W-:Y:S01]  /*164a0*/  ISETP.LT.AND P0, PT, R14, UR12, !P0 ;  /* 0x0000000c0e007c0c */ /* 0x000fe2000c701270 */
[C---:B------:R-:W-:Y:S01]  /*164b0*/  VIADD R15, R12.reuse, 0x1b ;  /* 0x0000001b0c0f7836 */ /* 0x040fe20000000000 */
[----:B------:R-:W-:Y:S01]  /*164c0*/  ISETP.LT.AND P6, PT, R13, UR14, !P2 ;  /* 0x0000000e0d007c0c */ /* 0x000fe2000d7c1270 */
[----:B------:R4:W-:Y:S01]  /*164d0*/  @P5 STG.E.U16 desc[UR6][R24.64], R27 ;  /* 0x0000001b18005986 */ /* 0x0009e2000c101506 */
[----:B------:R-:W-:Y:S01]  /*164e0*/  ULDC UR10, c[0x0][0x228] ;  /* 0x00008a00000a7ab9 */ /* 0x000fe20000000800 */
[----:B------:R-:W-:Y:S01]  /*164f0*/  ULDC UR12, c[0x0][0x228] ;  /* 0x00008a00000c7ab9 */ /* 0x000fe20000000800 */
[----:B------:R-:W-:Y:S01]  /*16500*/  ISETP.GE.AND P5, PT, R15, UR8, PT ;  /* 0x000000080f007c0c */ /* 0x000fe2000bfa6270 */
[----:B---3--:R-:W-:Y:S01]  /*16510*/  VIADD R21, R29, UR4 ;  /* 0x000000041d157c36 */ /* 0x008fe20008000000 */
[----:B------:R-:W-:Y:S01]  /*16520*/  ULDC UR4, c[0x0][0x248] ;  /* 0x0000920000047ab9 */ /* 0x000fe20000000800 */
[----:B------:R-:W-:Y:S01]  /*16530*/  VIADD R15, R12, 0x1c ;  /* 0x0000001c0c0f7836 */ /* 0x000fe20000000000 */
[----:B------:R-:W-:Y:S01]  /*16540*/  ULDC UR14, c[0x0][0x228] ;  /* 0x00008a00000e7ab9 */ /* 0x000fe20000000800 */
[C---:B------:R-:W-:Y:S01]  /*16550*/  IMAD.WIDE R10, R21.reuse, 0x2, R2 ;  /* 0x00000002150a7825 */ /* 0x040fe200078e0202 */
[----:B------:R-:W-:Y:S01]  /*16560*/  ISETP.LT.AND P2, PT, R14, UR10, !P2 ;  /* 0x0000000a0e007c0c */ /* 0x000fe2000d741270 */
[----:B------:R-:W-:Y:S01]  /*16570*/  ULDC UR8, c[0x0][0x22c] ;  /* 0x00008b0000087ab9 */ /* 0x000fe20000000800 */
[----:B------:R-:W-:Y:S01]  /*16580*/  ULDC UR10, c[0x0][0x228] ;  /* 0x00008a00000a7ab9 */ /* 0x000fe20000000800 */
[----:B----4-:R-:W-:Y:S01]  /*16590*/  VIADD R25, R21, UR4 ;  /* 0x0000000415197c36 */ /* 0x010fe20008000000 */
[----:B------:R-:W-:Y:S01]  /*165a0*/  PRMT R24, R91, 0x7632, R24 ;  /* 0x000076325b187816 */ /* 0x000fe20000000018 */
[----:B------:R-:W-:Y:S01]  /*165b0*/  IMAD.WIDE R20, R21, 0x2, R8 ;  /* 0x0000000215147825 */ /* 0x000fe200078e0208 */
[----:B------:R3:W-:Y:S01]  /*165c0*/  @P3 STG.E.U16 desc[UR6][R10.64], R91 ;  /* 0x0000005b0a003986 */ /* 0x0007e2000c101506 */
[----:B------:R-:W-:Y:S01]  /*165d0*/  ULDC UR4, c[0x0][0x22c] ;  /* 0x00008b0000047ab9 */ /* 0x000fe20000000800 */
[----:B------:R-:W-:Y:S01]  /*165e0*/  PRMT R26, R93, 0x7632, R26 ;  /* 0x000076325d1a7816 */ /* 0x000fe2000000001a */
        /* <DEDUP_REMOVED lines=13> */
[C---:B----4-:R-:W-:Y:S01]  /*166c0*/  IMAD.WIDE R20, R27.reuse, 0x2, R2 ;  /* 0x000000021b147825 */ /* 0x050fe200078e0202 */
[----:B------:R-:W-:Y:S01]  /*166d0*/  ULDC UR12, c[0x0][0x228] ;  /* 0x00008a00000c7ab9 */ /* 0x000fe20000000800 */
[----:B------:R-:W-:Y:S01]  /*166e0*/  ULDC UR14, c[0x0][0x228] ;  /* 0x00008a00000e7ab9 */ /* 0x000fe20000000800 */
[----:B------:R-:W-:Y:S01]  /*166f0*/  ULDC UR8, c[0x0][0x248] ;  /* 0x0000920000087ab9 */ /* 0x000fe20000000800 */
[----:B-----5:R-:W-:Y:S01]  /*16700*/  PRMT R92, R92, 0x7632, R92 ;  /* 0x000076325c5c7816 */ /* 0x020fe2000000005c */
[----:B------:R-:W-:-:S04]  /*16710*/  IMAD.WIDE R22, R27, 0x2, R8 ;  /* 0x000000021b167825 */ /* 0x000fc800078e0208 */
[----:B------:R-:W-:Y:S01]  /*16720*/  VIADD R24, R12, 0x1e ;  /* 0x0000001e0c187836 */ /* 0x000fe20000000000 */
[----:B------:R3:W-:Y:S04]  /*16730*/  @P2 STG.E.U16 desc[UR6][R10.64], R92 ;  /* 0x0000005c0a002986 */ /* 0x0007e8000c101506 */
        /* <DEDUP_REMOVED lines=43> */
[C---:B----4-:R-:W-:Y:S01]  /*169f0*/  VIADD R25, R21.reuse, UR4 ;  /* 0x0000000415197c36 */ /* 0x050fe20008000000 */
        /* <DEDUP_REMOVED lines=205> */
[----:B------:R-:W-:Y:S01]  /*176d0*/  IMAD.WIDE R10, R21, 0x2, R2 ;  /* 0x00000002150a7825 */ /* 0x000fe200078e0202 */
[----:B------:R-:W-:Y:S01]  /*176e0*/  ISETP.LT.AND P1, PT, R14, UR10, !P1 ;  /* 0x0000000a0e007c0c */ /* 0x000fe2000cf21270 */
[----:B------:R-:W-:Y:S01]  /*176f0*/  ULDC UR8, c[0x0][0x22c] ;  /* 0x00008b0000087ab9 */ /* 0x000fe20000000800 */
[----:B------:R-:W-:Y:S01]  /*17700*/  PRMT R26, R143, 0x7632, R26 ;  /* 0x000076328f1a7816 */ /* 0x000fe2000000001a */
[----:B----4-:R-:W-:Y:S01]  /*17710*/  VIADD R25, R21, UR4 ;  /* 0x0000000415197c36 */ /* 0x010fe20008000000 */
[----:B------:R-:W-:Y:S01]  /*17720*/  PRMT R24, R137, 0x7632, R24 ;  /* 0x0000763289187816 */ /* 0x000fe20000000018 */
[----:B------:R-:W-:Y:S01]  /*17730*/  IMAD.WIDE R20, R21, 0x2, R8 ;  /* 0x0000000215147825 */ /* 0x000fe200078e0208 */
[----:B------:R3:W-:Y:S01]  /*17740*/  @P0 STG.E.U16 desc[UR6][R10.64], R137 ;  /* 0x000000890a000986 */ /* 0x0007e2000c101506 */
[----:B------:R-:W-:Y:S01]  /*17750*/  ULDC UR4, c[0x0][0x22c] ;  /* 0x00008b0000047ab9 */ /* 0x000fe20000000800 */
[----:B------:R-:W-:Y:S01]  /*17760*/  ULDC UR10, c[0x0][0x22c] ;  /* 0x00008b00000a7ab9 */ /* 0x000fe20000000800 */
        /* <DEDUP_REMOVED lines=31> */
[C---:B---3--:R-:W-:Y:S01]  /*17960*/  IMAD.WIDE R10, R27.reuse, 0x2, R2 ;  /* 0x000000021b0a7825 */ /* 0x048fe200078e0202 */
[----:B------:R-:W-:Y:S01]  /*17970*/  ULDC UR4, c[0x0][0x248] ;  /* 0x0000920000047ab9 */ /* 0x000fe20000000800 */
[----:B------:R-:W-:Y:S01]  /*17980*/  ULDC UR14, c[0x0][0x228] ;  /* 0x00008a00000e7ab9 */ /* 0x000fe20000000800 */
[----:B------:R-:W-:Y:S01]  /*17990*/  ULDC UR16, c[0x0][0x228] ;  /* 0x00008a0000107ab9 */ /* 0x000fe20000000800 */
[C---:B------:R-:W-:Y:S01]  /*179a0*/  VIADD R29, R27.reuse, UR8 ;  /* 0x000000081b1d7c36 */ /* 0x040fe20008000000 */
        /* <DEDUP_REMOVED lines=8> */
[----:B------:R-:W-:Y:S01]  /*17a30*/  ULDC UR10, c[0x0][0x228] ;  /* 0x00008a00000a7ab9 */ /* 0x000fe20000000800 */
[----:B------:R3:W-:Y:S01]  /*17a40*/  @P3 STG.E.U16 desc[UR6][R20.64], R26 ;  /* 0x0000001a14003986 */ /* 0x0007e2000c101506 */
[----:B------:R-:W-:Y:S01]  /*17a50*/  IMAD.WIDE R24, R29, 0x2, R8 ;  /* 0x000000021d187825 */ /* 0x000fe200078e0208 */
[C---:B------:R-:W-:Y:S01]  /*17a60*/  ISETP.LT.AND P3, PT, R13.reuse, UR10, !P0 ;  /* 0x0000000a0d007c0c */ /* 0x040fe2000c761270 */
[----:B------:R-:W-:Y:S01]  /*17a70*/  ULDC UR10, c[0x0][0x228] ;  /* 0x00008a00000a7ab9 */ /* 0x000fe20000000800 */
        /* <DEDUP_REMOVED lines=11> */
[----:B------:R-:W-:Y:S01]  /*17b30*/  ISETP.LT.AND P2, PT, R14, UR10, !P2 ;  /* 0x0000000a0e007c0c */ /* 0x000fe2000d741270 */
[----:B------:R-:W-:Y:S01]  /*17b40*/  IMAD.WIDE R10, R21, 0x2, R2 ;  /* 0x00000002150a7825 */ /* 0x000fe200078e0202 */
[----:B------:R-:W-:Y:S01]  /*17b50*/  ULDC UR8, c[0x0][0x22c] ;  /* 0x00008b0000087ab9 */ /* 0x000fe20000000800 */
[----:B------:R-:W-:Y:S01]  /*17b60*/  ULDC UR10, c[0x0][0x228] ;  /* 0x00008a00000a7ab9 */ /* 0x000fe20000000800 */
[----:B------:R-:W-:Y:S01]  /*17b70*/  PRMT R26, R45, 0x7632, R26 ;  /* 0x000076322d1a7816 */ /* 0x000fe2000000001a */
[C---:B----4-:R-:W-:Y:S01]  /*17b80*/  VIADD R25, R21.reuse, UR4 ;  /* 0x0000000415197c36 */ /* 0x050fe20008000000 */
        /* <DEDUP_REMOVED lines=162> */
[----:B------:R-:W-:-:S02]  /*185b0*/  VIADD R24, R12, 0x41 ;  /* 0x000000410c187836 */ /* 0x000fc40000000000 */
[C---:B------:R-:W-:Y:S02]  /*185c0*/  IMAD.WIDE R22, R27.reuse, 0x2, R8 ;  /* 0x000000021b167825 */ /* 0x040fe400078e0208 */
[----:B------:R3:W-:Y:S01]  /*185d0*/  @P3 STG.E.U16 desc[UR6][R10.64], R49 ;  /* 0x000000310a003986 */ /* 0x0007e2000c101506 */
[----:B------:R-:W-:Y:S01]  /*185e0*/  ISETP.GE.AND P3, PT, R24, UR4, PT ;  /* 0x0000000418007c0c */ /* 0x000fe2000bf66270 */
[----:B------:R-:W-:Y:S02]  /*185f0*/  ULDC UR4, c[0x0][0x248] ;  /* 0x0000920000047ab9 */ /* 0x000fe40000000800 */
[----:B------:R4:W-:Y:S01]  /*18600*/  @P6 STG.E.U16 desc[UR6][R20.64], R114 ;  /* 0x0000007214006986 */ /* 0x0009e2000c101506 */
[----:B------:R-:W-:Y:S01]  /*18610*/  VIADD R27, R27, UR4 ;  /* 0x000000041b1b7c36 */ /* 0x000fe20008000000 */
[C---:B------:R-:W-:Y:S01]  /*18620*/  ISETP.LT.AND P6, PT, R13.reuse, UR14, !P5 ;  /* 0x0000000e0d007c0c */ /* 0x040fe2000efc1270 */
[----:B------:R-:W-:Y:S01]  /*18630*/  ULDC UR4, c[0x0][0x22c] ;  /* 0x00008b0000047ab9 */ /* 0x000fe20000000800 */
[----:B------:R5:W-:Y:S01]  /*18640*/  @P0 STG.E.U16 desc[UR6][R22.64], R15 ;  /* 0x0000000f16000986 */ /* 0x000be2000c101506 */
[----:B------:R-:W-:Y:S01]  /*18650*/  ISETP.LT.AND P0, PT, R13, UR10, !P2 ;  /* 0x0000000a0d007c0c */ /* 0x000fe2000d701270 */
[C---:B------:R-:W-:Y:S01]  /*18660*/  VIADD R29, R27.reuse, UR8 ;  /* 0x000000081b1d7c36 */ /* 0x040fe20008000000 */
[C---:B------:R-:W-:Y:S01]  /*18670*/  ISETP.LT.AND P2, PT, R14.reuse, UR12, !P2 ;  /* 0x0000000c0e007c0c */ /* 0x040fe2000d741270 */
[C---:B---3--:R-:W-:Y:S01]  /*18680*/  IMAD.WIDE R10, R27.reuse, 0x2, R2 ;  /* 0x000000021b0a7825 */ /* 0x048fe200078e0202 */
[----:B------:R-:W-:Y:S01]  /*18690*/  ISETP.LT.AND P5, PT, R14, UR16, !P5 ;  /* 0x000000100e007c0c */ /* 0x000fe2000efa1270 */
[----:B------:R-:W-:Y:S01]  /*186a0*/  ULDC UR10, c[0x0][0x228] ;  /* 0x00008a00000a7ab9 */ /* 0x000fe20000000800 */
[----:B------:R-:W-:Y:S01]  /*186b0*/  ULDC UR12, c[0x0][0x228] ;  /* 0x00008a00000c7ab9 */ /* 0x000fe20000000800 */
[----:B----4-:R-:W-:Y:S01]  /*186c0*/  IMAD.WIDE R20, R27, 0x2, R8 ;  /* 0x000000021b147825 */ /* 0x010fe200078e0208 */
[----:B------:R-:W-:Y:S01]  /*186d0*/  PRMT R27, R115, 0x7632, R27 ;  /* 0x00007632731b7816 */ /* 0x000fe2000000001b */
[----:B------:R-:W-:Y:S01]  /*186e0*/  ULDC UR14, c[0x0][0x228] ;  /* 0x00008a00000e7ab9 */ /* 0x000fe20000000800 */
[----:B------:R-:W-:Y:S01]  /*186f0*/  ULDC UR8, c[0x0][0x22c] ;  /* 0x00008b0000087ab9 */ /* 0x000fe20000000800 */
[----:B-----5:R-:W-:Y:S01]  /*18700*/  IMAD.WIDE R22, R29, 0x2, R2 ;  /* 0x000000021d167825 */ /* 0x020fe200078e0202 */
[----:B------:R-:W-:Y:S01]  /*18710*/  ULDC UR16, c[0x0][0x228] ;  /* 0x00008a0000107ab9 */ /* 0x000fe20000000800 */
[----:B------:R-:W-:Y:S02]  /*18720*/  @P0 STG.E.U16 desc[UR6][R10.64], R50 ;  /* 0x000000320a000986 */ /* 0x000fe4000c101506 */
[----:B------:R-:W-:-:S02]  /*18730*/  VIADD R15, R12, 0x42 ;  /* 0x000000420c0f7836 */ /* 0x000fc40000000000 */
[----:B------:R-:W-:Y:S01]  /*18740*/  IMAD.WIDE R24, R29, 0x2, R8 ;  /* 0x000000021d187825 */ /* 0x000fe200078e0208 */
[----:B------:R3:W-:Y:S02]  /*18750*/  @P2 STG.E.U16 desc[UR6][R20.64], R26 ;  /* 0x0000001a14002986 */ /* 0x0007e4000c101506 */
[----:B------:R-:W-:Y:S01]  /*18760*/  ISETP.GE.AND P0, PT, R15, UR4, PT ;  /* 0x000000040f007c0c */ /* 0x000fe2000bf06270 */
[----:B------:R-:W-:Y:S01]  /*18770*/  ULDC UR4, c[0x0][0x248] ;  /* 0x0000920000047ab9 */ /* 0x000fe20000000800 */
[----:B------:R-:W-:Y:S01]  /*18780*/  @P6 STG.E.U16 desc[UR6][R22.64], R115 ;  /* 0x0000007316006986 */ /* 0x000fe2000c101506 */
[C---:B------:R-:W-:Y:S01]  /*18790*/  ISETP.LT.AND P6, PT, R13.reuse, UR14, !P4 ;  /* 0x0000000e0d007c0c */ /* 0x040fe2000e7c1270 */
[----:B------:R-:W-:Y:S01]  /*187a0*/  VIADD R15, R12, 0x43 ;  /* 0x000000430c0f7836 */ /* 0x000fe20000000000 */
[----:B------:R-:W-:Y:S01]  /*187b0*/  ULDC UR14, c[0x0][0x228] ;  /* 0x00008a00000e7ab9 */ /* 0x000fe20000000800 */
[----:B------:R4:W-:Y:S01]  /*187c0*/  @P5 STG.E.U16 desc[UR6][R24.64], R27 ;  /* 0x0000001b18005986 */ /* 0x0009e2000c101506 */
[----:B------:R-:W-:Y:S01]  /*187d0*/  ISETP.LT.AND P5, PT, R13, UR10, !P1 ;  /* 0x0000000a0d007c0c */ /* 0x000fe2000cfa1270 */
[----:B------:R-:W-:Y:S01]  /*187e0*/  ULDC UR10, c[0x0][0x228] ;  /* 0x00008a00000a7ab9 */ /* 0x000fe20000000800 */
[----:B------:R-:W-:Y:S01]  /*187f0*/  ISETP.LT.AND P1, PT, R14, UR12, !P1 ;  /* 0x0000000c0e007c0c */ /* 0x000fe2000cf21270 */
[----:B---3--:R-:W-:Y:S01]  /*18800*/  VIADD R21, R29, UR4 ;  /* 0x000000041d157c36 */ /* 0x008fe20008000000 */
[----:B------:R-:W-:Y:S01]  /*18810*/  ULDC UR4, c[0x0][0x248] ;  /* 0x0000920000047ab9 */ /* 0x000fe20000000800 */
[----:B------:R-:W-:Y:S01]  /*18820*/  ISETP.GE.AND P2, PT, R15, UR8, PT ;  /* 0x000000080f007c0c */ /* 0x000fe2000bf46270 */
[----:B------:R-:W-:Y:S01]  /*18830*/  VIADD R15, R12, 0x44 ;  /* 0x000000440c0f7836 */ /* 0x000fe20000000000 */
[----:B------:R-:W-:Y:S01]  /*18840*/  ULDC UR12, c[0x0][0x228] ;  /* 0x00008a00000c7ab9 */ /* 0x000fe20000000800 */
[----:B------:R-:W-:Y:S01]  /*18850*/  IMAD.WIDE R10, R21, 0x2, R2 ;  /* 0x00000002150a7825 */ /* 0x000fe200078e0202 */
[----:B------:R-:W-:Y:S01]  /*18860*/  ISETP.LT.AND P4, PT, R14, UR10, !P4 ;  /* 0x0000000a0e007c0c */ /* 0x000fe2000e781270 */
[----:B------:R-:W-:Y:S01]  /*18870*/  ULDC UR8, c[0x0][0x22c] ;  /* 0x00008b0000087ab9 */ /* 0x000fe20000000800 */
[----:B----4-:R-:W-:Y:S01]  /*18880*/  PRMT R24, R51, 0x7632, R24 ;  /* 0x0000763233187816 */ /* 0x010fe20000000018 */
[C---:B------:R-:W-:Y:S01]  /*18890*/  VIADD R25, R21.reuse, UR4 ;  /* 0x0000000415197c36 */ /* 0x040fe20008000000 */
[----:B------:R3:W-:Y:S01]  /*188a0*/  @P5 STG.E.U16 desc[UR6][R10.64], R51 ;  /* 0x000000330a005986 */ /* 0x0007e2000c101506 */
[----:B------:R-:W-:Y:S01]  /*188b0*/  IMAD.WIDE R20, R21, 0x2, R8 ;  /* 0x0000000215147825 */ /* 0x000fe200078e0208 */
[----:B------:R-:W-:Y:S01]  /*188c0*/  ULDC UR4, c[0x0][0x22c] ;  /* 0x00008b0000047ab9 */ /* 0x000fe20000000800 */
[----:B------:R-:W-:Y:S01]  /*188d0*/  ULDC UR10, c[0x0][0x228] ;  /* 0x00008a00000a7ab9 */ /* 0x000fe20000000800 */
[----:B------:R-:W-:Y:S01]  /*188e0*/  ISETP.GE.AND P5, PT, R15, UR4, PT ;  /* 0x000000040f007c0c */ /* 0x000fe2000bfa6270 */
[----:B------:R-:W-:Y:S01]  /*188f0*/  IMAD.WIDE R22, R25, 0x2, R2 ;  /* 0x0000000219167825 */ /* 0x000fe200078e0202 */
[----:B------:R4:W-:Y:S01]  /*18900*/  @P1 STG.E.U16 desc[UR6][R20.64], R24 ;  /* 0x0000001814001986 */ /* 0x0009e2000c101506 */
[----:B------:R-:W-:Y:S01]  /*18910*/  ULDC UR4, c[0x0][0x248] ;  /* 0x0000920000047ab9 */ /* 0x000fe20000000800 */
[----:B------:R-:W-:Y:S01]  /*18920*/  PRMT R26, R117, 0x7632, R26 ;  /* 0x00007632751a7816 */ /* 0x000fe2000000001a */
        /* <DEDUP_REMOVED lines=35> */
[C---:B-----5:R-:W-:Y:S01]  /*18b60*/  IMAD.WIDE R22, R29.reuse, 0x2, R2 ;  /* 0x000000021d167825 */ /* 0x060fe200078e0202 */
[----:B------:R-:W-:Y:S01]  /*18b70*/  ULDC UR16, c[0x0][0x228] ;  /* 0x00008a0000107ab9 */ /* 0x000fe20000000800 */
[----:B------:R-:W-:Y:S02]  /*18b80*/  @P3 STG.E.U16 desc[UR6][R10.64], R117 ;  /* 0x000000750a003986 */ /* 0x000fe4000c101506 */
[----:B------:R-:W-:-:S02]  /*18b90*/  IMAD.WIDE R24, R29, 0x2, R8 ;  /* 0x000000021d187825 */ /* 0x000fc400078e0208 */
[----:B------:R3:W-:Y:S02]  /*18ba0*/  @P0 STG.E.U16 desc[UR6][R20.64], R26 ;  /* 0x0000001a14000986 */ /* 0x0007e4000c101506 */
[----:B------:R-:W-:Y:S02]  /*18bb0*/  VIADD R15, R12, 0x47 ;  /* 0x000000470c0f7836 */ /* 0x000fe40000000000 */
[----:B------:R-:W-:Y:S01]  /*18bc0*/  @P6 STG.E.U16 desc[UR6][R22.64], R53 ;  /* 0x0000003516006986 */ /* 0x000fe2000c101506 */
[----:B------:R-:W-:Y:S01]  /*18bd0*/  ISETP.LT.AND P6, PT, R13, UR14, !P1 ;  /* 0x0000000e0d007c0c */ /* 0x000fe2000cfc1270 */
[----:B------:R-:W-:Y:S01]  /*18be0*/  ULDC UR14, c[0x0][0x228] ;  /* 0x00008a00000e7ab9 */ /* 0x000fe20000000800 */
[----:B------:R-:W-:Y:S01]  /*18bf0*/  ISETP.GE.AND P3, PT, R15, UR4, PT ;  /* 0x000000040f007c0c */ /* 0x000fe2000bf66270 */
[----:B------:R4:W-:Y:S01]  /*18c00*/  @P2 STG.E.U16 desc[UR6][R24.64], R27 ;  /* 0x0000001b18002986 */ /* 0x0009e2000c101506 */
[----:B------:R-:W-:Y:S01]  /*18c10*/  ISETP.LT.AND P2, PT, R13, UR10, !P5 ;  /* 0x0000000a0d007c0c */ /* 0x000fe2000ef41270 */
[----:B------:R-:W-:Y:S01]  /*18c20*/  ULDC UR4, c[0x0][0x248] ;  /* 0x0000920000047ab9 */ /* 0x000fe20000000800 */
[----:B------:R-:W-:Y:S01]  /*18c30*/  ISETP.LT.AND P5, PT, R14, UR12, !P5 ;  /* 0x0000000c0e007c0c */ /* 0x000fe2000efa1270 */
[----:B---3--:R-:W-:Y:S01]  /*18c40*/  VIADD R21, R29, UR4 ;  /* 0x000000041d157c36 */ /* 0x008fe20008000000 */
[----:B------:R-:W-:Y:S01]  /*18c50*/  ULDC UR4, c[0x0][0x248] ;  /* 0x0000920000047ab9 */ /* 0x000fe20000000800 */
[----:B------:R-:W-:Y:S01]  /*18c60*/  VIADD R15, R12, 0x48 ;  /* 0x000000480c0f7836 */ /* 0x000fe20000000000 */
[----:B------:R-:W-:Y:S01]  /*18c70*/  ULDC UR10, c[0x0][0x228] ;  /* 0x00008a00000a7ab9 */ /* 0x000fe20000000800 */
[C---:B------:R-:W-:Y:S01]  /*18c80*/  IMAD.WIDE R10, R21.reuse, 0x2, R2 ;  /* 0x00000002150a7825 */ /* 0x040fe200078e0202 */
[----:B------:R-:W-:Y:S01]  /*18c90*/  ULDC UR12, c[0x0][0x228] ;  /* 0x00008a00000c7ab9 */ /* 0x000fe20000000800 */
[----:B------:R-:W-:Y:S01]  /*18ca0*/  ISETP.LT.AND P1, PT, R14, UR10, !P1 ;  /* 0x0000000a0e007c0c */ /* 0x000fe2000cf21270 */
[----:B------:R-:W-:Y:S01]  /*18cb0*/  ULDC UR10, c[0x0][0x228] ;  /* 0x00008a00000a7ab9 */ /* 0x000fe20000000800 */
[C---:B----4-:R-:W-:Y:S01]  /*18cc0*/  VIADD R25, R21.reuse, UR4 ;  /* 0x0000000415197c36 */ /* 0x050fe20008000000 */
[----:B------:R-:W-:Y:S01]  /*18cd0*/  PRMT R24, R118, 0x7632, R24 ;  /* 0x0000763276187816 */ /* 0x000fe20000000018 */
[----:B------:R-:W-:Y:S01]  /*18ce0*/  IMAD.WIDE R20, R21, 0x2, R8 ;  /* 0x0000000215147825 */ /* 0x000fe200078e0208 */
[----:B------:R-:W-:Y:S01]  /*18cf0*/  ISETP.GE.AND P0, PT, R15, UR8, PT ;  /* 0x000000080f007c0c */ /* 0x000fe2000bf06270 */
[----:B------:R3:W-:Y:S01]  /*18d00*/  @P2 STG.E.U16 desc[UR6][R10.64], R118 ;  /* 0x000000760a002986 */ /* 0x0007e2000c101506 */
[----:B------:R-:W-:Y:S01]  /*18d10*/  ULDC UR4, c[0x0][0x22c] ;  /* 0x00008b0000047ab9 */ /* 0x000fe20000000800 */
[----:B------:R-:W-:Y:S01]  /*18d20*/  VIADD R15, R12, 0x49 ;  /* 0x000000490c0f7836 */ /* 0x000fe20000000000 */
[----:B------:R-:W-:Y:S01]  /*18d30*/  ULDC UR8, c[0x0][0x22c] ;  /* 0x00008b0000087ab9 */ /* 0x000fe20000000800 */
[----:B------:R-:W-:Y:S01]  /*18d40*/  IMAD.WIDE R22, R25, 0x2, R2 ;  /* 0x0000000219167825 */ /* 0x000fe200078e0202 */
[----:B------:R4:W-:Y:S01]  /*18d50*/  @P5 STG.E.U16 desc[UR6][R20.64], R24 ;  /* 0x0000001814005986 */ /* 0x0009e2000c101506 */
[----:B------:R-:W-:Y:S01]  /*18d60*/  ISETP.LT.AND P5, PT, R13, UR12, !P4 ;  /* 0x0000000c0d007c0c */ /* 0x000fe2000e7a1270 */
[----:B------:R-:W-:Y:S01]  /*18d70*/  ULDC UR12, c[0x0][0x228] ;  /* 0x00008a00000c7ab9 */ /* 0x000fe20000000800 */
[----:B------:R-:W-:Y:S01]  /*18d80*/  ISETP.GE.AND P2, PT, R15, UR4, PT ;  /* 0x000000040f007c0c */ /* 0x000fe2000bf46270 */
[----:B------:R-:W-:Y:S01]  /*18d90*/  ULDC UR4, c[0x0][0x248] ;  /* 0x0000920000047ab9 */ /* 0x000fe20000000800 */
[----:B------:R5:W-:Y:S01]  /*18da0*/  @P6 STG.E.U16 desc[UR6][R22.64], R54 ;  /* 0x0000003616006986 */ /* 0x000be2000c101506 */
[C---:B------:R-:W-:Y:S01]  /*18db0*/  VIADD R27, R25.reuse, UR4 ;  /* 0x00000004191b7c36 */ /* 0x040fe20008000000 */
[----:B------:R-:W-:Y:S01]  /*18dc0*/  ISETP.LT.AND P6, PT, R14, UR14, !P4 ;  /* 0x0000000e0e007c0c */ /* 0x000fe2000e7c1270 */
[----:B------:R-:W-:Y:S01]  /*18dd0*/  VIADD R15, R12, 0x4a ;  /* 0x0000004a0c0f7836 */ /* 0x000fe20000000000 */
[----:B------:R-:W-:Y:S01]  /*18de0*/  ULDC UR4, c[0x0][0x22c] ;  /* 0x00008b0000047ab9 */ /* 0x000fe20000000800 */
[----:B---3--:R-:W-:Y:S01]  /*18df0*/  IMAD.WIDE R10, R25, 0x2, R8 ;  /* 0x00000002190a7825 */ /* 0x008fe200078e0208 */
[----:B------:R-:W-:Y:S01]  /*18e00*/  ULDC UR14, c[0x0][0x228] ;  /* 0x00008a00000e7ab9 */ /* 0x000fe20000000800 */
[----:B------:R-:W-:-:S02]  /*18e10*/  PRMT R26, R55, 0x7632, R26 ;  /* 0x00007632371a7816 */ /* 0x000fc4000000001a */
[----:B----4-:R-:W-:Y:S01]  /*18e20*/  IMAD.WIDE R20, R27, 0x2, R2 ;  /* 0x000000021b147825 */ /* 0x010fe200078e0202 */
[----:B------:R-:W-:Y:S01]  /*18e30*/  ISETP.GE.AND P4, PT, R15, UR8, PT ;  /* 0x000000080f007c0c */ /* 0x000fe2000bf86270 */
[----:B------:R-:W-:Y:S01]  /*18e40*/  ULDC UR8, c[0x0][0x248] ;  /* 0x0000920000087ab9 */ /* 0x000fe20000000800 */
[----:B-----5:R-:W-:Y:S01]  /*18e50*/  PRMT R54, R54, 0x7632, R54 ;  /* 0x0000763236367816 */ /* 0x020fe20000000036 */
[----:B------:R-:W-:Y:S01]  /*18e60*/  VIADD R24, R12, 0x4b ;  /* 0x0000004b0c187836 */ /* 0x000fe20000000000 */
[----:B------:R-:W-:Y:S01]  /*18e70*/  PRMT R15, R119, 0x7632, R15 ;  /* 0x00007632770f7816 */ /* 0x000fe2000000000f */
[----:B------:R-:W-:Y:S02]  /*18e80*/  IMAD.WIDE R22, R27, 0x2, R8 ;  /* 0x000000021b167825 */ /* 0x000fe400078e0208 */
[----:B------:R3:W-:Y:S01]  /*18e90*/  @P1 STG.E.U16 desc[UR6][R10.64], R54 ;  /* 0x000000360a001986 */ /* 0x0007e2000c101506 */
[----:B------:R-:W-:Y:S01]  /*18ea0*/  ISETP.GE.AND P1, PT, R24, UR4, PT ;  /* 0x0000000418007c0c */ /* 0x000fe2000bf26270 */
[----:B------:R-:W-:-:S02]  /*18eb0*/  ULDC UR4, c[0x0][0x248] ;  /* 0x0000920000047ab9 */ /* 0x000fc40000000800 */
[----:B------:R4:W-:Y:S01]  /*18ec0*/  @P5 STG.E.U16 desc[UR6][R20.64], R119 ;  /* 0x0000007714005986 */ /* 0x0009e2000c101506 */
[----:B------:R-:W-:Y:S01]  /*18ed0*/  ISETP.LT.AND P5, PT, R13, UR10, !P3 ;  /* 0x0000000a0d007c0c */ /* 0x000fe2000dfa1270 */
[----:B------:R-:W-:Y:S01]  /*18ee0*/  VIADD R27, R27, UR4 ;  /* 0x000000041b1b7c36 */ /* 0x000fe20008000000 */
        /* <DEDUP_REMOVED lines=9> */
[----:B----4-:R-:W-:Y:S01]  /*18f80*/  IMAD.WIDE R20, R27, 0x2, R8 ;  /* 0x000000021b147825 */ /* 0x010fe200078e0208 */
[----:B------:R-:W-:Y:S01]  /*18f90*/  PRMT R27, R120, 0x7632, R27 ;  /* 0x00007632781b7816 */ /* 0x000fe2000000001b */
[----:B------:R-:W-:Y:S01]  /*18fa0*/  @P5 STG.E.U16 desc[UR6][R10.64], R55 ;  /* 0x000000370a005986 */ /* 0x000fe2000c101506 */
[----:B------:R-:W-:Y:S01]  /*18fb0*/  ULDC UR14, c[0x0][0x228] ;  /* 0x00008a00000e7ab9 */ /* 0x000fe20000000800 */
[----:B-----5:R-:W-:Y:S01]  /*18fc0*/  VIADD R15, R12, 0x4c ;  /* 0x0000004c0c0f7836 */ /* 0x020fe20000000000 */
[----:B------:R-:W-:Y:S01]  /*18fd0*/  ULDC UR8, c[0x0][0x22c] ;  /* 0x00008b0000087ab9 */ /* 0x000fe20000000800 */
[----:B------:R-:W-:Y:S01]  /*18fe0*/  IMAD.WIDE R22, R29, 0x2, R2 ;  /* 0x000000021d167825 */ /* 0x000fe200078e0202 */
[----:B------:R3:W-:Y:S01]  /*18ff0*/  @P3 STG.E.U16 desc[UR6][R20.64], R26 ;  /* 0x0000001a14003986 */ /* 0x0007e2000c101506 */
[----:B------:R-:W-:Y:S01]  /*19000*/  ISETP.LT.AND P3, PT, R13, UR10, !P2 ;  /* 0x0000000a0d007c0c */ /* 0x000fe2000d761270 */
[----:B------:R-:W-:Y:S01]  /*19010*/  ULDC UR10, c[0x0][0x228] ;  /* 0x00008a00000a7ab9 */ /* 0x000fe20000000800 */
[----:B------:R-:W-:Y:S01]  /*19020*/  ISETP.GE.AND P5, PT, R15, UR4, PT ;  /* 0x000000040f007c0c */ /* 0x000fe2000bfa6270 */
[----:B------:R-:W-:Y:S01]  /*19030*/  IMAD.WIDE R24, R29, 0x2, R8 ;  /* 0x000000021d187825 */ /* 0x000fe200078e0208 */
[----:B------:R-:W-:Y:S01]  /*19040*/  ISETP.LT.AND P2, PT, R14, UR12, !P2 ;  /* 0x0000000c0e007c0c */ /* 0x000fe2000d741270 */
[----:B------:R-:W-:Y:S01]  /*19050*/  ULDC UR4, c[0x0][0x248] ;  /* 0x0000920000047ab9 */ /* 0x000fe20000000800 */
[----:B------:R-:W-:Y:S01]  /*19060*/  @P6 STG.E.U16 desc[UR6][R22.64], R120 ;  /* 0x0000007816006986 */ /* 0x000fe2000c101506 */
[----:B------:R-:W-:Y:S01]  /*19070*/  ISETP.LT.AND P6, PT, R13, UR14, !P4 ;  /* 0x0000000e0d007c0c */ /* 0x000fe2000e7c1270 */
[C---:B------:R-:W-:Y:S01]  /*19080*/  VIADD R15, R12.reuse, 0x4d ;  /* 0x0000004d0c0f7836 */ /* 0x040fe20000000000 */
[----:B------:R-:W-:Y:S01]  /*19090*/  ULDC UR12, c[0x0][0x228] ;  /* 0x00008a00000c7ab9 */ /* 0x000fe20000000800 */
[----:B------:R4:W-:Y:S01]  /*190a0*/  @P0 STG.E.U16 desc[UR6][R24.64], R27 ;  /* 0x0000001b18000986 */ /* 0x0009e2000c101506 */
[----:B---3--:R-:W-:Y:S01]  /*190b0*/  VIADD R21, R29, UR4 ;  /* 0x000000041d157c36 */ /* 0x008fe20008000000 */
[----:B------:R-:W-:Y:S01]  /*190c0*/  ULDC UR4, c[0x0][0x248] ;  /* 0x0000920000047ab9 */ /* 0x000fe20000000800 */
[----:B------:R-:W-:Y:S01]  /*190d0*/  ISETP.GE.AND P0, PT, R15, UR8, PT ;  /* 0x000000080f007c0c */ /* 0x000fe2000bf06270 */
[----:B------:R-:W-:Y:S01]  /*190e0*/  VIADD R15, R12, 0x4e ;  /* 0x0000004e0c0f7836 */ /* 0x000fe20000000000 */
[----:B------:R-:W-:Y:S01]  /*190f0*/  ISETP.LT.AND P4, PT, R14, UR10, !P4 ;  /* 0x0000000a0e007c0c */ /* 0x000fe2000e781270 */
[C---:B------:R-:W-:Y:S01]  /*19100*/  IMAD.WIDE R10, R21.reuse, 0x2, R2 ;  /* 0x00000002150a7825 */ /* 0x040fe200078e0202 */
[----:B------:R-:W-:Y:S01]  /*19110*/  ULDC UR14, c[0x0][0x228] ;  /* 0x00008a00000e7ab9 */ /* 0x000fe20000000800 */
[----:B------:R-:W-:Y:S01]  /*19120*/  ULDC UR8, c[0x0][0x22c] ;  /* 0x00008b0000087ab9 */ /* 0x000fe20000000800 */
[----:B------:R-:W-:Y:S01]  /*19130*/  ULDC UR10, c[0x0][0x228] ;  /* 0x00008a00000a7ab9 */ /* 0x000fe20000000800 */
[----:B------:R-:W-:Y:S01]  /*19140*/  ULDC UR16, c[0x0][0x228] ;  /* 0x00008a0000107ab9 */ /* 0x000fe20000000800 */
[----:B------:R3:W-:Y:S01]  /*19150*/  @P3 STG.E.U16 desc[UR6][R10.64], R56 ;  /* 0x000000380a003986 */ /* 0x0007e2000c101506 */
[C---:B----4-:R-:W-:Y:S01]  /*19160*/  VIADD R25, R21.reuse, UR4 ;  /* 0x0000000415197c36 */ /* 0x050fe20008000000 */
[----:B------:R-:W-:Y:S01]  /*19170*/  PRMT R24, R56, 0x7632, R24 ;  /* 0x0000763238187816 */ /* 0x000fe20000000018 */
[----:B------:R-:W-:Y:S01]  /*19180*/  IMAD.WIDE R20, R21, 0x2, R8 ;  /* 0x0000000215147825 */ /* 0x000fe200078e0208 */
[----:B------:R-:W-:Y:S01]  /*19190*/  ULDC UR4, c[0x0][0x22c] ;  /* 0x00008b0000047ab9 */ /* 0x000fe20000000800 */
[----:B------:R-:W-:-:S02]  /*191a0*/  PRMT R26, R122, 0x7632, R26 ;  /* 0x000076327a1a7816 */ /* 0x000fc4000000001a */
[----:B------:R-:W-:Y:S01]  /*191b0*/  IMAD.WIDE R22, R25, 0x2, R2 ;  /* 0x0000000219167825 */ /* 0x000fe200078e0202 */
[----:B------:R4:W-:Y:S01]  /*191c0*/  @P2 STG.E.U16 desc[UR6][R20.64], R24 ;  /* 0x0000001814002986 */ /* 0x0009e2000c101506 */
[----:B------:R-:W-:Y:S01]  /*191d0*/  ISETP.LT.AND P2, PT, R13, UR12, !P1 ;  /* 0x0000000c0d007c0c */ /* 0x000fe2000cf41270 */
[----:B------:R-:W-:Y:S01]  /*191e0*/  ULDC UR12, c[0x0][0x228] ;  /* 0x00008a00000c7ab9 */ /* 0x000fe20000000800 */
[----:B------:R-:W-:Y:S01]  /*191f0*/  ISETP.GE.AND P3, PT, R15, UR4, PT ;  /* 0x000000040f007c0c */ /* 0x000fe2000bf66270 */
[----:B------:R5:W-:Y:S01]  /*19200*/  @P6 STG.E.U16 desc[UR6][R22.64], R121 ;  /* 0x0000007916006986 */ /* 0x000be2000c101506 */
[----:B------:R-:W-:Y:S01]  /*19210*/  ULDC UR4, c[0x0][0x248] ;  /* 0x0000920000047ab9 */ /* 0x000fe20000000800 */
[----:B------:R-:W-:Y:S01]  /*19220*/  ISETP.LT.AND P6, PT, R14, UR14, !P1 ;  /* 0x0000000e0e007c0c */ /* 0x000fe2000cfc1270 */
[C---:B------:R-:W-:Y:S01]  /*19230*/  VIADD R27, R25.reuse, UR4 ;  /* 0x00000004191b7c36 */ /* 0x040fe20008000000 */
[----:B------:R-:W-:Y:S01]  /*19240*/  ULDC UR4, c[0x0][0x22c] ;  /* 0x00008b0000047ab9 */ /* 0x000fe20000000800 */
[----:B------:R-:W-:Y:S01]  /*19250*/  VIADD R15, R12, 0x4f ;  /* 0x0000004f0c0f7836 */ /* 0x000fe20000000000 */
[----:B------:R-:W-:Y:S01]  /*19260*/  ULDC UR14, c[0x0][0x228] ;  /* 0x00008a00000e7ab9 */ /* 0x000fe20000000800 */
[----:B---3--:R-:W-:-:S03]  /*19270*/  IMAD.WIDE R10, R25, 0x2, R8 ;  /* 0x00000002190a7825 */ /* 0x008fc600078e0208 */
[----:B------:R-:W-:Y:S01]  /*19280*/  ISETP.GE.AND P1, PT, R15, UR8, PT ;  /* 0x000000080f007c0c */ /* 0x000fe2000bf26270 */
[----:B----4-:R-:W-:Y:S01]  /*19290*/  IMAD.WIDE R20, R27, 0x2, R2 ;  /* 0x000000021b147825 */ /* 0x010fe200078e0202 */
[----:B-----5:R-:W-:Y:S01]  /*192a0*/  PRMT R121, R121, 0x7632, R121 ;  /* 0x0000763279797816 */ /* 0x020fe20000000079 */
[----:B------:R-:W-:Y:S01]  /*192b0*/  ULDC UR8, c[0x0][0x248] ;  /* 0x0000920000087ab9 */ /* 0x000fe20000000800 */
[----:B------:R-:W-:Y:S01]  /*192c0*/  PRMT R15, R57, 0x7632, R15 ;  /* 0x00007632390f7816 */ /* 0x000fe2000000000f */
[----:B------:R-:W-:Y:S02]  /*192d0*/  VIADD R24, R12, 0x50 ;  /* 0x000000500c187836 */ /* 0x000fe40000000000 */
[----:B------:R-:W-:Y:S01]  /*192e0*/  IMAD.WIDE R22, R27, 0x2, R8 ;  /* 0x000000021b167825 */ /* 0x000fe200078e0208 */
[----:B------:R3:W-:Y:S02]  /*192f0*/  @P4 STG.E.U16 desc[UR6][R10.64], R121 ;  /* 0x000000790a004986 */ /* 0x0007e4000c101506 */
[----:B------:R-:W-:Y:S01]  /*19300*/  ISETP.GE.AND P4, PT, R24, UR4, PT ;  /* 0x0000000418007c0c */ /* 0x000fe2000bf86270 */
[----:B------:R-:W-:Y:S01]  /*19310*/  ULDC UR4, c[0x0][0x248] ;  /* 0x0000920000047ab9 */ /* 0x000fe20000000800 */
        /* <DEDUP_REMOVED lines=24> */
[----:B------:R-:W-:Y:S01]  /*194a0*/  ULDC UR4, c[0x0][0x248] ;  /* 0x0000920000047ab9 */ /* 0x000fe20000000800 */
[----:B------:R-:W-:Y:S01]  /*194b0*/  @P6 STG.E.U16 desc[UR6][R22.64], R58 ;  /* 0x0000003a16006986 */ /* 0x000fe2000c101506 */
[----:B------:R-:W-:Y:S01]  /*194c0*/  ISETP.LT.AND P3, PT, R14, UR12, !P3 ;  /* 0x0000000c0e007c0c */ /* 0x000fe2000df61270 */
[C---:B------:R-:W-:Y:S01]  /*194d0*/  VIADD R15, R12.reuse, 0x52 ;  /* 0x000000520c0f7836 */ /* 0x040fe20000000000 */
[----:B------:R-:W-:Y:S01]  /*194e0*/  ISETP.LT.AND P6, PT, R13, UR14, !P1 ;  /* 0x0000000e0d007c0c */ /* 0x000fe2000cfc1270 */
[----:B------:R4:W-:Y:S01]  /*194f0*/  @P0 STG.E.U16 desc[UR6][R24.64], R27 ;  /* 0x0000001b18000986 */ /* 0x0009e2000c101506 */
[----:B------:R-:W-:Y:S01]  /*19500*/  ULDC UR12, c[0x0][0x228] ;  /* 0x00008a00000c7ab9 */ /* 0x000fe20000000800 */
[----:B---3--:R-:W-:Y:S01]  /*19510*/  VIADD R21, R29, UR4 ;  /* 0x000000041d157c36 */ /* 0x008fe20008000000 */
[----:B------:R-:W-:Y:S01]  /*19520*/  ULDC UR4, c[0x0][0x248] ;  /* 0x0000920000047ab9 */ /* 0x000fe20000000800 */
[----:B------:R-:W-:Y:S01]  /*19530*/  ISETP.GE.AND P0, PT, R15, UR8, PT ;  /* 0x000000080f007c0c */ /* 0x000fe2000bf06270 */
[----:B------:R-:W-:Y:S01]  /*19540*/  VIADD R15, R12, 0x53 ;  /* 0x000000530c0f7836 */ /* 0x000fe20000000000 */
[----:B------:R-:W-:Y:S01]  /*19550*/  ULDC UR14, c[0x0][0x228] ;  /* 0x00008a00000e7ab9 */ /* 0x000fe20000000800 */
[C---:B------:R-:W-:Y:S01]  /*19560*/  IMAD.WIDE R10, R21.reuse, 0x2, R2 ;  /* 0x00000002150a7825 */ /* 0x040fe200078e0202 */
[----:B------:R-:W-:Y:S01]  /*19570*/  ISETP.LT.AND P1, PT, R14, UR10, !P1 ;  /* 0x0000000a0e007c0c */ /* 0x000fe2000cf21270 */
[----:B------:R-:W-:Y:S01]  /*19580*/  ULDC UR8, c[0x0][0x22c] ;  /* 0x00008b0000087ab9 */ /* 0x000fe20000000800 */
        /* <DEDUP_REMOVED lines=29> */
[----:B------:R4:W-:Y:S01]  /*19760*/  @P6 STG.E.U16 desc[UR6][R20.64], R124 ;  /* 0x0000007c14006986 */ /* 0x0009e2000c101506 */
        /* <DEDUP_REMOVED lines=13> */
[----:B----4-:R-:W-:Y:S01]  /*19840*/  IMAD.WIDE R20, R27, 0x2, R8 ;  /* 0x000000021b147825 */ /* 0x010fe200078e0208 */
[----:B------:R-:W-:-:S03]  /*19850*/  ULDC UR16, c[0x0][0x228] ;  /* 0x00008a0000107ab9 */ /* 0x000fc60000000800 */
[----:B------:R-:W-:Y:S01]  /*19860*/  VIADD R29, R27, UR8 ;  /* 0x000000081b1d7c36 */ /* 0x000fe20008000000 */
[----:B------:R-:W-:Y:S01]  /*19870*/  @P4 STG.E.U16 desc[UR6][R10.64], R60 ;  /* 0x0000003c0a004986 */ /* 0x000fe2000c101506 */
[----:B-----5:R-:W-:Y:S01]  /*19880*/  VIADD R15, R12, 0x56 ;  /* 0x000000560c0f7836 */ /* 0x020fe20000000000 */
[----:B------:R-:W-:Y:S01]  /*19890*/  PRMT R27, R125, 0x7632, R27 ;  /* 0x000076327d1b7816 */ /* 0x000fe2000000001b */
        /* <DEDUP_REMOVED lines=9> */
[C---:B------:R-:W-:Y:S01]  /*19930*/  VIADD R15, R12.reuse, 0x57 ;  /* 0x000000570c0f7836 */ /* 0x040fe20000000000 */
[----:B------:R-:W-:Y:S01]  /*19940*/  ISETP.LT.AND P6, PT, R13, UR14, !P3 ;  /* 0x0000000e0d007c0c */ /* 0x000fe2000dfc1270 */
[----:B------:R-:W-:Y:S01]  /*19950*/  ULDC UR10, c[0x0][0x228] ;  /* 0x00008a00000a7ab9 */ /* 0x000fe20000000800 */
[----:B------:R4:W-:Y:S01]  /*19960*/  @P0 STG.E.U16 desc[UR6][R24.64], R27 ;  /* 0x0000001b18000986 */ /* 0x0009e2000c101506 */
        /* <DEDUP_REMOVED lines=8> */
[----:B------:R-:W-:Y:S01]  /*199f0*/  ULDC UR8, c[0x0][0x22c] ;  /* 0x00008b0000087ab9 */ /* 0x000fe20000000800 */
[----:B------:R-:W-:Y:S01]  /*19a00*/  PRMT R26, R127, 0x7632, R26 ;  /* 0x000076327f1a7816 */ /* 0x000fe2000000001a */
[----:B------:R3:W-:Y:S01]  /*19a10*/  @P2 STG.E.U16 desc[UR6][R10.64], R61 ;  /* 0x0000003d0a002986 */ /* 0x0007e2000c101506 */
[----:B----4-:R-:W-:Y:S01]  /*19a20*/  VIADD R25, R21, UR4 ;  /* 0x0000000415197c36 */ /* 0x010fe20008000000 */
[----:B------:R-:W-:Y:S01]  /*19a30*/  PRMT R24, R61, 0x7632, R24 ;  /* 0x000076323d187816 */ /* 0x000fe20000000018 */
[----:B------:R-:W-:Y:S01]  /*19a40*/  IMAD.WIDE R20, R21, 0x2, R8 ;  /* 0x0000000215147825 */ /* 0x000fe200078e0208 */
[----:B------:R-:W-:Y:S01]  /*19a50*/  ULDC UR4, c[0x0][0x22c] ;  /* 0x00008b0000047ab9 */ /* 0x000fe20000000800 */
[----:B------:R-:W-:Y:S01]  /*19a60*/  ULDC UR10, c[0x0][0x22c] ;  /* 0x00008b00000a7ab9 */ /* 0x000fe20000000800 */
[----:B------:R-:W-:Y:S01]  /*19a70*/  ISETP.GE.AND P2, PT, R15, UR4, PT ;  /* 0x000000040f007c0c */ /* 0x000fe2000bf46270 */
[----:B------:R-:W-:Y:S01]  /*19a80*/  IMAD.WIDE R22, R25, 0x2, R2 ;  /* 0x0000000219167825 */ /* 0x000fe200078e0202 */
[----:B------:R4:W-:Y:S01]  /*19a90*/  @P5 STG.E.U16 desc[UR6][R20.64], R24 ;  /* 0x0000001814005986 */ /* 0x0009e2000c101506 */
[----:B------:R-:W-:Y:S01]  /*19aa0*/  ISETP.LT.AND P5, PT, R13, UR12, !P1 ;  /* 0x0000000c0d007c0c */ /* 0x000fe2000cfa1270 */
[----:B------:R-:W-:Y:S01]  /*19ab0*/  ULDC UR4, c[0x0][0x248] ;  /* 0x0000920000047ab9 */ /* 0x000fe20000000800 */
[----:B------:R-:W-:Y:S01]  /*19ac0*/  VIADD R15, R12, 0x59 ;  /* 0x000000590c0f7836 */ /* 0x000fe20000000000 */
[----:B------:R5:W-:Y:S01]  /*19ad0*/  @P6 STG.E.U16 desc[UR6][R22.64], R126 ;  /* 0x0000007e16006986 */ /* 0x000be2000c101506 */
[C---:B------:R-:W-:Y:S01]  /*19ae0*/  VIADD R27, R25.reuse, UR4 ;  /* 0x00000004191b7c36 */ /* 0x040fe20008000000 */
[----:B------:R-:W-:Y:S01]  /*19af0*/  ISETP.LT.AND P6, PT, R14, UR14, !P1 ;  /* 0x0000000e0e007c0c */ /* 0x000fe2000cfc1270 */
[----:B---3--:R-:W-:Y:S01]  /*19b00*/  IMAD.WIDE R10, R25, 0x2, R8 ;  /* 0x00000002190a7825 */ /* 0x008fe200078e0208 */
[----:B------:R-:W-:Y:S01]  /*19b10*/  ISETP.GE.AND P1, PT, R15, UR8, PT ;  /* 0x000000080f007c0c */ /* 0x000fe2000bf26270 */
[----:B------:R-:W-:Y:S01]  /*19b20*/  ULDC UR12, c[0x0][0x228] ;  /* 0x00008a00000c7ab9 */ /* 0x000fe20000000800 */
[----:B------:R-:W-:Y:S01]  /*19b30*/  PRMT R15, R62, 0x7632, R15 ;  /* 0x000076323e0f7816 */ /* 0x000fe2000000000f */
[----:B------:R-:W-:Y:S01]  /*19b40*/  ULDC UR4, c[0x0][0x22c] ;  /* 0x00008b0000047ab9 */ /* 0x000fe20000000800 */
[----:B----4-:R-:W-:Y:S01]  /*19b50*/  IMAD.WIDE R20, R27, 0x2, R2 ;  /* 0x000000021b147825 */ /* 0x010fe200078e0202 */
[----:B------:R-:W-:Y:S01]  /*19b60*/  ULDC UR14, c[0x0][0x228] ;  /* 0x00008a00000e7ab9 */ /* 0x000fe20000000800 */
[----:B------:R-:W-:Y:S01]  /*19b70*/  ULDC UR8, c[0x0][0x248] ;  /* 0x0000920000087ab9 */ /* 0x000fe20000000800 */
[----:B-----5:R-:W-:Y:S01]  /*19b80*/  PRMT R126, R126, 0x7632, R126 ;  /* 0x000076327e7e7816 */ /* 0x020fe2000000007e */
[----:B------:R-:W-:-:S02]  /*19b90*/  VIADD R24, R12, 0x5a ;  /* 0x0000005a0c187836 */ /* 0x000fc40000000000 */
[----:B------:R-:W-:Y:S02]  /*19ba0*/  IMAD.WIDE R22, R27, 0x2, R8 ;  /* 0x000000021b167825 */ /* 0x000fe400078e0208 */
[----:B------:R3:W-:Y:S01]  /*19bb0*/  @P3 STG.E.U16 desc[UR6][R10.64], R126 ;  /* 0x0000007e0a003986 */ /* 0x0007e2000c101506 */
[----:B------:R-:W-:Y:S01]  /*19bc0*/  ISETP.GE.AND P3, PT, R24, UR4, PT ;  /* 0x0000000418007c0c */ /* 0x000fe2000bf66270 */
[----:B------:R-:W-:Y:S02]  /*19bd0*/  ULDC UR4, c[0x0][0x248] ;  /* 0x0000920000047ab9 */ /* 0x000fe40000000800 */
        /* <DEDUP_REMOVED lines=19> */
[----:B------:R3:W-:Y:S02]  /*19d10*/  @P4 STG.E.U16 desc[UR6][R20.64], R26 ;  /* 0x0000001a14004986 */ /* 0x0007e4000c101506 */
[----:B------:R-:W-:Y:S01]  /*19d20*/  ISETP.GE.AND P5, PT, R15, UR10, PT ;  /* 0x0000000a0f007c0c */ /* 0x000fe2000bfa6270 */
        /* <DEDUP_REMOVED lines=15> */
[----:B------:R-:W-:Y:S01]  /*19e20*/  ULDC UR14, c[0x0][0x228] ;  /* 0x00008a00000e7ab9 */ /* 0x000fe20000000800 */
        /* <DEDUP_REMOVED lines=46> */
[----:B-----5:R-:W-:Y:S01]  /*1a110*/  VIADD R15, R12, 0x60 ;  /* 0x000000600c0f7836 */ /* 0x020fe20000000000 */
[----:B------:R-:W-:Y:S01]  /*1a120*/  @P3 STG.E.U16 desc[UR6][R10.64], R65 ;  /* 0x000000410a003986 */ /* 0x000fe2000c101506 */
[----:B------:R-:W-:Y:S01]  /*1a130*/  VIADD R29, R27, UR8 ;  /* 0x000000081b1d7c36 */ /* 0x000fe20008000000 */
[----:B------:R-:W-:Y:S01]  /*1a140*/  PRMT R27, R130, 0x7632, R27 ;  /* 0x00007632821b7816 */ /* 0x000fe2000000001b */
[----:B------:R-:W-:Y:S01]  /*1a150*/  ULDC UR8, c[0x0][0x22c] ;  /* 0x00008b0000087ab9 */ /* 0x000fe20000000800 */
[----:B------:R3:W-:Y:S01]  /*1a160*/  @P5 STG.E.U16 desc[UR6][R20.64], R26 ;  /* 0x0000001a14005986 */ /* 0x0007e2000c101506 */
[----:B------:R-:W-:Y:S01]  /*1a170*/  ISETP.LT.AND P5, PT, R13, UR10, !P4 ;  /* 0x0000000a0d007c0c */ /* 0x000fe2000e7a1270 */
[----:B------:R-:W-:Y:S01]  /*1a180*/  IMAD.WIDE R22, R29, 0x2, R2 ;  /* 0x000000021d167825 */ /* 0x000fe200078e0202 */
[----:B------:R-:W-:Y:S01]  /*1a190*/  ISETP.GE.AND P3, PT, R15, UR4, PT ;  /* 0x000000040f007c0c */ /* 0x000fe2000bf66270 */
[----:B------:R-:W-:Y:S01]  /*1a1a0*/  ULDC UR4, c[0x0][0x248] ;  /* 0x0000920000047ab9 */ /* 0x000fe20000000800 */
[----:B------:R-:W-:Y:S01]  /*1a1b0*/  ISETP.LT.AND P4, PT, R14, UR12, !P4 ;  /* 0x0000000c0e007c0c */ /* 0x000fe2000e781270 */
[----:B------:R-:W-:Y:S01]  /*1a1c0*/  IMAD.WIDE R24, R29, 0x2, R8 ;  /* 0x000000021d187825 */ /* 0x000fe200078e0208 */
[----:B------:R-:W-:Y:S01]  /*1a1d0*/  @P6 STG.E.U16 desc[UR6][R22.64], R130 ;  /* 0x0000008216006986 */ /* 0x000fe2000c101506 */
[----:B------:R-:W-:Y:S01]  /*1a1e0*/  ISETP.LT.AND P6, PT, R13, UR14, !P2 ;  /* 0x0000000e0d007c0c */ /* 0x000fe2000d7c1270 */
[----:B------:R-:W-:Y:S01]  /*1a1f0*/  ULDC UR10, c[0x0][0x228] ;  /* 0x00008a00000a7ab9 */ /* 0x000fe20000000800 */
[----:B------:R-:W-:Y:S01]  /*1a200*/  VIADD R15, R12, 0x61 ;  /* 0x000000610c0f7836 */ /* 0x000fe20000000000 */
[----:B------:R4:W-:Y:S01]  /*1a210*/  @P0 STG.E.U16 desc[UR6][R24.64], R27 ;  /* 0x0000001b18000986 */ /* 0x0009e2000c101506 */
[----:B---3--:R-:W-:Y:S01]  /*1a220*/  VIADD R21, R29, UR4 ;  /* 0x000000041d157c36 */ /* 0x008fe20008000000 */
[----:B------:R-:W-:Y:S01]  /*1a230*/  ULDC UR4, c[0x0][0x248] ;  /* 0x0000920000047ab9 */ /* 0x000fe20000000800 */
[----:B------:R-:W-:Y:S01]  /*1a240*/  ULDC UR12, c[0x0][0x228] ;  /* 0x00008a00000c7ab9 */ /* 0x000fe20000000800 */
[----:B------:R-:W-:Y:S01]  /*1a250*/  ISETP.GE.AND P0, PT, R15, UR8, PT ;  /* 0x000000080f007c0c */ /* 0x000fe2000bf06270 */
[C---:B------:R-:W-:Y:S01]  /*1a260*/  IMAD.WIDE R10, R21.reuse, 0x2, R2 ;  /* 0x00000002150a7825 */ /* 0x040fe200078e0202 */
[----:B------:R-:W-:Y:S01]  /*1a270*/  ISETP.LT.AND P2, PT, R14, UR10, !P2 ;  /* 0x0000000a0e007c0c */ /* 0x000fe2000d741270 */
[----:B------:R-:W-:Y:S01]  /*1a280*/  ULDC UR14, c[0x0][0x228] ;  /* 0x00008a00000e7ab9 */ /* 0x000fe20000000800 */
[----:B------:R-:W-:Y:S01]  /*1a290*/  ULDC UR10, c[0x0][0x228] ;  /* 0x00008a00000a7ab9 */ /* 0x000fe20000000800 */
[----:B------:R-:W-:Y:S01]  /*1a2a0*/  VIADD R15, R12, 0x62 ;  /* 0x000000620c0f7836 */ /* 0x000fe20000000000 */
[----:B------:R3:W-:Y:S01]  /*1a2b0*/  @P5 STG.E.U16 desc[UR6][R10.64], R66 ;  /* 0x000000420a005986 */ /* 0x0007e2000c101506 */
[----:B------:R-:W-:Y:S01]  /*1a2c0*/  ULDC UR8, c[0x0][0x22c] ;  /* 0x00008b0000087ab9 */ /* 0x000fe20000000800 */
        /* <DEDUP_REMOVED lines=14> */
[----:B---3--:R-:W-:Y:S01]  /*1a3b0*/  IMAD.WIDE R10, R25, 0x2, R8 ;  /* 0x00000002190a7825 */ /* 0x008fe200078e0208 */
[----:B------:R-:W-:Y:S01]  /*1a3c0*/  ULDC UR4, c[0x0][0x22c] ;  /* 0x00008b0000047ab9 */ /* 0x000fe20000000800 */
[----:B------:R-:W-:-:S02]  /*1a3d0*/  ULDC UR14, c[0x0][0x228] ;  /* 0x00008a00000e7ab9 */ /* 0x000fc40000000800 */
[----:B----4-:R-:W-:-:S04]  /*1a3e0*/  IMAD.WIDE R20, R27, 0x2, R2 ;  /* 0x000000021b147825 */ /* 0x010fc800078e0202 */
[C---:B------:R-:W-:Y:S01]  /*1a3f0*/  VIADD R15, R12.reuse, 0x63 ;  /* 0x000000630c0f7836 */ /* 0x040fe20000000000 */
[----:B-----5:R-:W-:Y:S01]  /*1a400*/  PRMT R131, R131, 0x7632, R131 ;  /* 0x0000763283837816 */ /* 0x020fe20000000083 */
[----:B------:R-:W-:Y:S02]  /*1a410*/  VIADD R24, R12, 0x64 ;  /* 0x000000640c187836 */ /* 0x000fe40000000000 */
[----:B------:R-:W-:Y:S01]  /*1a420*/  IMAD.WIDE R22, R27, 0x2, R8 ;  /* 0x000000021b167825 */ /* 0x000fe200078e0208 */
[----:B------:R-:W-:Y:S01]  /*1a430*/  ISETP.GE.AND P1, PT, R15, UR8, PT ;  /* 0x000000080f007c0c */ /* 0x000fe2000bf26270 */
[----:B------:R3:W-:Y:S01]  /*1a440*/  @P2 STG.E.U16 desc[UR6][R10.64], R131 ;  /* 0x000000830a002986 */ /* 0x0007e2000c101506 */
[----:B------:R-:W-:Y:S01]  /*1a450*/  ISETP.GE.AND P2, PT, R24, UR4, PT ;  /* 0x0000000418007c0c */ /* 0x000fe2000bf46270 */
[----:B------:R-:W-:Y:S01]  /*1a460*/  ULDC UR4, c[0x0][0x248] ;  /* 0x0000920000047ab9 */ /* 0x000fe20000000800 */
[----:B------:R-:W-:Y:S01]  /*1a470*/  PRMT R15, R67, 0x7632, R15 ;  /* 0x00007632430f7816 */ /* 0x000fe2000000000f */
[----:B------:R4:W-:Y:S01]  /*1a480*/  @P4 STG.E.U16 desc[UR6][R20.64], R67 ;  /* 0x0000004314004986 */ /* 0x0009e2000c101506 */
[----:B------:R-:W-:Y:S01]  /*1a490*/  ISETP.LT.AND P4, PT, R13, UR10, !P3 ;  /* 0x0000000a0d007c0c */ /* 0x000fe2000df81270 */
[----:B------:R-:W-:Y:S01]  /*1a4a0*/  VIADD R27, R27, UR4 ;  /* 0x000000041b1b7c36 */ /* 0x000fe20008000000 */
[C---:B------:R-:W-:Y:S01]  /*1a4b0*/  ISETP.LT.AND P3, PT, R14.reuse, UR12, !P3 ;  /* 0x0000000c0e007c0c */ /* 0x040fe2000df61270 */
[----:B------:R5:W-:Y:S01]  /*1a4c0*/  @P6 STG.E.U16 desc[UR6][R22.64], R15 ;  /* 0x0000000f16006986 */ /* 0x000be2000c101506 */
[----:B------:R-:W-:Y:S01]  /*1a4d0*/  ISETP.LT.AND P6, PT, R13, UR14, !P0 ;  /* 0x0000000e0d007c0c */ /* 0x000fe2000c7c1270 */
[----:B------:R-:W-:Y:S01]  /*1a4e0*/  ULDC UR8, c[0x0][0x248] ;  /* 0x0000920000087ab9 */ /* 0x000fe20000000800 */
[----:B------:R-:W-:Y:S01]  /*1a4f0*/  ISETP.LT.AND P0, PT, R14, UR16, !P0 ;  /* 0x000000100e007c0c */ /* 0x000fe2000c701270 */
[C---:B---3--:R-:W-:Y:S01]  /*1a500*/  IMAD.WIDE R10, R27.reuse, 0x2, R2 ;  /* 0x000000021b0a7825 */ /* 0x048fe200078e0202 */
[----:B------:R-:W-:Y:S01]  /*1a510*/  ULDC UR10, c[0x0][0x228] ;  /* 0x00008a00000a7ab9 */ /* 0x000fe20000000800 */
[----:B------:R-:W-:Y:S01]  /*1a520*/  ULDC UR4, c[0x0][0x22c] ;  /* 0x00008b0000047ab9 */ /* 0x000fe20000000800 */
[----:B------:R-:W-:Y:S01]  /*1a530*/  ULDC UR12, c[0x0][0x228] ;  /* 0x00008a00000c7ab9 */ /* 0x000fe20000000800 */
[----:B----4-:R-:W-:Y:S01]  /*1a540*/  IMAD.WIDE R20, R27, 0x2, R8 ;  /* 0x000000021b147825 */ /* 0x010fe200078e0208 */
[----:B------:R-:W-:Y:S01]  /*1a550*/  ULDC UR14, c[0x0][0x228] ;  /* 0x00008a00000e7ab9 */ /* 0x000fe20000000800 */
[----:B------:R-:W-:Y:S01]  /*1a560*/  @P4 STG.E.U16 desc[UR6][R10.64], R68 ;  /* 0x000000440a004986 */ /* 0x000fe2000c101506 */
[----:B------:R-:W-:Y:S01]  /*1a570*/  ULDC UR16, c[0x0][0x228] ;  /* 0x00008a0000107ab9 */ /* 0x000fe20000000800 */
[----:B-----5:R-:W-:-:S02]  /*1a580*/  VIADD R15, R12, 0x65 ;  /* 0x000000650c0f7836 */ /* 0x020fc40000000000 */
[----:B------:R-:W-:Y:S01]  /*1a590*/  VIADD R29, R27, UR8 ;  /* 0x000000081b1d7c36 */ /* 0x000fe20008000000 */
[----:B------:R3:W-:Y:S01]  /*1a5a0*/  @P3 STG.E.U16 desc[UR6][R20.64], R26 ;  /* 0x0000001a14003986 */ /* 0x0007e2000c101506 */
[----:B------:R-:W-:Y:S01]  /*1a5b0*/  ISETP.LT.AND P3, PT, R13, UR10, !P5 ;  /* 0x0000000a0d007c0c */ /* 0x000fe2000ef61270 */
[----:B------:R-:W-:Y:S01]  /*1a5c0*/  ULDC UR8, c[0x0][0x22c] ;  /* 0x00008b0000087ab9 */ /* 0x000fe20000000800 */
[----:B------:R-:W-:Y:S01]  /*1a5d0*/  IMAD.WIDE R22, R29, 0x2, R2 ;  /* 0x000000021d167825 */ /* 0x000fe200078e0202 */
[----:B------:R-:W-:Y:S01]  /*1a5e0*/  ISETP.GE.AND P4, PT, R15, UR4, PT ;  /* 0x000000040f007c0c */ /* 0x000fe2000bf86270 */
[----:B------:R-:W-:Y:S01]  /*1a5f0*/  ULDC UR4, c[0x0][0x248] ;  /* 0x0000920000047ab9 */ /* 0x000fe20000000800 */
[----:B------:R-:W-:Y:S01]  /*1a600*/  ISETP.LT.AND P5, PT, R14, UR12, !P5 ;  /* 0x0000000c0e007c0c */ /* 0x000fe2000efa1270 */
[----:B------:R-:W-:Y:S01]  /*1a610*/  IMAD.WIDE R24, R29, 0x2, R8 ;  /* 0x000000021d187825 */ /* 0x000fe200078e0208 */
[----:B------:R-:W-:Y:S01]  /*1a620*/  PRMT R27, R84, 0x7632, R27 ;  /* 0x00007632541b7816 */ /* 0x000fe2000000001b */
[----:B------:R-:W-:Y:S01]  /*1a630*/  @P6 STG.E.U16 desc[UR6][R22.64], R84 ;  /* 0x0000005416006986 */ /* 0x000fe2000c101506 */
[----:B------:R-:W-:Y:S01]  /*1a640*/  ISETP.LT.AND P6, PT, R13, UR14, !P1 ;  /* 0x0000000e0d007c0c */ /* 0x000fe2000cfc1270 */
[----:B------:R-:W-:Y:S01]  /*1a650*/  VIADD R15, R12, 0x66 ;  /* 0x000000660c0f7836 */ /* 0x000fe20000000000 */
[----:B------:R-:W-:Y:S01]  /*1a660*/  ULDC UR10, c[0x0][0x228] ;  /* 0x00008a00000a7ab9 */ /* 0x000fe20000000800 */
[----:B---3--:R-:W-:Y:S01]  /*1a670*/  VIADD R21, R29, UR4 ;  /* 0x000000041d157c36 */ /* 0x008fe20008000000 */
[----:B------:R-:W-:Y:S01]  /*1a680*/  ULDC UR4, c[0x0][0x248] ;  /* 0x0000920000047ab9 */ /* 0x000fe20000000800 */
[----:B------:R3:W-:Y:S01]  /*1a690*/  @P0 STG.E.U16 desc[UR6][R24.64], R27 ;  /* 0x0000001b18000986 */ /* 0x0007e2000c101506 */
[----:B------:R-:W-:Y:S01]  /*1a6a0*/  ISETP.GE.AND P0, PT, R15, UR8, PT ;  /* 0x000000080f007c0c */ /* 0x000fe2000bf06270 */
[C---:B------:R-:W-:Y:S01]  /*1a6b0*/  IMAD.WIDE R10, R21.reuse, 0x2, R2 ;  /* 0x00000002150a7825 */ /* 0x040fe200078e0202 */
[----:B------:R-:W-:Y:S01]  /*1a6c0*/  ULDC UR12, c[0x0][0x228] ;  /* 0x00008a00000c7ab9 */ /* 0x000fe20000000800 */
[----:B------:R-:W-:Y:S01]  /*1a6d0*/  ISETP.LT.AND P1, PT, R14, UR10, !P1 ;  /* 0x0000000a0e007c0c */ /* 0x000fe2000cf21270 */
[----:B------:R-:W-:Y:S01]  /*1a6e0*/  ULDC UR14, c[0x0][0x228] ;  /* 0x00008a00000e7ab9 */ /* 0x000fe20000000800 */
[----:B------:R-:W-:Y:S01]  /*1a6f0*/  VIADD R15, R12, 0x67 ;  /* 0x000000670c0f7836 */ /* 0x000fe20000000000 */
[----:B------:R4:W-:Y:S01]  /*1a700*/  @P3 STG.E.U16 desc[UR6][R10.64], R69 ;  /* 0x000000450a003986 */ /* 0x0009e2000c101506 */
[----:B------:R-:W-:Y:S01]  /*1a710*/  ULDC UR10, c[0x0][0x228] ;  /* 0x00008a00000a7ab9 */ /* 0x000fe20000000800 */
[----:B------:R-:W-:Y:S01]  /*1a720*/  ULDC UR8, c[0x0][0x22c] ;  /* 0x00008b0000087ab9 */ /* 0x000fe20000000800 */
[----:B------:R-:W-:Y:S01]  /*1a730*/  PRMT R26, R86, 0x7632, R26 ;  /* 0x00007632561a7816 */ /* 0x000fe2000000001a */
[----:B---3--:R-:W-:Y:S01]  /*1a740*/  VIADD R25, R21, UR4 ;  /* 0x0000000415197c36 */ /* 0x008fe20008000000 */
[----:B------:R-:W-:Y:S01]  /*1a750*/  PRMT R24, R69, 0x7632, R24 ;  /* 0x0000763245187816 */ /* 0x000fe20000000018 */
[----:B------:R-:W-:Y:S01]  /*1a760*/  IMAD.WIDE R20, R21, 0x2, R8 ;  /* 0x0000000215147825 */ /* 0x000fe200078e0208 */
[----:B------:R-:W-:-:S02]  /*1a770*/  ULDC UR4, c[0x0][0x22c] ;  /* 0x00008b0000047ab9 */ /* 0x000fc40000000800 */
[----:B------:R-:W-:Y:S01]  /*1a780*/  ISETP.GE.AND P3, PT, R15, UR4, PT ;  /* 0x000000040f007c0c */ /* 0x000fe2000bf66270 */
[----:B------:R-:W-:Y:S01]  /*1a790*/  IMAD.WIDE R22, R25, 0x2, R2 ;  /* 0x0000000219167825 */ /* 0x000fe200078e0202 */
[----:B------:R3:W-:Y:S01]  /*1a7a0*/  @P5 STG.E.U16 desc[UR6][R20.64], R24 ;  /* 0x0000001814005986 */ /* 0x0007e2000c101506 */
[----:B------:R-:W-:Y:S01]  /*1a7b0*/  ISETP.LT.AND P5, PT, R13, UR12, !P2 ;  /* 0x0000000c0d007c0c */ /* 0x000fe2000d7a1270 */
[----:B------:R-:W-:Y:S01]  /*1a7c0*/  ULDC UR4, c[0x0][0x248] ;  /* 0x0000920000047ab9 */ /* 0x000fe20000000800 */
[C---:B----4-:R-:W-:Y:S01]  /*1a7d0*/  IMAD.WIDE R10, R25.reuse, 0x2, R8 ;  /* 0x00000002190a7825 */ /* 0x050fe200078e0208 */
[----:B------:R4:W-:Y:S01]  /*1a7e0*/  @P6 STG.E.U16 desc[UR6][R22.64], R85 ;  /* 0x0000005516006986 */ /* 0x0009e2000c101506 */
[----:B------:R-:W-:Y:S01]  /*1a7f0*/  ISETP.LT.AND P6, PT, R14, UR14, !P2 ;  /* 0x0000000e0e007c0c */ /* 0x000fe2000d7c1270 */
[----:B------:R-:W-:Y:S01]  /*1a800*/  ULDC UR12, c[0x0][0x228] ;  /* 0x00008a00000c7ab9 */ /* 0x000fe20000000800 */
[----:B------:R-:W-:Y:S01]  /*1a810*/  VIADD R27, R25, UR4 ;  /* 0x00000004191b7c36 */ /* 0x000fe20008000000 */
[----:B------:R-:W-:Y:S01]  /*1a820*/  ULDC UR4, c[0x0][0x22c] ;  /* 0x00008b0000047ab9 */ /* 0x000fe20000000800 */
[----:B------:R-:W-:Y:S01]  /*1a830*/  VIADD R15, R12, 0x68 ;  /* 0x000000680c0f7836 */ /* 0x000fe20000000000 */
[----:B------:R-:W-:Y:S01]  /*1a840*/  ULDC UR14, c[0x0][0x228] ;  /* 0x00008a00000e7ab9 */ /* 0x000fe20000000800 */
[----:B---3--:R-:W-:-:S03]  /*1a850*/  IMAD.WIDE R20, R27, 0x2, R2 ;  /* 0x000000021b147825 */ /* 0x008fc600078e0202 */
[----:B------:R-:W-:Y:S01]  /*1a860*/  ISETP.GE.AND P2, PT, R15, UR8, PT ;  /* 0x000000080f007c0c */ /* 0x000fe2000bf46270 */
[----:B------:R-:W-:Y:S01]  /*1a870*/  ULDC UR8, c[0x0][0x248] ;  /* 0x0000920000087ab9 */ /* 0x000fe20000000800 */
[----:B----4-:R-:W-:Y:S01]  /*1a880*/  PRMT R85, R85, 0x7632, R85 ;  /* 0x0000763255557816 */ /* 0x010fe20000000055 */
[----:B------:R-:W-:Y:S01]  /*1a890*/  VIADD R24, R12, 0x69 ;  /* 0x000000690c187836 */ /* 0x000fe20000000000 */
[----:B------:R-:W-:Y:S01]  /*1a8a0*/  PRMT R15, R70, 0x7632, R15 ;  /* 0x00007632460f7816 */ /* 0x000fe2000000000f */
        /* <DEDUP_REMOVED lines=55> */
[C---:B---3--:R-:W-:Y:S01]  /*1ac20*/  IMAD.WIDE R10, R25.reuse, 0x2, R8 ;  /* 0x00000002190a7825 */ /* 0x048fe200078e0208 */
[----:B0-----:R0:W-:Y:S01]  /*1ac30*/  @P6 STG.E.U16 desc[UR6][R22.64], R132 ;  /* 0x0000008416006986 */ /* 0x0011e2000c101506 */
[----:B------:R-:W-:Y:S01]  /*1ac40*/  ISETP.LT.AND P6, PT, R14, UR14, !P1 ;  /* 0x0000000e0e007c0c */ /* 0x000fe2000cfc1270 */
[----:B------:R-:W-:Y:S01]  /*1ac50*/  ULDC UR12, c[0x0][0x228] ;  /* 0x00008a00000c7ab9 */ /* 0x000fe20000000800 */
[----:B------:R-:W-:Y:S01]  /*1ac60*/  VIADD R27, R25, UR4 ;  /* 0x00000004191b7c36 */ /* 0x000fe20008000000 */
[----:B------:R-:W-:Y:S01]  /*1ac70*/  ULDC UR4, c[0x0][0x22c] ;  /* 0x00008b0000047ab9 */ /* 0x000fe20000000800 */
[----:B------:R-:W-:Y:S01]  /*1ac80*/  VIADD R15, R12, 0x6d ;  /* 0x0000006d0c0f7836 */ /* 0x000fe20000000000 */
[----:B------:R-:W-:Y:S01]  /*1ac90*/  ULDC UR14, c[0x0][0x228] ;  /* 0x00008a00000e7ab9 */ /* 0x000fe20000000800 */
[----:B------:R-:W-:Y:S01]  /*1aca0*/  PRMT R26, R133, 0x7632, R26 ;  /* 0x00007632851a7816 */ /* 0x000fe2000000001a */
[----:B----4-:R-:W-:-:S02]  /*1acb0*/  IMAD.WIDE R20, R27, 0x2, R2 ;  /* 0x000000021b147825 */ /* 0x010fc400078e0202 */
[----:B------:R-:W-:Y:S01]  /*1acc0*/  ISETP.GE.AND P1, PT, R15, UR8, PT ;  /* 0x000000080f007c0c */ /* 0x000fe2000bf26270 */
[----:B------:R-:W-:Y:S01]  /*1acd0*/  ULDC UR8, c[0x0][0x248] ;  /* 0x0000920000087ab9 */ /* 0x000fe20000000800 */
[----:B0-----:R-:W-:Y:S01]  /*1ace0*/  PRMT R132, R132, 0x7632, R132 ;  /* 0x0000763284847816 */ /* 0x001fe20000000084 */
        /* <DEDUP_REMOVED lines=14> */
[C---:B0-----:R-:W-:Y:S01]  /*1add0*/  IMAD.WIDE R10, R27.reuse, 0x2, R2 ;  /* 0x000000021b0a7825 */ /* 0x041fe200078e0202 */
[----:B------:R-:W-:Y:S01]  /*1ade0*/  ULDC UR10, c[0x0][0x228] ;  /* 0x00008a00000a7ab9 */ /* 0x000fe20000000800 */
[----:B------:R-:W-:Y:S01]  /*1adf0*/  ULDC UR4, c[0x0][0x22c] ;  /* 0x00008b0000047ab9 */ /* 0x000fe20000000800 */
[----:B------:R-:W-:Y:S01]  /*1ae00*/  ULDC UR12, c[0x0][0x228] ;  /* 0x00008a00000c7ab9 */ /* 0x000fe20000000800 */
[----:B---3--:R-:W-:Y:S01]  /*1ae10*/  IMAD.WIDE R20, R27, 0x2, R8 ;  /* 0x000000021b147825 */ /* 0x008fe200078e0208 */
[----:B------:R-:W-:Y:S01]  /*1ae20*/  PRMT R27, R73, 0x7632, R27 ;  /* 0x00007632491b7816 */ /* 0x000fe2000000001b */
[----:B------:R-:W-:Y:S01]  /*1ae30*/  @P3 STG.E.U16 desc[UR6][R10.64], R133 ;  /* 0x000000850a003986 */ /* 0x000fe2000c101506 */
[----:B------:R-:W-:Y:S01]  /*1ae40*/  ULDC UR14, c[0x0][0x228] ;  /* 0x00008a00000e7ab9 */ /* 0x000fe20000000800 */
[----:B----4-:R-:W-:Y:S01]  /*1ae50*/  VIADD R15, R12, 0x6f ;  /* 0x0000006f0c0f7836 */ /* 0x010fe20000000000 */
        /* <DEDUP_REMOVED lines=14> */
[----:B0-----:R-:W-:Y:S01]  /*1af40*/  VIADD R21, R29, UR4 ;  /* 0x000000041d157c36 */ /* 0x001fe20008000000 */
        /* <DEDUP_REMOVED lines=10> */
[C---:B---3--:R-:W-:Y:S01]  /*1aff0*/  VIADD R25, R21.reuse, UR4 ;  /* 0x0000000415197c36 */ /* 0x048fe20008000000 */
        /* <DEDUP_REMOVED lines=11> */
[----:B------:R-:W-:Y:S01]  /*1b0b0*/  ISETP.LT.AND P6, PT, R14, UR14, !P2 ;  /* 0x0000000e0e007c0c */ /* 0x000fe2000d7c1270 */
[C---:B------:R-:W-:Y:S01]  /*1b0c0*/  VIADD R27, R25.reuse, UR4 ;  /* 0x00000004191b7c36 */ /* 0x040fe20008000000 */
[----:B------:R-:W-:Y:S01]  /*1b0d0*/  ULDC UR4, c[0x0][0x22c] ;  /* 0x00008b0000047ab9 */ /* 0x000fe20000000800 */
[----:B------:R-:W-:Y:S01]  /*1b0e0*/  VIADD R15, R12, 0x72 ;  /* 0x000000720c0f7836 */ /* 0x000fe20000000000 */
[----:B------:R-:W-:Y:S01]  /*1b0f0*/  ULDC UR14, c[0x0][0x228] ;  /* 0x00008a00000e7ab9 */ /* 0x000fe20000000800 */
[----:B0-----:R-:W-:-:S03]  /*1b100*/  IMAD.WIDE R10, R25, 0x2, R8 ;  /* 0x00000002190a7825 */ /* 0x001fc600078e0208 */
[----:B------:R-:W-:Y:S01]  /*1b110*/  ISETP.GE.AND P2, PT, R15, UR8, PT ;  /* 0x000000080f007c0c */ /* 0x000fe2000bf46270 */
[----:B---3--:R-:W-:Y:S01]  /*1b120*/  IMAD.WIDE R20, R27, 0x2, R2 ;  /* 0x000000021b147825 */ /* 0x008fe200078e0202 */
[----:B------:R-:W-:Y:S01]  /*1b130*/  PRMT R15, R135, 0x7632, R15 ;  /* 0x00007632870f7816 */ /* 0x000fe2000000000f */
[----:B------:R-:W-:Y:S01]  /*1b140*/  ULDC UR8, c[0x0][0x248] ;  /* 0x0000920000087ab9 */ /* 0x000fe20000000800 */
[----:B----4-:R-:W-:Y:S01]  /*1b150*/  PRMT R74, R74, 0x7632, R74 ;  /* 0x000076324a4a7816 */ /* 0x010fe2000000004a */
[----:B------:R-:W-:Y:S02]  /*1b160*/  VIADD R24, R12, 0x73 ;  /* 0x000000730c187836 */ /* 0x000fe40000000000 */
        /* <DEDUP_REMOVED lines=12> */
[C---:B0-----:R-:W-:Y:S01]  /*1b230*/  IMAD.WIDE R10, R27.reuse, 0x2, R2 ;  /* 0x000000021b0a7825 */ /* 0x041fe200078e0202 */
[----:B------:R-:W-:Y:S01]  /*1b240*/  ULDC UR10, c[0x0][0x228] ;  /* 0x00008a00000a7ab9 */ /* 0x000fe20000000800 */
[----:B------:R-:W-:Y:S01]  /*1b250*/  ULDC UR12, c[0x0][0x228] ;  /* 0x00008a00000c7ab9 */ /* 0x000fe20000000800 */
[----:B------:R-:W-:Y:S01]  /*1b260*/  ULDC UR14, c[0x0][0x228] ;  /* 0x00008a00000e7ab9 */ /* 0x000fe20000000800 */
[C---:B---3--:R-:W-:Y:S01]  /*1b270*/  IMAD.WIDE R20, R27.reuse, 0x2, R8 ;  /* 0x000000021b147825 */ /* 0x048fe200078e0208 */
[----:B------:R-:W-:Y:S01]  /*1b280*/  ULDC UR16, c[0x0][0x228] ;  /* 0x00008a0000107ab9 */ /* 0x000fe20000000800 */
[----:B------:R0:W-:Y:S01]  /*1b290*/  @P4 STG.E.U16 desc[UR6][R10.64], R75 ;  /* 0x0000004b0a004986 */ /* 0x0001e2000c101506 */
[----:B------:R-:W-:Y:S01]  /*1b2a0*/  ISETP.GE.AND P4, PT, R28, UR4, PT ;  /* 0x000000041c007c0c */ /* 0x000fe2000bf86270 */
[----:B----4-:R-:W-:Y:S01]  /*1b2b0*/  VIADD R15, R27, UR8 ;  /* 0x000000081b0f7c36 */ /* 0x010fe20008000000 */
[----:B------:R-:W-:Y:S01]  /*1b2c0*/  PRMT R27, R80, 0x7632, R27 ;  /* 0x00007632501b7816 */ /* 0x000fe2000000001b */
[----:B------:R3:W-:Y:S01]  /*1b2d0*/  @P3 STG.E.U16 desc[UR6][R20.64], R26 ;  /* 0x0000001a14003986 */ /* 0x0007e2000c101506 */
[----:B------:R-:W-:Y:S01]  /*1b2e0*/  ISETP.LT.AND P3, PT, R13, UR10, !P5 ;  /* 0x0000000a0d007c0c */ /* 0x000fe2000ef61270 */
[C---:B------:R-:W-:Y:S01]  /*1b2f0*/  IMAD.WIDE R22, R15.reuse, 0x2, R2 ;  /* 0x000000020f167825 */ /* 0x040fe200078e0202 */
[----:B------:R-:W-:Y:S01]  /*1b300*/  ULDC UR4, c[0x0][0x248] ;  /* 0x0000920000047ab9 */ /* 0x000fe20000000800 */
[----:B------:R-:W-:Y:S01]  /*1b310*/  ISETP.LT.AND P5, PT, R14, UR12, !P5 ;  /* 0x0000000c0e007c0c */ /* 0x000fe2000efa1270 */
[----:B------:R-:W-:Y:S01]  /*1b320*/  ULDC UR8, c[0x0][0x248] ;  /* 0x0000920000087ab9 */ /* 0x000fe20000000800 */
[----:B------:R-:W-:Y:S01]  /*1b330*/  IMAD.WIDE R24, R15, 0x2, R8 ;  /* 0x000000020f187825 */ /* 0x000fe200078e0208 */
[----:B------:R-:W-:Y:S01]  /*1b340*/  @P6 STG.E.U16 desc[UR6][R22.64], R80 ;  /* 0x0000005016006986 */ /* 0x000fe2000c101506 */
[----:B------:R-:W-:Y:S01]  /*1b350*/  ISETP.LT.AND P6, PT, R13, UR14, !P2 ;  /* 0x0000000e0d007c0c */ /* 0x000fe2000d7c1270 */
[----:B------:R-:W-:Y:S01]  /*1b360*/  ULDC UR10, c[0x0][0x228] ;  /* 0x00008a00000a7ab9 */ /* 0x000fe20000000800 */
[----:B0-----:R-:W-:Y:S01]  /*1b370*/  VIADD R10, R12, 0x75 ;  /* 0x000000750c0a7836 */ /* 0x001fe20000000000 */
[----:B------:R0:W-:Y:S01]  /*1b380*/  @P0 STG.E.U16 desc[UR6][R24.64], R27 ;  /* 0x0000001b18000986 */ /* 0x0001e2000c101506 */
[----:B------:R-:W-:Y:S01]  /*1b390*/  VIADD R15, R15, UR4 ;  /* 0x000000040f0f7c36 */ /* 0x000fe20008000000 */
[----:B------:R-:W-:Y:S01]  /*1b3a0*/  ISETP.LT.AND P2, PT, R14, UR16, !P2 ;  /* 0x000000100e007c0c */ /* 0x000fe2000d741270 */
[----:B------:R-:W-:Y:S01]  /*1b3b0*/  ULDC UR12, c[0x0][0x228] ;  /* 0x00008a00000c7ab9 */ /* 0x000fe20000000800 */
[----:B------:R-:W-:Y:S01]  /*1b3c0*/  ISETP.GE.AND P0, PT, R10, UR27, PT ;  /* 0x0000001b0a007c0c */ /* 0x000fe2000bf06270 */
[----:B------:R-:W-:Y:S01]  /*1b3d0*/  IMAD.WIDE R10, R15, 0x2, R2 ;  /* 0x000000020f0a7825 */ /* 0x000fe200078e0202 */
[----:B------:R-:W-:Y:S01]  /*1b3e0*/  ULDC UR4, c[0x0][0x248] ;  /* 0x0000920000047ab9 */ /* 0x000fe20000000800 */
[----:B------:R-:W-:Y:S01]  /*1b3f0*/  ULDC UR14, c[0x0][0x228] ;  /* 0x00008a00000e7ab9 */ /* 0x000fe20000000800 */
[----:B---3--:R-:W-:Y:S01]  /*1b400*/  PRMT R26, R81, 0x7632, R26 ;  /* 0x00007632511a7816 */ /* 0x008fe2000000001a */
[----:B------:R-:W-:Y:S01]  /*1b410*/  IMAD.WIDE R20, R15, 0x2, R8 ;  /* 0x000000020f147825 */ /* 0x000fe200078e0208 */
[----:B-1----:R1:W-:Y:S01]  /*1b420*/  @P3 STG.E.U16 desc[UR6][R10.64], R16 ;  /* 0x000000100a003986 */ /* 0x0023e2000c101506 */
[----:B------:R-:W-:-:S02]  /*1b430*/  ULDC UR16, c[0x0][0x228] ;  /* 0x00008a0000107ab9 */ /* 0x000fc40000000800 */
[----:B0-----:R-:W-:Y:S01]  /*1b440*/  VIADD R27, R15, UR8 ;  /* 0x000000080f1b7c36 */ /* 0x001fe20008000000 */
[----:B------:R-:W-:Y:S01]  /*1b450*/  PRMT R15, R16, 0x7632, R15 ;  /* 0x00007632100f7816 */ /* 0x000fe2000000000f */
[----:B------:R-:W-:Y:S01]  /*1b460*/  ULDC UR8, c[0x0][0x248] ;  /* 0x0000920000087ab9 */ /* 0x000fe20000000800 */
[----:B------:R-:W-:Y:S02]  /*1b470*/  VIADD R28, R12, 0x76 ;  /* 0x000000760c1c7836 */ /* 0x000fe40000000000 */
[----:B------:R-:W-:Y:S01]  /*1b480*/  IMAD.WIDE R22, R27, 0x2, R2 ;  /* 0x000000021b167825 */ /* 0x000fe200078e0202 */
[----:B------:R0:W-:Y:S01]  /*1b490*/  @P5 STG.E.U16 desc[UR6][R20.64], R15 ;  /* 0x0000000f14005986 */ /* 0x0001e2000c101506 */
[----:B------:R-:W-:Y:S01]  /*1b4a0*/  ISETP.LT.AND P5, PT, R13, UR10, !P1 ;  /* 0x0000000a0d007c0c */ /* 0x000fe2000cfa1270 */
[----:B------:R-:W-:Y:S01]  /*1b4b0*/  ULDC UR10, c[0x0][0x228] ;  /* 0x00008a00000a7ab9 */ /* 0x000fe20000000800 */
[----:B------:R-:W-:Y:S01]  /*1b4c0*/  IMAD.WIDE R24, R27, 0x2, R8 ;  /* 0x000000021b187825 */ /* 0x000fe200078e0208 */
[----:B------:R-:W-:Y:S01]  /*1b4d0*/  @P6 STG.E.U16 desc[UR6][R22.64], R81 ;  /* 0x0000005116006986 */ /* 0x000fe2000c101506 */
[----:B------:R-:W-:Y:S01]  /*1b4e0*/  ISETP.LT.AND P1, PT, R14, UR12, !P1 ;  /* 0x0000000c0e007c0c */ /* 0x000fe2000cf21270 */
[----:B------:R-:W-:Y:S01]  /*1b4f0*/  ULDC UR12, c[0x0][0x228] ;  /* 0x00008a00000c7ab9 */ /* 0x000fe20000000800 */
[----:B-1----:R-:W-:Y:S01]  /*1b500*/  VIADD R10, R12, 0x77 ;  /* 0x000000770c0a7836 */ /* 0x002fe20000000000 */
[----:B------:R-:W-:Y:S01]  /*1b510*/  ISETP.LT.AND P6, PT, R13, UR14, !P4 ;  /* 0x0000000e0d007c0c */ /* 0x000fe2000e7c1270 */
[----:B------:R1:W-:Y:S01]  /*1b520*/  @P2 STG.E.U16 desc[UR6][R24.64], R26 ;  /* 0x0000001a18002986 */ /* 0x0003e2000c101506 */
[----:B------:R-:W-:Y:S01]  /*1b530*/  ISETP.LT.AND P4, PT, R14, UR16, !P4 ;  /* 0x000000100e007c0c */ /* 0x000fe2000e781270 */
[----:B------:R-:W-:Y:S01]  /*1b540*/  ULDC UR14, c[0x0][0x228] ;  /* 0x00008a00000e7ab9 */ /* 0x000fe20000000800 */
[----:B0-----:R-:W-:Y:S01]  /*1b550*/  VIADD R21, R27, UR4 ;  /* 0x000000041b157c36 */ /* 0x001fe20008000000 */
[----:B------:R-:W-:Y:S01]  /*1b560*/  ISETP.GE.AND P2, PT, R10, UR23, PT ;  /* 0x000000170a007c0c */ /* 0x000fe2000bf46270 */
[----:B------:R-:W-:Y:S01]  /*1b570*/  ULDC UR4, c[0x0][0x248] ;  /* 0x0000920000047ab9 */ /* 0x000fe20000000800 */
[----:B------:R-:W-:Y:S01]  /*1b580*/  PRMT R16, R17, 0x7632, R16 ;  /* 0x0000763211107816 */ /* 0x000fe20000000010 */
[C---:B------:R-:W-:Y:S01]  /*1b590*/  VIADD R15, R21.reuse, UR8 ;  /* 0x00000008150f7c36 */ /* 0x040fe20008000000 */
[----:B------:R-:W-:Y:S01]  /*1b5a0*/  ISETP.GE.AND P3, PT, R28, UR25, PT ;  /* 0x000000191c007c0c */ /* 0x000fe2000bf66270 */
[C---:B------:R-:W-:Y:S01]  /*1b5b0*/  IMAD.WIDE R10, R21.reuse, 0x2, R2 ;  /* 0x00000002150a7825 */ /* 0x040fe200078e0202 */
[----:B------:R-:W-:Y:S01]  /*1b5c0*/  ULDC UR16, c[0x0][0x228] ;  /* 0x00008a0000107ab9 */ /* 0x000fe20000000800 */
[----:B------:R-:W-:Y:S01]  /*1b5d0*/  ULDC UR8, c[0x0][0x248] ;  /* 0x0000920000087ab9 */ /* 0x000fe20000000800 */
[----:B-1----:R-:W-:Y:S01]  /*1b5e0*/  PRMT R26, R82, 0x7632, R26 ;  /* 0x00007632521a7816 */ /* 0x002fe2000000001a */
[----:B------:R-:W-:Y:S01]  /*1b5f0*/  IMAD.WIDE R20, R21, 0x2, R8 ;  /* 0x0000000215147825 */ /* 0x000fe200078e0208 */
[----:B------:R0:W-:Y:S03]  /*1b600*/  @P5 STG.E.U16 desc[UR6][R10.64], R17 ;  /* 0x000000110a005986 */ /* 0x0001e6000c101506 */
[C---:B------:R-:W-:Y:S01]  /*1b610*/  IMAD.WIDE R22, R15.reuse, 0x2, R2 ;  /* 0x000000020f167825 */ /* 0x040fe200078e0202 */
[----:B------:R1:W-:Y:S03]  /*1b620*/  @P1 STG.E.U16 desc[UR6][R20.64], R16 ;  /* 0x0000001014001986 */ /* 0x0003e6000c101506 */
[--C-:B------:R-:W-:Y:S01]  /*1b630*/  IMAD.WIDE R24, R15, 0x2, R8.reuse ;  /* 0x000000020f187825 */ /* 0x100fe200078e0208 */
[----:B------:R-:W-:Y:S01]  /*1b640*/  @P6 STG.E.U16 desc[UR6][R22.64], R82 ;  /* 0x0000005216006986 */ /* 0x000fe2000c101506 */
[----:B------:R-:W-:Y:S01]  /*1b650*/  ISETP.LT.AND P6, PT, R13, UR14, !P3 ;  /* 0x0000000e0d007c0c */ /* 0x000fe2000dfc1270 */
[----:B------:R-:W-:Y:S01]  /*1b660*/  ULDC UR14, c[0x0][0x228] ;  /* 0x00008a00000e7ab9 */ /* 0x000fe20000000800 */
[----:B------:R-:W-:Y:S01]  /*1b670*/  VIADD R15, R15, UR4 ;  /* 0x000000040f0f7c36 */ /* 0x000fe20008000000 */
[----:B------:R3:W-:Y:S01]  /*1b680*/  @P4 STG.E.U16 desc[UR6][R24.64], R26 ;  /* 0x0000001a18004986 */ /* 0x0007e2000c101506 */
[----:B------:R-:W-:Y:S01]  /*1b690*/  ISETP.LT.AND P4, PT, R13, UR10, !P0 ;  /* 0x0000000a0d007c0c */ /* 0x000fe2000c781270 */
[----:B0-----:R-:W-:Y:S01]  /*1b6a0*/  VIADD R10, R12, 0x79 ;  /* 0x000000790c0a7836 */ /* 0x001fe20000000000 */
[C---:B------:R-:W-:Y:S01]  /*1b6b0*/  ISETP.LT.AND P0, PT, R14.reuse, UR12, !P0 ;  /* 0x0000000c0e007c0c */ /* 0x040fe2000c701270 */
[----:B------:R0:W4:Y:S01]  /*1b6c0*/  LDS.128 R28, [R0] ;  /* 0x00000000001c7984 */ /* 0x0001220000000c00 */
[----:B------:R-:W-:Y:S01]  /*1b6d0*/  ISETP.LT.AND P3, PT, R14, UR16, !P3 ;  /* 0x000000100e007c0c */ /* 0x000fe2000df61270 */
[C---:B-1----:R-:W-:Y:S01]  /*1b6e0*/  IMAD.WIDE R16, R15.reuse, 0x2, R8 ;  /* 0x000000020f107825 */ /* 0x042fe200078e0208 */
[----:B------:R-:W-:Y:S01]  /*1b6f0*/  ISETP.GE.AND P1, PT, R10, UR19, PT ;  /* 0x000000130a007c0c */ /* 0x000fe2000bf26270 */
[----:B------:R-:W-:Y:S01]  /*1b700*/  ULDC UR10, c[0x0][0x228] ;  /* 0x00008a00000a7ab9 */ /* 0x000fe20000000800 */
[----:B------:R-:W-:Y:S01]  /*1b710*/  ULDC UR12, c[0x0][0x228] ;  /* 0x00008a00000c7ab9 */ /* 0x000fe20000000800 */
[----:B------:R-:W-:Y:S01]  /*1b720*/  IMAD.WIDE R10, R15, 0x2, R2 ;  /* 0x000000020f0a7825 */ /* 0x000fe200078e0202 */
[----:B------:R-:W-:Y:S01]  /*1b730*/  ULDC UR4, c[0x0][0x248] ;  /* 0x0000920000047ab9 */ /* 0x000fe20000000800 */
[----:B---3--:R-:W-:Y:S01]  /*1b740*/  PRMT R24, R83, 0x7632, R24 ;  /* 0x0000763253187816 */ /* 0x008fe20000000018 */
[----:B------:R-:W-:Y:S01]  /*1b750*/  ULDC UR16, c[0x0][0x228] ;  /* 0x00008a0000107ab9 */ /* 0x000fe20000000800 */
[----:B------:R-:W-:Y:S01]  /*1b760*/  VIADD R25, R15, UR8 ;  /* 0x000000080f197c36 */ /* 0x000fe20008000000 */
[----:B------:R-:W-:Y:S01]  /*1b770*/  PRMT R15, R18, 0x7632, R15 ;  /* 0x00007632120f7816 */ /* 0x000fe2000000000f */
[----:B------:R-:W-:Y:S01]  /*1b780*/  VIADD R27, R12, 0x78 ;  /* 0x000000780c1b7836 */ /* 0x000fe20000000000 */
[----:B------:R1:W-:Y:S01]  /*1b790*/  @P4 STG.E.U16 desc[UR6][R10.64], R18 ;  /* 0x000000120a004986 */ /* 0x0003e2000c101506 */
[----:B------:R-:W-:Y:S01]  /*1b7a0*/  IMAD.WIDE R20, R25, 0x2, R2 ;  /* 0x0000000219147825 */ /* 0x000fe200078e0202 */
[----:B------:R-:W-:Y:S01]  /*1b7b0*/  ULDC UR8, c[0x0][0x248] ;  /* 0x0000920000087ab9 */ /* 0x000fe20000000800 */
[----:B0-----:R-:W-:Y:S01]  /*1b7c0*/  PRMT R0, R19, 0x7632, R0 ;  /* 0x0000763213007816 */ /* 0x001fe20000000000 */
[----:B------:R0:W-:Y:S01]  /*1b7d0*/  @P0 STG.E.U16 desc[UR6][R16.64], R15 ;  /* 0x0000000f10000986 */ /* 0x0001e2000c101506 */
[----:B------:R-:W-:Y:S01]  /*1b7e0*/  IMAD.WIDE R22, R25, 0x2, R8 ;  /* 0x0000000219167825 */ /* 0x000fe200078e0208 */
[----:B------:R-:W-:-:S02]  /*1b7f0*/  ISETP.GE.AND P5, PT, R27, UR21, PT ;  /* 0x000000151b007c0c */ /* 0x000fc4000bfa6270 */
[----:B------:R3:W-:Y:S01]  /*1b800*/  @P6 STG.E.U16 desc[UR6][R20.64], R83 ;  /* 0x0000005314006986 */ /* 0x0007e2000c101506 */
[C---:B------:R-:W-:Y:S01]  /*1b810*/  VIADD R26, R12.reuse, 0x7a ;  /* 0x0000007a0c1a7836 */ /* 0x040fe20000000000 */
[C---:B------:R-:W-:Y:S02]  /*1b820*/  ISETP.LT.AND P6, PT, R13.reuse, UR14, !P5 ;  /* 0x0000000e0d007c0c */ /* 0x040fe4000efc1270 */
[----:B------:R5:W-:Y:S01]  /*1b830*/  @P3 STG.E.U16 desc[UR6][R22.64], R24 ;  /* 0x0000001816003986 */ /* 0x000be2000c101506 */
[----:B------:R-:W-:Y:S01]  /*1b840*/  ISETP.LT.AND P3, PT, R13, UR10, !P2 ;  /* 0x0000000a0d007c0c */ /* 0x000fe2000d761270 */
[----:B-1----:R-:W-:Y:S01]  /*1b850*/  VIADD R10, R12, 0x7b ;  /* 0x0000007b0c0a7836 */ /* 0x002fe20000000000 */
[C---:B------:R-:W-:Y:S01]  /*1b860*/  ISETP.LT.AND P2, PT, R14.reuse, UR12, !P2 ;  /* 0x0000000c0e007c0c */ /* 0x040fe2000d741270 */
[----:B0-----:R-:W-:Y:S01]  /*1b870*/  VIADD R17, R25, UR4 ;  /* 0x0000000419117c36 */ /* 0x001fe20008000000 */
[----:B------:R-:W-:Y:S01]  /*1b880*/  ISETP.LT.AND P5, PT, R14, UR16, !P5 ;  /* 0x000000100e007c0c */ /* 0x000fe2000efa1270 */
[----:B------:R-:W-:Y:S01]  /*1b890*/  ULDC UR10, c[0x0][0x228] ;  /* 0x00008a00000a7ab9 */ /* 0x000fe20000000800 */
[----:B------:R-:W-:Y:S01]  /*1b8a0*/  ISETP.GE.AND P0, PT, R10, UR15, PT ;  /* 0x0000000f0a007c0c */ /* 0x000fe2000bf06270 */
[C---:B------:R-:W-:Y:S01]  /*1b8b0*/  VIADD R15, R17.reuse, UR8 ;  /* 0x00000008110f7c36 */ /* 0x040fe20008000000 */
[----:B--2---:R-:W-:Y:S01]  /*1b8c0*/  PRMT R18, R4, 0x7632, R18 ;  /* 0x0000763204127816 */ /* 0x004fe20000000012 */
[C---:B------:R-:W-:Y:S01]  /*1b8d0*/  IMAD.WIDE R10, R17.reuse, 0x2, R2 ;  /* 0x00000002110a7825 */ /* 0x040fe200078e0202 */
[----:B------:R-:W-:Y:S01]  /*1b8e0*/  ULDC UR8, c[0x0][0x228] ;  /* 0x00008a0000087ab9 */ /* 0x000fe20000000800 */
[----:B------:R-:W-:Y:S01]  /*1b8f0*/  ISETP.GE.AND P4, PT, R26, UR17, PT ;  /* 0x000000111a007c0c */ /* 0x000fe2000bf86270 */
[----:B------:R-:W-:Y:S01]  /*1b900*/  ULDC UR4, c[0x0][0x248] ;  /* 0x0000920000047ab9 */ /* 0x000fe20000000800 */
[----:B------:R-:W-:Y:S01]  /*1b910*/  IMAD.WIDE R16, R17, 0x2, R8 ;  /* 0x0000000211107825 */ /* 0x000fe200078e0208 */
[----:B------:R0:W-:Y:S01]  /*1b920*/  @P3 STG.E.U16 desc[UR6][R10.64], R19 ;  /* 0x000000130a003986 */ /* 0x0001e2000c101506 */
[----:B------:R-:W-:-:S02]  /*1b930*/  ULDC UR12, c[0x0][0x228] ;  /* 0x00008a00000c7ab9 */ /* 0x000fc40000000800 */
[C---:B---3--:R-:W-:Y:S01]  /*1b940*/  IMAD.WIDE R20, R15.reuse, 0x2, R2 ;  /* 0x000000020f147825 */ /* 0x048fe200078e0202 */
[----:B------:R-:W-:Y:S01]  /*1b950*/  @P2 STG.E.U16 desc[UR6][R16.64], R0 ;  /* 0x0000000010002986 */ /* 0x000fe2000c101506 */
[----:B------:R-:W-:Y:S01]  /*1b960*/  ISETP.LT.AND P2, PT, R14, UR10, !P1 ;  /* 0x0000000a0e007c0c */ /* 0x000fe2000cf41270 */
[----:B------:R-:W-:Y:S01]  /*1b970*/  ULDC UR10, c[0x0][0x228] ;  /* 0x00008a00000a7ab9 */ /* 0x000fe20000000800 */
[----:B-----5:R-:W-:Y:S01]  /*1b980*/  IMAD.WIDE R22, R15, 0x2, R8 ;  /* 0x000000020f167825 */ /* 0x020fe200078e0208 */
[----:B------:R4:W-:Y:S01]  /*1b990*/  @P6 STG.E.U16 desc[UR6][R20.64], R4 ;  /* 0x0000000414006986 */ /* 0x0009e2000c101506 */
[----:B------:R-:W-:Y:S02]  /*1b9a0*/  ISETP.LT.AND P6, PT, R13, UR12, !P4 ;  /* 0x0000000c0d007c0c */ /* 0x000fe4000e7c1270 */
[----:B------:R-:W-:Y:S01]  /*1b9b0*/  VIADD R15, R15, UR4 ;  /* 0x000000040f0f7c36 */ /* 0x000fe20008000000 */
[----:B------:R1:W-:Y:S01]  /*1b9c0*/  @P5 STG.E.U16 desc[UR6][R22.64], R18 ;  /* 0x0000001216005986 */ /* 0x0003e2000c101506 */
[----:B------:R-:W-:Y:S01]  /*1b9d0*/  ISETP.LT.AND P5, PT, R13, UR8, !P1 ;  /* 0x000000080d007c0c */ /* 0x000fe2000cfa1270 */
[----:B------:R-:W-:Y:S01]  /*1b9e0*/  ULDC UR4, c[0x0][0x248] ;  /* 0x0000920000047ab9 */ /* 0x000fe20000000800 */
[----:B0-----:R-:W-:Y:S01]  /*1b9f0*/  IMAD.WIDE R10, R15, 0x2, R2 ;  /* 0x000000020f0a7825 */ /* 0x001fe200078e0202 */
[----:B------:R-:W-:-:S02]  /*1ba00*/  ULDC UR8, c[0x0][0x228] ;  /* 0x00008a0000087ab9 */ /* 0x000fc40000000800 */
[----:B------:R-:W-:Y:S01]  /*1ba10*/  ISETP.LT.AND P4, PT, R14, UR8, !P4 ;  /* 0x000000080e007c0c */ /* 0x000fe2000e781270 */
[----:B------:R-:W-:Y:S01]  /*1ba20*/  VIADD R24, R12, 0x7c ;  /* 0x0000007c0c187836 */ /* 0x000fe20000000000 */
[----:B----4-:R-:W-:Y:S01]  /*1ba30*/  PRMT R4, R28, 0x7632, R4 ;  /* 0x000076321c047816 */ /* 0x010fe20000000004 */
[C---:B------:R-:W-:Y:S01]  /*1ba40*/  VIADD R21, R15.reuse, UR4 ;  /* 0x000000040f157c36 */ /* 0x040fe20008000000 */
[----:B------:R-:W-:Y:S01]  /*1ba50*/  ULDC UR4, c[0x0][0x248] ;  /* 0x0000920000047ab9 */ /* 0x000fe20000000800 */
[----:B------:R-:W-:Y:S01]  /*1ba60*/  VIADD R20, R12, 0x7e ;  /* 0x0000007e0c147836 */ /* 0x000fe20000000000 */
[----:B------:R-:W-:Y:S01]  /*1ba70*/  ISETP.GE.AND P3, PT, R24, UR13, PT ;  /* 0x0000000d18007c0c */ /* 0x000fe2000bf66270 */
[----:B------:R-:W-:Y:S01]  /*1ba80*/  VIADD R0, R12, 0x7d ;  /* 0x0000007d0c007836 */ /* 0x000fe20000000000 */
[----:B------:R-:W-:Y:S01]  /*1ba90*/  @P5 STG.E.U16 desc[UR6][R10.64], R28 ;  /* 0x0000001c0a005986 */ /* 0x000fe2000c101506 */
[----:B------:R-:W-:Y:S01]  /*1baa0*/  IMAD.WIDE R16, R15, 0x2, R8 ;  /* 0x000000020f107825 */ /* 0x000fe200078e0208 */
[----:B------:R-:W-:Y:S01]  /*1bab0*/  ISETP.GE.AND P5, PT, R20, UR9, PT ;  /* 0x0000000914007c0c */ /* 0x000fe2000bfa6270 */
[----:B------:R-:W-:Y:S01]  /*1bac0*/  ULDC UR9, c[0x0][0x228] ;  /* 0x00008a0000097ab9 */ /* 0x000fe20000000800 */
[----:B------:R-:W-:Y:S01]  /*1bad0*/  ISETP.GE.AND P1, PT, R0, UR11, PT ;  /* 0x0000000b00007c0c */ /* 0x000fe2000bf26270 */
[----:B-1----:R-:W-:Y:S01]  /*1bae0*/  IMAD.WIDE R18, R21, 0x2, R2 ;  /* 0x0000000215127825 */ /* 0x002fe200078e0202 */
[----:B------:R0:W-:Y:S01]  /*1baf0*/  @P2 STG.E.U16 desc[UR6][R16.64], R4 ;  /* 0x0000000410002986 */ /* 0x0001e2000c101506 */
[----:B------:R-:W-:Y:S01]  /*1bb00*/  ULDC UR11, c[0x0][0x228] ;  /* 0x00008a00000b7ab9 */ /* 0x000fe20000000800 */
[C---:B------:R-:W-:Y:S01]  /*1bb10*/  ISETP.LT.AND P2, PT, R13.reuse, UR9, !P0 ;  /* 0x000000090d007c0c */ /* 0x040fe2000c741270 */
[----:B------:R-:W-:Y:S01]  /*1bb20*/  VIADD R12, R12, 0x7f ;  /* 0x0000007f0c0c7836 */ /* 0x000fe20000000000 */
[----:B------:R1:W-:Y:S01]  /*1bb30*/  @P6 STG.E.U16 desc[UR6][R18.64], R5 ;  /* 0x0000000512006986 */ /* 0x0003e2000c101506 */
[----:B------:R-:W-:Y:S01]  /*1bb40*/  ISETP.LT.AND P0, PT, R14, UR10, !P0 ;  /* 0x0000000a0e007c0c */ /* 0x000fe2000c701270 */
[----:B------:R-:W-:Y:S01]  /*1bb50*/  ULDC UR8, c[0x0][0x228] ;  /* 0x00008a0000087ab9 */ /* 0x000fe20000000800 */
[----:B------:R-:W-:Y:S01]  /*1bb60*/  ISETP.LT.AND P6, PT, R13, UR11, !P3 ;  /* 0x0000000b0d007c0c */ /* 0x000fe2000dfc1270 */
[----:B------:R-:W-:Y:S01]  /*1bb70*/  ULDC UR9, c[0x0][0x228] ;  /* 0x00008a0000097ab9 */ /* 0x000fe20000000800 */
[----:B------:R-:W-:Y:S01]  /*1bb80*/  PRMT R0, R5, 0x7632, R0 ;  /* 0x0000763205007816 */ /* 0x000fe20000000000 */
[----:B------:R-:W-:Y:S01]  /*1bb90*/  ULDC UR10, c[0x0][0x228] ;  /* 0x00008a00000a7ab9 */ /* 0x000fe20000000800 */
[----:B------:R-:W-:Y:S01]  /*1bba0*/  PRMT R20, R29, 0x7632, R20 ;  /* 0x000076321d147816 */ /* 0x000fe20000000014 */
[C---:B0-----:R-:W-:Y:S01]  /*1bbb0*/  VIADD R17, R21.reuse, UR4 ;  /* 0x0000000415117c36 */ /* 0x041fe20008000000 */
[----:B------:R-:W-:Y:S01]  /*1bbc0*/  ULDC UR4, c[0x0][0x248] ;  /* 0x0000920000047ab9 */ /* 0x000fe20000000800 */
[----:B------:R-:W-:Y:S01]  /*1bbd0*/  ULDC UR11, c[0x0][0x228] ;  /* 0x00008a00000b7ab9 */ /* 0x000fe20000000800 */
[----:B-1----:R-:W-:-:S04]  /*1bbe0*/  IMAD.WIDE R4, R21, 0x2, R8 ;  /* 0x0000000215047825 */ /* 0x002fc800078e0208 */
[C---:B------:R-:W-:Y:S01]  /*1bbf0*/  VIADD R15, R17.reuse, UR4 ;  /* 0x00000004110f7c36 */ /* 0x040fe20008000000 */
[----:B------:R-:W-:Y:S01]  /*1bc00*/  @P4 STG.E.U16 desc[UR6][R4.64], R0 ;  /* 0x0000000004004986 */ /* 0x000fe2000c101506 */
[C---:B------:R-:W-:Y:S01]  /*1bc10*/  IMAD.WIDE R10, R17.reuse, 0x2, R2 ;  /* 0x00000002110a7825 */ /* 0x040fe200078e0202 */
[----:B------:R-:W-:Y:S01]  /*1bc20*/  ISETP.GE.AND P4, PT, R12, UR5, PT ;  /* 0x000000050c007c0c */ /* 0x000fe2000bf86270 */
[----:B------:R-:W-:Y:S01]  /*1bc30*/  ULDC UR4, c[0x0][0x228] ;  /* 0x00008a0000047ab9 */ /* 0x000fe20000000800 */
[----:B------:R-:W-:Y:S01]  /*1bc40*/  ULDC UR5, c[0x0][0x228] ;  /* 0x00008a0000057ab9 */ /* 0x000fe20000000800 */
[----:B------:R-:W-:Y:S01]  /*1bc50*/  IMAD.WIDE R16, R17, 0x2, R8 ;  /* 0x0000000211107825 */ /* 0x000fe200078e0208 */
[----:B------:R-:W-:Y:S01]  /*1bc60*/  @P2 STG.E.U16 desc[UR6][R10.64], R29 ;  /* 0x0000001d0a002986 */ /* 0x000fe2000c101506 */
[----:B------:R-:W-:Y:S01]  /*1bc70*/  ISETP.LT.AND P2, PT, R13, UR5, !P5 ;  /* 0x000000050d007c0c */ /* 0x000fe2000ef41270 */
[----:B------:R-:W-:Y:S01]  /*1bc80*/  ULDC UR5, c[0x0][0x248] ;  /* 0x0000920000057ab9 */ /* 0x000fe20000000800 */
[----:B------:R-:W-:Y:S01]  /*1bc90*/  IMAD.WIDE R18, R15, 0x2, R2 ;  /* 0x000000020f127825 */ /* 0x000fe200078e0202 */
[----:B------:R0:W-:Y:S01]  /*1bca0*/  @P0 STG.E.U16 desc[UR6][R16.64], R20 ;  /* 0x0000001410000986 */ /* 0x0001e2000c101506 */
[C---:B------:R-:W-:Y:S01]  /*1bcb0*/  ISETP.LT.AND P0, PT, R13.reuse, UR8, !P4 ;  /* 0x000000080d007c0c */ /* 0x040fe2000e701270 */
[----:B------:R-:W-:Y:S01]  /*1bcc0*/  ULDC UR8, c[0x0][0x228] ;  /* 0x00008a0000087ab9 */ /* 0x000fe20000000800 */
[C---:B------:R-:W-:Y:S01]  /*1bcd0*/  ISETP.LT.AND P5, PT, R14.reuse, UR10, !P5 ;  /* 0x0000000a0e007c0c */ /* 0x040fe2000efa1270 */
[----:B------:R1:W-:Y:S01]  /*1bce0*/  @P6 STG.E.U16 desc[UR6][R18.64], R6 ;  /* 0x0000000612006986 */ /* 0x0003e2000c101506 */
[----:B------:R-:W-:Y:S01]  /*1bcf0*/  ISETP.LT.AND P6, PT, R13, UR4, !P1 ;  /* 0x000000040d007c0c */ /* 0x000fe2000cfc1270 */
[----:B------:R-:W-:Y:S01]  /*1bd00*/  ULDC UR4, c[0x0][0x248] ;  /* 0x0000920000047ab9 */ /* 0x000fe20000000800 */
[C---:B------:R-:W-:Y:S01]  /*1bd10*/  ISETP.LT.AND P3, PT, R14.reuse, UR8, !P3 ;  /* 0x000000080e007c0c */ /* 0x040fe2000df61270 */
[----:B------:R-:W-:Y:S01]  /*1bd20*/  VIADD R13, R15, UR4 ;  /* 0x000000040f0d7c36 */ /* 0x000fe20008000000 */
[C---:B------:R-:W-:Y:S01]  /*1bd30*/  ISETP.LT.AND P1, PT, R14.reuse, UR9, !P1 ;  /* 0x000000090e007c0c */ /* 0x040fe2000cf21270 */
[----:B------:R-:W-:Y:S01]  /*1bd40*/  ULDC UR4, c[0x0][0x248] ;  /* 0x0000920000047ab9 */ /* 0x000fe20000000800 */
[----:B------:R-:W-:Y:S01]  /*1bd50*/  ISETP.LT.AND P4, PT, R14, UR11, !P4 ;  /* 0x0000000b0e007c0c */ /* 0x000fe2000e781270 */
[----:B0-----:R-:W-:Y:S01]  /*1bd60*/  VIADD R17, R13, UR5 ;  /* 0x000000050d117c36 */ /* 0x001fe20008000000 */
[----:B------:R-:W-:Y:S01]  /*1bd70*/  PRMT R0, R30, 0x7632, R0 ;  /* 0x000076321e007816 */ /* 0x000fe20000000000 */
[----:B------:R-:W-:Y:S01]  /*1bd80*/  IMAD.WIDE R4, R15, 0x2, R8 ;  /* 0x000000020f047825 */ /* 0x000fe200078e0208 */
[----:B-1----:R-:W-:-:S03]  /*1bd90*/  PRMT R6, R6, 0x7632, R6 ;  /* 0x0000763206067816 */ /* 0x002fc60000000006 */
[----:B------:R-:W-:Y:S01]  /*1bda0*/  VIADD R19, R17, UR4 ;  /* 0x0000000411137c36 */ /* 0x000fe20008000000 */
[----:B------:R-:W-:Y:S01]  /*1bdb0*/  PRMT R18, R7, 0x7632, R18 ;  /* 0x0000763207127816 */ /* 0x000fe20000000012 */
[C---:B------:R-:W-:Y:S01]  /*1bdc0*/  IMAD.WIDE R10, R13.reuse, 0x2, R2 ;  /* 0x000000020d0a7825 */ /* 0x040fe200078e0202 */
[----:B------:R0:W-:Y:S03]  /*1bdd0*/  @P3 STG.E.U16 desc[UR6][R4.64], R6 ;  /* 0x0000000604003986 */ /* 0x0001e6000c101506 */
[----:B------:R-:W-:Y:S01]  /*1bde0*/  IMAD.WIDE R12, R13, 0x2, R8 ;  /* 0x000000020d0c7825 */ /* 0x000fe200078e0208 */
[----:B------:R0:W-:Y:S03]  /*1bdf0*/  @P6 STG.E.U16 desc[UR6][R10.64], R30 ;  /* 0x0000001e0a006986 */ /* 0x0001e6000c101506 */
[C---:B------:R-:W-:Y:S01]  /*1be00*/  IMAD.WIDE R14, R17.reuse, 0x2, R2 ;  /* 0x00000002110e7825 */ /* 0x040fe200078e0202 */
[----:B------:R0:W-:Y:S03]  /*1be10*/  @P1 STG.E.U16 desc[UR6][R12.64], R0 ;  /* 0x000000000c001986 */ /* 0x0001e6000c101506 */
[----:B------:R-:W-:Y:S01]  /*1be20*/  IMAD.WIDE R16, R17, 0x2, R8 ;  /* 0x0000000211107825 */ /* 0x000fe200078e0208 */
[----:B------:R0:W-:Y:S03]  /*1be30*/  @P2 STG.E.U16 desc[UR6][R14.64], R7 ;  /* 0x000000070e002986 */ /* 0x0001e6000c101506 */
[C---:B------:R-:W-:Y:S01]  /*1be40*/  IMAD.WIDE R2, R19.reuse, 0x2, R2 ;  /* 0x0000000213027825 */ /* 0x040fe200078e0202 */
[----:B------:R0:W-:Y:S03]  /*1be50*/  @P5 STG.E.U16 desc[UR6][R16.64], R18 ;  /* 0x0000001210005986 */ /* 0x0001e6000c101506 */
[----:B------:R-:W-:Y:S01]  /*1be60*/  IMAD.WIDE R8, R19, 0x2, R8 ;  /* 0x0000000213087825 */ /* 0x000fe200078e0208 */
[----:B------:R0:W-:Y:S01]  /*1be70*/  @P0 STG.E.U16 desc[UR6][R2.64], R31 ;  /* 0x0000001f02000986 */ /* 0x0001e2000c101506 */
[----:B------:R-:W-:Y:S05]  /*1be80*/  @!P4 EXIT ;  /* 0x000000000000c94d */ /* 0x000fea0003800000 */
[----:B0-----:R-:W-:-:S05]  /*1be90*/  PRMT R4, R31, 0x7632, R4 ;  /* 0x000076321f047816 */ /* 0x001fca0000000004 */
[----:B------:R-:W-:Y:S01]  /*1bea0*/  STG.E.U16 desc[UR6][R8.64], R4 ;  /* 0x0000000408007986 */ /* 0x000fe2000c101506 */
[----:B------:R-:W-:Y:S05]  /*1beb0*/  EXIT ;  /* 0x000000000000794d */ /* 0x000fea0003800000 */
.L_x_2:
[----:B------:R-:W-:-:S00]  /*1bec0*/  BRA `(.L_x_2) ;  /* 0xfffffffc00fc7947 */ /* 0x000fc0000383ffff */
[----:B------:R-:W-:-:S00]  /*1bed0*/  NOP ;  /* 0x0000000000007918 */ /* 0x000fc00000000000 */
        /* <DEDUP_REMOVED lines=10> */
.L_x_3:


//--------------------- .nv.shared.matmul_kernel  --------------------------
	.section	.nv.shared.matmul_kernel,"aw",@nobits
	.sectionflags	@""
	.align	16
	.zero		1024


//--------------------- .nv.shared.reserved.0     --------------------------
	.section	.nv.shared.reserved.0,"aw",@nobits
	.weak		__nv_reservedSMEM_offset_0_alias
	.size		__nv_reservedSMEM_offset_0_alias, 0, 0
	.other		__nv_reservedSMEM_offset_0_alias,@"STO_CUDA_RESERVED_SHARED STV_DEFAULT"
__nv_reservedSMEM_offset_0_alias:
	.zero		0


//--------------------- .nv.constant0.matmul_kernel --------------------------
	.section	.nv.constant0.matmul_kernel,"a",@progbits
	.sectionflags	@""
	.align	4
.nv.constant0.matmul_kernel:
	.zero		608


//--------------------- SYMBOLS --------------------------

	.type		.nv.reservedSmem.offset0,@object
	.size		.nv.reservedSmem.offset0,0x4
